	.target	sm_90a

	.elftype	@"ET_EXEC"


//--------------------- .note.nv.tkinfo           --------------------------
	.section	.note.nv.tkinfo,"",@"SHT_NOTE"
	.sectionflags	@"SHF_NOTE_NV_TKINFO"
	.tkinfo
        /*0018*/ 	.word	0x00000002
        /*0030*/ 	.string	""
        /*0030*/ 	.string	"ptxas"
        /*0030*/ 	.string	"Cuda compilation tools, release 13.0, V13.0.88"
        /*0030*/ 	.string	"Build cuda_13.0.r13.0/compiler.36424714_0"
        /*0030*/ 	.string	"-v  -suppress-debug-info  -lineinfo  -arch sm_90a "



//--------------------- .note.nv.cuinfo           --------------------------
	.section	.note.nv.cuinfo,"",@"SHT_NOTE"
	.sectionflags	@"SHF_NOTE_NV_CUINFO"
        /*0018*/ 	.short	0x0002
        /*001a*/ 	.short	0x005a
        /*001c*/ 	.short	0x0082
	.zero		2


//--------------------- .nv.info                  --------------------------
	.section	.nv.info,"",@"SHT_CUDA_INFO"
	.align	4


	//----- nvinfo : EIATTR_REGCOUNT
	.align		4
        /*0000*/ 	.byte	0x04, 0x2f
        /*0002*/ 	.short	(.L_1 - .L_0)
	.align		4
.L_0:
        /*0004*/ 	.word	index@(matmul_kernel)
        /*0008*/ 	.word	0x00000080


	//----- nvinfo : EIATTR_FRAME_SIZE
	.align		4
.L_1:
        /*000c*/ 	.byte	0x04, 0x11
        /*000e*/ 	.short	(.L_3 - .L_2)
	.align		4
.L_2:
        /*0010*/ 	.word	index@(matmul_kernel)
        /*0014*/ 	.word	0x00000698


	//----- nvinfo : EIATTR_MIN_STACK_SIZE
	.align		4
.L_3:
        /*0018*/ 	.byte	0x04, 0x12
        /*001a*/ 	.short	(.L_5 - .L_4)
	.align		4
.L_4:
        /*001c*/ 	.word	index@(matmul_kernel)
        /*0020*/ 	.word	0x00000698
.L_5:


//--------------------- .nv.compat                --------------------------
	.section	.nv.compat,"",@"SHT_CUDA_COMPAT_INFO"
	.align	4
        /*0000*/ 	.byte	0x02, 0x09, 0x01, 0x00, 0x02, 0x02, 0x04, 0x00, 0x02, 0x05, 0x05, 0x00, 0x03, 0x07, 0x01, 0x01
        /*0010*/ 	.byte	0x02, 0x03, 0x00, 0x00, 0x02, 0x06, 0x01, 0x00, 0x04, 0x0b, 0x08, 0x00, 0x00, 0x00, 0x00, 0x00
        /*0020*/ 	.byte	0x00, 0x00, 0x00, 0x00


//--------------------- .nv.info.matmul_kernel    --------------------------
	.section	.nv.info.matmul_kernel,"",@"SHT_CUDA_INFO"
	.sectionflags	@""
	.align	4


	//----- nvinfo : EIATTR_CUDA_API_VERSION
	.align		4
        /*0000*/ 	.byte	0x04, 0x37
        /*0002*/ 	.short	(.L_7 - .L_6)
.L_6:
        /*0004*/ 	.word	0x00000082


	//----- nvinfo : EIATTR_KPARAM_INFO
	.align		4
.L_7:
        /*0008*/ 	.byte	0x04, 0x17
        /*000a*/ 	.short	(.L_9 - .L_8)
.L_8:
        /*000c*/ 	.word	0x00000000
        /*0010*/ 	.short	0x000d
        /*0012*/ 	.short	0x0048
        /*0014*/ 	.byte	0x00, 0xf4, 0x21, 0x00


	//----- nvinfo : EIATTR_KPARAM_INFO
	.align		4
.L_9:
        /*0018*/ 	.byte	0x04, 0x17
        /*001a*/ 	.short	(.L_11 - .L_10)
.L_10:
        /*001c*/ 	.word	0x00000000
        /*0020*/ 	.short	0x000c
        /*0022*/ 	.short	0x0040
        /*0024*/ 	.byte	0x00, 0xf4, 0x21, 0x00


	//----- nvinfo : EIATTR_KPARAM_INFO
	.align		4
.L_11:
        /*0028*/ 	.byte	0x04, 0x17
        /*002a*/ 	.short	(.L_13 - .L_12)
.L_12:
        /*002c*/ 	.word	0x00000000
        /*0030*/ 	.short	0x000b
        /*0032*/ 	.short	0x0038
        /*0034*/ 	.byte	0x00, 0xf0, 0x11, 0x00


	//----- nvinfo : EIATTR_KPARAM_INFO
	.align		4
.L_13:
        /*0038*/ 	.byte	0x04, 0x17
        /*003a*/ 	.short	(.L_15 - .L_14)
.L_14:
        /*003c*/ 	.word	0x00000000
        /*0040*/ 	.short	0x000a
        /*0042*/ 	.short	0x0034
        /*0044*/ 	.byte	0x00, 0xf0, 0x11, 0x00


	//----- nvinfo : EIATTR_KPARAM_INFO
	.align		4
.L_15:
        /*0048*/ 	.byte	0x04, 0x17
        /*004a*/ 	.short	(.L_17 - .L_16)
.L_16:
        /*004c*/ 	.word	0x00000000
        /*0050*/ 	.short	0x0009
        /*0052*/ 	.short	0x0030
        /*0054*/ 	.byte	0x00, 0xf0, 0x11, 0x00


	//----- nvinfo : EIATTR_KPARAM_INFO
	.align		4
.L_17:
        /*0058*/ 	.byte	0x04, 0x17
        /*005a*/ 	.short	(.L_19 - .L_18)
.L_18:
        /*005c*/ 	.word	0x00000000
        /*0060*/ 	.short	0x0008
        /*0062*/ 	.short	0x002c
        /*0064*/ 	.byte	0x00, 0xf0, 0x11, 0x00


	//----- nvinfo : EIATTR_KPARAM_INFO
	.align		4
.L_19:
        /*0068*/ 	.byte	0x04, 0x17
        /*006a*/ 	.short	(.L_21 - .L_20)
.L_20:
        /*006c*/ 	.word	0x00000000
        /*0070*/ 	.short	0x0007
        /*0072*/ 	.short	0x0028
        /*0074*/ 	.byte	0x00, 0xf0, 0x11, 0x00


	//----- nvinfo : EIATTR_KPARAM_INFO
	.align		4
.L_21:
        /*0078*/ 	.byte	0x04, 0x17
        /*007a*/ 	.short	(.L_23 - .L_22)
.L_22:
        /*007c*/ 	.word	0x00000000
        /*0080*/ 	.short	0x0006
        /*0082*/ 	.short	0x0024
        /*0084*/ 	.byte	0x00, 0xf0, 0x11, 0x00


	//----- nvinfo : EIATTR_KPARAM_INFO
	.align		4
.L_23:
        /*0088*/ 	.byte	0x04, 0x17
        /*008a*/ 	.short	(.L_25 - .L_24)
.L_24:
        /*008c*/ 	.word	0x00000000
        /*0090*/ 	.short	0x0005
        /*0092*/ 	.short	0x0020
        /*0094*/ 	.byte	0x00, 0xf0, 0x11, 0x00


	//----- nvinfo : EIATTR_KPARAM_INFO
	.align		4
.L_25:
        /*0098*/ 	.byte	0x04, 0x17
        /*009a*/ 	.short	(.L_27 - .L_26)
.L_26:
        /*009c*/ 	.word	0x00000000
        /*00a0*/ 	.short	0x0004
        /*00a2*/ 	.short	0x001c
        /*00a4*/ 	.byte	0x00, 0xf0, 0x11, 0x00


	//----- nvinfo : EIATTR_KPARAM_INFO
	.align		4
.L_27:
        /*00a8*/ 	.byte	0x04, 0x17
        /*00aa*/ 	.short	(.L_29 - .L_28)
.L_28:
        /*00ac*/ 	.word	0x00000000
        /*00b0*/ 	.short	0x0003
        /*00b2*/ 	.short	0x0018
        /*00b4*/ 	.byte	0x00, 0xf0, 0x11, 0x00


	//----- nvinfo : EIATTR_KPARAM_INFO
	.align		4
.L_29:
        /*00b8*/ 	.byte	0x04, 0x17
        /*00ba*/ 	.short	(.L_31 - .L_30)
.L_30:
        /*00bc*/ 	.word	0x00000000
        /*00c0*/ 	.short	0x0002
        /*00c2*/ 	.short	0x0010
        /*00c4*/ 	.byte	0x00, 0xf4, 0x21, 0x00


	//----- nvinfo : EIATTR_KPARAM_INFO
	.align		4
.L_31:
        /*00c8*/ 	.byte	0x04, 0x17
        /*00ca*/ 	.short	(.L_33 - .L_32)
.L_32:
        /*00cc*/ 	.word	0x00000000
        /*00d0*/ 	.short	0x0001
        /*00d2*/ 	.short	0x0008
        /*00d4*/ 	.byte	0x00, 0xf4, 0x21, 0x00


	//----- nvinfo : EIATTR_KPARAM_INFO
	.align		4
.L_33:
        /*00d8*/ 	.byte	0x04, 0x17
        /*00da*/ 	.short	(.L_35 - .L_34)
.L_34:
        /*00dc*/ 	.word	0x00000000
        /*00e0*/ 	.short	0x0000
        /*00e2*/ 	.short	0x0000
        /*00e4*/ 	.byte	0x00, 0xf4, 0x21, 0x00


	//----- nvinfo : EIATTR_SPARSE_MMA_MASK
	.align		4
.L_35:
        /*00e8*/ 	.byte	0x03, 0x50
        /*00ea*/ 	.short	0x0000


	//----- nvinfo : EIATTR_MAXREG_COUNT
	.align		4
        /*00ec*/ 	.byte	0x03, 0x1b
        /*00ee*/ 	.short	0x0080


	//----- nvinfo : EIATTR_NUM_BARRIERS
	.align		4
        /*00f0*/ 	.byte	0x02, 0x4c
        /*00f2*/ 	.byte	0x01
	.zero		1


	//----- nvinfo : EIATTR_ANNOTATIONS
	.align		4
        /*00f4*/ 	.byte	0x04, 0x55
        /*00f6*/ 	.short	(.L_37 - .L_36)


	//   ....[0]....
.L_36:
        /*00f8*/ 	.word	0x00000001
        /*00fc*/ 	.byte	0x90, 0x0a, 0x00, 0x00, 0x01, 0x00, 0x00, 0x00, 0xd0, 0x0e, 0x00, 0x00, 0x01, 0x00, 0x00, 0x00
        /* <DEDUP_REMOVED lines=691> */
        /*2c3c*/ 	.byte	0x80, 0x3b, 0x01, 0x00, 0x01, 0x00, 0x00, 0x00, 0xc0, 0x3b, 0x01, 0x00


	//----- nvinfo : EIATTR_MERCURY_ISA_VERSION
	.align		4
.L_37:
        /*2c48*/ 	.byte	0x03, 0x5f
        /*2c4a*/ 	.short	0x0101


	//----- nvinfo : EIATTR_EXIT_INSTR_OFFSETS
	.align		4
        /*2c4c*/ 	.byte	0x04, 0x1c
        /*2c4e*/ 	.short	(.L_39 - .L_38)


	//   ....[0]....
.L_38:
        /*2c50*/ 	.word	0x00015cd0


	//   ....[1]....
        /*2c54*/ 	.word	0x00015cf0


	//----- nvinfo : EIATTR_REQNTID
	.align		4
.L_39:
        /*2c58*/ 	.byte	0x04, 0x10
        /*2c5a*/ 	.short	(.L_41 - .L_40)
.L_40:
        /*2c5c*/ 	.word	0x00000200
        /*2c60*/ 	.word	0x00000001
        /*2c64*/ 	.word	0x00000001


	//----- nvinfo : EIATTR_CBANK_PARAM_SIZE
	.align		4
.L_41:
        /*2c68*/ 	.byte	0x03, 0x19
        /*2c6a*/ 	.short	0x0050


	//----- nvinfo : EIATTR_PARAM_CBANK
	.align		4
        /*2c6c*/ 	.byte	0x04, 0x0a
        /*2c6e*/ 	.short	(.L_43 - .L_42)
	.align		4
.L_42:
        /*2c70*/ 	.word	index@(.nv.constant0.matmul_kernel)
        /*2c74*/ 	.short	0x0210
        /*2c76*/ 	.short	0x0050


	//----- nvinfo : EIATTR_SW_WAR
	.align		4
.L_43:
        /*2c78*/ 	.byte	0x04, 0x36
        /*2c7a*/ 	.short	(.L_45 - .L_44)
.L_44:
        /*2c7c*/ 	.word	0x00000008
.L_45:


//--------------------- .nv.callgraph             --------------------------
	.section	.nv.callgraph,"",@"SHT_CUDA_CALLGRAPH"
	.align	4
	.sectionentsize	8
	.align		4
        /*0000*/ 	.word	0x00000000
	.align		4
        /*0004*/ 	.word	0xffffffff
	.align		4
        /*0008*/ 	.word	0x00000000
	.align		4
        /*000c*/ 	.word	0xfffffffe
	.align		4
        /*0010*/ 	.word	0x00000000
	.align		4
        /*0014*/ 	.word	0xfffffffd
	.align		4
        /*0018*/ 	.word	0x00000000
	.align		4
        /*001c*/ 	.word	0xfffffffc


//--------------------- .text.matmul_kernel       --------------------------
	.section	.text.matmul_kernel,"ax",@progbits
	.align	128
        .global         matmul_kernel
        .type           matmul_kernel,@function
        .size           matmul_kernel,(.L_x_3 - matmul_kernel)
        .other          matmul_kernel,@"STO_CUDA_ENTRY STV_DEFAULT"
matmul_kernel:
.text.matmul_kernel:
[----:B------:R-:W1:Y:S08]  /*0000*/  LDC R1, c[0x0][0x28] ;  /* 0x00000a00ff017b82 */ /* 0x000e700000000800 */
[----:B------:R-:W2:Y:S01]  /*0010*/  LDC.64 R94, c[0x0][0x228] ;  /* 0x00008a00ff5e7b82 */ /* 0x000ea20000000a00 */
[----:B------:R-:W3:Y:S01]  /*0020*/  S2R R5, SR_CTAID.X ;  /* 0x0000000000057919 */ /* 0x000ee20000002500 */
[----:B-1----:R-:W-:Y:S01]  /*0030*/  VIADD R1, R1, 0xfffff968 ;  /* 0xfffff96801017836 */ /* 0x002fe20000000000 */
[----:B------:R-:W-:Y:S01]  /*0040*/  ULDC.64 UR4, c[0x0][0x218] ;  /* 0x0000860000047ab9 */ /* 0x000fe20000000a00 */
[----:B------:R-:W-:Y:S01]  /*0050*/  ULDC.64 UR6, c[0x0][0x210] ;  /* 0x0000840000067ab9 */ /* 0x000fe20000000a00 */
[----:B------:R-:W1:Y:S03]  /*0060*/  S2R R89, SR_TID.X ;  /* 0x0000000000597919 */ /* 0x000e660000002100 */
[----:B------:R-:W4:Y:S01]  /*0070*/  LDC.64 R112, c[0x0][0x238] ;  /* 0x00008e00ff707b82 */ /* 0x000f220000000a00 */
[----:B--2---:R-:W-:-:S05]  /*0080*/  VIADD R0, R95, 0x3f ;  /* 0x0000003f5f007836 */ /* 0x004fca0000000000 */
[----:B------:R-:W-:Y:S01]  /*0090*/  SHF.R.S32.HI R3, RZ, 0x1f, R0 ;  /* 0x0000001fff037819 */ /* 0x000fe20000011400 */
[----:B----4-:R-:W-:-:S03]  /*00a0*/  IMAD.SHL.U32 R83, R112, 0x2, RZ ;  /* 0x0000000270537824 */ /* 0x010fc600078e00ff */
[----:B------:R-:W-:Y:S01]  /*00b0*/  LEA.HI R3, R3, R0, RZ, 0x6 ;  /* 0x0000000003037211 */ /* 0x000fe200078f30ff */
[C---:B------:R-:W-:Y:S01]  /*00c0*/  IMAD R61, R112.reuse, 0xc, RZ ;  /* 0x0000000c703d7824 */ /* 0x040fe200078e02ff */
[----:B---3--:R-:W-:Y:S01]  /*00d0*/  IABS R8, R5 ;  /* 0x0000000500087213 */ /* 0x008fe20000000000 */
[C---:B------:R-:W-:Y:S01]  /*00e0*/  IMAD R81, R112.reuse, 0x3, RZ ;  /* 0x0000000370517824 */ /* 0x040fe200078e02ff */
[----:B------:R-:W-:Y:S01]  /*00f0*/  SHF.R.S32.HI R3, RZ, 0x6, R3 ;  /* 0x00000006ff037819 */ /* 0x000fe20000011403 */
[C---:B------:R-:W-:Y:S02]  /*0100*/  IMAD.SHL.U32 R77, R112.reuse, 0x4, RZ ;  /* 0x00000004704d7824 */ /* 0x040fe400078e00ff */
[C---:B------:R-:W-:Y:S02]  /*0110*/  IMAD R45, R112.reuse, 0x14, RZ ;  /* 0x00000014702d7824 */ /* 0x040fe400078e02ff */
[----:B------:R-:W-:Y:S02]  /*0120*/  IMAD.SHL.U32 R4, R3, 0x8, RZ ;  /* 0x0000000803047824 */ /* 0x000fe400078e00ff */
[----:B------:R-:W-:-:S02]  /*0130*/  IMAD R75, R112, 0x5, RZ ;  /* 0x00000005704b7824 */ /* 0x000fc400078e02ff */
[C---:B------:R-:W-:Y:S01]  /*0140*/  IMAD R37, R112.reuse, 0x18, RZ ;  /* 0x0000001870257824 */ /* 0x040fe200078e02ff */
[-C--:B------:R-:W-:Y:S01]  /*0150*/  IABS R7, R4.reuse ;  /* 0x0000000400077213 */ /* 0x080fe20000000000 */
[C---:B------:R-:W-:Y:S01]  /*0160*/  IMAD R73, R112.reuse, 0x6, RZ ;  /* 0x0000000670497824 */ /* 0x040fe200078e02ff */
[----:B------:R-:W-:Y:S01]  /*0170*/  IABS R10, R4 ;  /* 0x00000004000a7213 */ /* 0x000fe20000000000 */
[C---:B------:R-:W-:Y:S01]  /*0180*/  IMAD R71, R112.reuse, 0x7, RZ ;  /* 0x0000000770477824 */ /* 0x040fe200078e02ff */
[----:B------:R-:W2:Y:S01]  /*0190*/  I2F.RP R0, R7 ;  /* 0x0000000700007306 */ /* 0x000ea20000209400 */
[C---:B------:R-:W-:Y:S02]  /*01a0*/  IMAD.SHL.U32 R69, R112.reuse, 0x8, RZ ;  /* 0x0000000870457824 */ /* 0x040fe400078e00ff */
[C---:B------:R-:W-:Y:S02]  /*01b0*/  IMAD R67, R112.reuse, 0x9, RZ ;  /* 0x0000000970437824 */ /* 0x040fe400078e02ff */
[----:B------:R-:W-:-:S02]  /*01c0*/  IMAD R65, R112, 0xa, RZ ;  /* 0x0000000a70417824 */ /* 0x000fc400078e02ff */
[C---:B------:R-:W-:Y:S02]  /*01d0*/  IMAD R63, R112.reuse, 0xb, RZ ;  /* 0x0000000b703f7824 */ /* 0x040fe400078e02ff */
[C---:B------:R-:W-:Y:S02]  /*01e0*/  IMAD R42, R112.reuse, 0x30, RZ ;  /* 0x00000030702a7824 */ /* 0x040fe400078e02ff */
[C---:B------:R-:W-:Y:S02]  /*01f0*/  IMAD R54, R112.reuse, 0x34, RZ ;  /* 0x0000003470367824 */ /* 0x040fe400078e02ff */
[C---:B------:R-:W-:Y:S01]  /*0200*/  IMAD R59, R112.reuse, 0xd, RZ ;  /* 0x0000000d703b7824 */ /* 0x040fe200078e02ff */
[----:B--2---:R-:W2:Y:S01]  /*0210*/  MUFU.RCP R0, R0 ;  /* 0x0000000000007308 */ /* 0x004ea20000001000 */
[C---:B------:R-:W-:Y:S02]  /*0220*/  IMAD R70, R112.reuse, 0x38, RZ ;  /* 0x0000003870467824 */ /* 0x040fe400078e02ff */
[----:B------:R-:W-:-:S02]  /*0230*/  IMAD R57, R112, 0xe, RZ ;  /* 0x0000000e70397824 */ /* 0x000fc400078e02ff */
[C---:B------:R-:W-:Y:S02]  /*0240*/  IMAD R55, R112.reuse, 0xf, RZ ;  /* 0x0000000f70377824 */ /* 0x040fe400078e02ff */
[C---:B------:R-:W-:Y:S02]  /*0250*/  IMAD.SHL.U32 R53, R112.reuse, 0x10, RZ ;  /* 0x0000001070357824 */ /* 0x040fe400078e00ff */
[C---:B------:R-:W-:Y:S02]  /*0260*/  IMAD R51, R112.reuse, 0x11, RZ ;  /* 0x0000001170337824 */ /* 0x040fe400078e02ff */
[C---:B------:R-:W-:Y:S02]  /*0270*/  IMAD R100, R112.reuse, 0x48, RZ ;  /* 0x0000004870647824 */ /* 0x040fe400078e02ff */
[C---:B------:R-:W-:Y:S02]  /*0280*/  IMAD R49, R112.reuse, 0x12, RZ ;  /* 0x0000001270317824 */ /* 0x040fe400078e02ff */
[----:B------:R-:W-:-:S02]  /*0290*/  IMAD R108, R112, 0x4c, RZ ;  /* 0x0000004c706c7824 */ /* 0x000fc400078e02ff */
[----:B--2---:R-:W-:Y:S02]  /*02a0*/  VIADD R2, R0, 0xffffffe ;  /* 0x0ffffffe00027836 */ /* 0x004fe40000000000 */
[----:B------:R-:W-:Y:S02]  /*02b0*/  IMAD.MOV R0, RZ, RZ, -R10 ;  /* 0x000000ffff007224 */ /* 0x000fe400078e0a0a */
[----:B------:R2:W3:Y:S01]  /*02c0*/  F2I.FTZ.U32.TRUNC.NTZ R3, R2 ;  /* 0x0000000200037305 */ /* 0x0004e2000021f000 */
[C---:B------:R-:W-:Y:S02]  /*02d0*/  IMAD R47, R112.reuse, 0x13, RZ ;  /* 0x00000013702f7824 */ /* 0x040fe400078e02ff */
[C---:B------:R-:W-:Y:S02]  /*02e0*/  IMAD R118, R112.reuse, 0x50, RZ ;  /* 0x0000005070767824 */ /* 0x040fe400078e02ff */
[C---:B------:R-:W-:Y:S02]  /*02f0*/  IMAD R43, R112.reuse, 0x15, RZ ;  /* 0x00000015702b7824 */ /* 0x040fe400078e02ff */
[----:B------:R-:W-:-:S02]  /*0300*/  IMAD R41, R112, 0x16, RZ ;  /* 0x0000001670297824 */ /* 0x000fc400078e02ff */
[----:B--2---:R-:W-:Y:S02]  /*0310*/  IMAD.MOV.U32 R2, RZ, RZ, RZ ;  /* 0x000000ffff027224 */ /* 0x004fe400078e00ff */
[C---:B------:R-:W-:Y:S02]  /*0320*/  IMAD R39, R112.reuse, 0x17, RZ ;  /* 0x0000001770277824 */ /* 0x040fe400078e02ff */
[C---:B------:R-:W-:Y:S02]  /*0330*/  IMAD R35, R112.reuse, 0x19, RZ ;  /* 0x0000001970237824 */ /* 0x040fe400078e02ff */
[----:B---3--:R-:W-:Y:S02]  /*0340*/  IMAD.MOV R6, RZ, RZ, -R3 ;  /* 0x000000ffff067224 */ /* 0x008fe400078e0a03 */
[----:B------:R-:W-:Y:S02]  /*0350*/  IMAD R125, R112, 0x6c, RZ ;  /* 0x0000006c707d7824 */ /* 0x000fe400078e02ff */
[----:B------:R-:W-:-:S02]  /*0360*/  IMAD R9, R6, R7, RZ ;  /* 0x0000000706097224 */ /* 0x000fc400078e02ff */
[----:B------:R-:W-:Y:S01]  /*0370*/  IMAD.MOV.U32 R6, RZ, RZ, R8 ;  /* 0x000000ffff067224 */ /* 0x000fe200078e0008 */
[----:B------:R-:W-:Y:S01]  /*0380*/  IABS R8, R95 ;  /* 0x0000005f00087213 */ /* 0x000fe20000000000 */
[----:B------:R-:W-:-:S04]  /*0390*/  IMAD.HI.U32 R3, R3, R9, R2 ;  /* 0x0000000903037227 */ /* 0x000fc800078e0002 */
[----:B------:R-:W-:Y:S02]  /*03a0*/  IMAD R33, R112, 0x1a, RZ ;  /* 0x0000001a70217824 */ /* 0x000fe400078e02ff */
[----:B------:R-:W-:-:S04]  /*03b0*/  IMAD.HI.U32 R3, R3, R6, RZ ;  /* 0x0000000603037227 */ /* 0x000fc800078e00ff */
[----:B------:R-:W-:Y:S02]  /*03c0*/  IMAD R0, R3, R0, R6 ;  /* 0x0000000003007224 */ /* 0x000fe400078e0206 */
[C---:B------:R-:W-:Y:S02]  /*03d0*/  IMAD R31, R112.reuse, 0x1b, RZ ;  /* 0x0000001b701f7824 */ /* 0x040fe400078e02ff */
[C---:B------:R-:W-:Y:S01]  /*03e0*/  IMAD R46, R112.reuse, 0x2e, RZ ;  /* 0x0000002e702e7824 */ /* 0x040fe200078e02ff */
[----:B------:R-:W-:Y:S01]  /*03f0*/  ISETP.GT.U32.AND P1, PT, R7, R0, PT ;  /* 0x000000000700720c */ /* 0x000fe20003f24070 */
[C---:B------:R-:W-:Y:S02]  /*0400*/  IMAD R50, R112.reuse, 0x2f, RZ ;  /* 0x0000002f70327824 */ /* 0x040fe400078e02ff */
[C---:B------:R-:W-:Y:S02]  /*0410*/  IMAD R44, R112.reuse, 0xc0, RZ ;  /* 0x000000c0702c7824 */ /* 0x040fe400078e02ff */
[----:B------:R-:W-:-:S02]  /*0420*/  IMAD R48, R112, 0xc4, RZ ;  /* 0x000000c470307824 */ /* 0x000fc400078e02ff */
[C---:B------:R-:W-:Y:S02]  /*0430*/  IMAD R58, R112.reuse, 0x31, RZ ;  /* 0x00000031703a7824 */ /* 0x040fe400078e02ff */
[C---:B------:R-:W-:Y:S02]  /*0440*/  IMAD R52, R112.reuse, 0xc8, RZ ;  /* 0x000000c870347824 */ /* 0x040fe400078e02ff */
[----:B------:R-:W-:Y:S02]  /*0450*/  IMAD R62, R112, 0x32, RZ ;  /* 0x00000032703e7824 */ /* 0x000fe400078e02ff */
[----:B------:R-:W-:Y:S02]  /*0460*/  @!P1 IMAD.IADD R0, R0, 0x1, -R7 ;  /* 0x0000000100009824 */ /* 0x000fe400078e0a07 */
[----:B------:R-:W-:Y:S01]  /*0470*/  @!P1 VIADD R3, R3, 0x1 ;  /* 0x0000000103039836 */ /* 0x000fe20000000000 */
[----:B------:R-:W-:Y:S01]  /*0480*/  ISETP.NE.AND P1, PT, R4, RZ, PT ;  /* 0x000000ff0400720c */ /* 0x000fe20003f25270 */
[----:B------:R-:W-:Y:S01]  /*0490*/  IMAD R56, R112, 0xcc, RZ ;  /* 0x000000cc70387824 */ /* 0x000fe200078e02ff */
[----:B------:R-:W-:Y:S01]  /*04a0*/  ISETP.GE.U32.AND P0, PT, R0, R7, PT ;  /* 0x000000070000720c */ /* 0x000fe20003f06070 */
[C---:B------:R-:W-:Y:S01]  /*04b0*/  IMAD R66, R112.reuse, 0x33, RZ ;  /* 0x0000003370427824 */ /* 0x040fe200078e02ff */
[----:B------:R-:W-:Y:S01]  /*04c0*/  LOP3.LUT R0, R5, R4, RZ, 0x3c, !PT ;  /* 0x0000000405007212 */ /* 0x000fe200078e3cff */
[----:B------:R-:W-:-:S02]  /*04d0*/  IMAD R60, R112, 0xd0, RZ ;  /* 0x000000d0703c7824 */ /* 0x000fc400078e02ff */
[----:B------:R-:W-:Y:S01]  /*04e0*/  IMAD R64, R112, 0xd4, RZ ;  /* 0x000000d470407824 */ /* 0x000fe200078e02ff */
[----:B------:R-:W-:Y:S01]  /*04f0*/  ISETP.GE.AND P2, PT, R0, RZ, PT ;  /* 0x000000ff0000720c */ /* 0x000fe20003f46270 */
[----:B------:R-:W-:Y:S02]  /*0500*/  VIADD R0, R94, 0x1ff ;  /* 0x000001ff5e007836 */ /* 0x000fe40000000000 */
[C---:B------:R-:W-:Y:S02]  /*0510*/  IMAD R74, R112.reuse, 0x35, RZ ;  /* 0x00000035704a7824 */ /* 0x040fe400078e02ff */
[C---:B------:R-:W-:Y:S02]  /*0520*/  IMAD R68, R112.reuse, 0xd8, RZ ;  /* 0x000000d870447824 */ /* 0x040fe400078e02ff */
[----:B------:R-:W-:Y:S02]  /*0530*/  @P0 VIADD R3, R3, 0x1 ;  /* 0x0000000103030836 */ /* 0x000fe40000000000 */
[----:B------:R-:W-:-:S02]  /*0540*/  IMAD R78, R112, 0x36, RZ ;  /* 0x00000036704e7824 */ /* 0x000fc400078e02ff */
[----:B------:R-:W-:Y:S01]  /*0550*/  IMAD.MOV.U32 R2, RZ, RZ, R3 ;  /* 0x000000ffff027224 */ /* 0x000fe200078e0003 */
[----:B------:R-:W-:Y:S01]  /*0560*/  SHF.R.S32.HI R3, RZ, 0x1f, R0 ;  /* 0x0000001fff037819 */ /* 0x000fe20000011400 */
[C---:B------:R-:W-:Y:S02]  /*0570*/  IMAD R72, R112.reuse, 0xdc, RZ ;  /* 0x000000dc70487824 */ /* 0x040fe400078e02ff */
[----:B------:R-:W-:Y:S01]  /*0580*/  @!P2 IMAD.MOV R2, RZ, RZ, -R2 ;  /* 0x000000ffff02a224 */ /* 0x000fe200078e0a02 */
[----:B------:R-:W-:Y:S01]  /*0590*/  @!P1 LOP3.LUT R2, RZ, R4, RZ, 0x33, !PT ;  /* 0x00000004ff029212 */ /* 0x000fe200078e33ff */
[C---:B------:R-:W-:Y:S01]  /*05a0*/  IMAD R80, R112.reuse, 0x37, RZ ;  /* 0x0000003770507824 */ /* 0x040fe200078e02ff */
[----:B------:R-:W-:Y:S01]  /*05b0*/  LEA.HI R3, R3, R0, RZ, 0x9 ;  /* 0x0000000003037211 */ /* 0x000fe200078f48ff */
[----:B------:R-:W-:Y:S02]  /*05c0*/  IMAD R76, R112, 0xe0, RZ ;  /* 0x000000e0704c7824 */ /* 0x000fe400078e02ff */
[----:B------:R-:W-:-:S02]  /*05d0*/  IMAD.SHL.U32 R15, R2, 0x8, RZ ;  /* 0x00000008020f7824 */ /* 0x000fc400078e00ff */
[----:B------:R-:W-:Y:S02]  /*05e0*/  IMAD.MOV R2, RZ, RZ, -R2 ;  /* 0x000000ffff027224 */ /* 0x000fe400078e0a02 */
[----:B------:R-:W-:Y:S01]  /*05f0*/  IMAD R79, R112, 0xe4, RZ ;  /* 0x000000e4704f7824 */ /* 0x000fe200078e02ff */
[----:B------:R-:W-:Y:S01]  /*0600*/  LEA.HI.SX32 R3, R3, -R15, 0x17 ;  /* 0x8000000f03037211 */ /* 0x000fe200078fbaff */
[----:B------:R-:W-:Y:S02]  /*0610*/  IMAD R14, R4, R2, R5 ;  /* 0x00000002040e7224 */ /* 0x000fe400078e0205 */
[----:B------:R-:W-:Y:S01]  /*0620*/  IMAD.MOV.U32 R2, RZ, RZ, RZ ;  /* 0x000000ffff027224 */ /* 0x000fe200078e00ff */
[----:B------:R-:W-:Y:S01]  /*0630*/  VIMNMX R13, R3, 0x8, PT ;  /* 0x00000008030d7848 */ /* 0x000fe20003fe0100 */
[C---:B------:R-:W-:Y:S01]  /*0640*/  IMAD R85, R112.reuse, 0x39, RZ ;  /* 0x0000003970557824 */ /* 0x040fe200078e02ff */
[----:B------:R-:W-:Y:S01]  /*0650*/  IABS R4, R14 ;  /* 0x0000000e00047213 */ /* 0x000fe20000000000 */
[C---:B------:R-:W-:Y:S01]  /*0660*/  IMAD R82, R112.reuse, 0xe8, RZ ;  /* 0x000000e870527824 */ /* 0x040fe200078e02ff */
[----:B------:R-:W-:Y:S01]  /*0670*/  IABS R7, R13 ;  /* 0x0000000d00077213 */ /* 0x000fe20000000000 */
[----:B------:R-:W-:-:S02]  /*0680*/  IMAD R86, R112, 0x3a, RZ ;  /* 0x0000003a70567824 */ /* 0x000fc400078e02ff */
[C---:B------:R-:W-:Y:S01]  /*0690*/  IMAD R84, R112.reuse, 0xec, RZ ;  /* 0x000000ec70547824 */ /* 0x040fe200078e02ff */
[----:B------:R-:W2:Y:S01]  /*06a0*/  I2F.RP R0, R7 ;  /* 0x0000000700007306 */ /* 0x000ea20000209400 */
[C---:B------:R-:W-:Y:S02]  /*06b0*/  IMAD R87, R112.reuse, 0x104, RZ ;  /* 0x0000010470577824 */ /* 0x040fe400078e02ff */
[C---:B------:R-:W-:Y:S02]  /*06c0*/  IMAD R124, R112.reuse, 0x114, RZ ;  /* 0x00000114707c7824 */ /* 0x040fe400078e02ff */
[C---:B------:R-:W-:Y:S02]  /*06d0*/  IMAD R102, R112.reuse, 0x45, RZ ;  /* 0x0000004570667824 */ /* 0x040fe400078e02ff */
[C---:B------:R-:W-:Y:S02]  /*06e0*/  IMAD R101, R112.reuse, 0x11c, RZ ;  /* 0x0000011c70657824 */ /* 0x040fe400078e02ff */
[----:B------:R-:W-:-:S02]  /*06f0*/  IMAD R104, R112, 0x46, RZ ;  /* 0x0000004670687824 */ /* 0x000fc400078e02ff */
[C---:B------:R-:W-:Y:S02]  /*0700*/  IMAD R106, R112.reuse, 0x47, RZ ;  /* 0x00000047706a7824 */ /* 0x040fe400078e02ff */
[C---:B------:R-:W-:Y:S01]  /*0710*/  IMAD R103, R112.reuse, 0x120, RZ ;  /* 0x0000012070677824 */ /* 0x040fe200078e02ff */
[----:B--2---:R-:W2:Y:S01]  /*0720*/  MUFU.RCP R0, R0 ;  /* 0x0000000000007308 */ /* 0x004ea20000001000 */
[C---:B------:R-:W-:Y:S02]  /*0730*/  IMAD R105, R112.reuse, 0x124, RZ ;  /* 0x0000012470697824 */ /* 0x040fe400078e02ff */
[C---:B------:R-:W-:Y:S02]  /*0740*/  IMAD R110, R112.reuse, 0x49, RZ ;  /* 0x00000049706e7824 */ /* 0x040fe400078e02ff */
[C---:B------:R-:W-:Y:S02]  /*0750*/  IMAD R107, R112.reuse, 0x128, RZ ;  /* 0x00000128706b7824 */ /* 0x040fe400078e02ff */
[----:B------:R-:W-:-:S02]  /*0760*/  IMAD R109, R112, 0x12c, RZ ;  /* 0x0000012c706d7824 */ /* 0x000fc400078e02ff */
[C---:B------:R-:W-:Y:S02]  /*0770*/  IMAD R114, R112.reuse, 0x4a, RZ ;  /* 0x0000004a70727824 */ /* 0x040fe400078e02ff */
[C---:B------:R-:W-:Y:S02]  /*0780*/  IMAD R116, R112.reuse, 0x4b, RZ ;  /* 0x0000004b70747824 */ /* 0x040fe400078e02ff */
[C---:B------:R-:W-:Y:S02]  /*0790*/  IMAD R111, R112.reuse, 0x130, RZ ;  /* 0x00000130706f7824 */ /* 0x040fe400078e02ff */
[----:B------:R-:W-:Y:S02]  /*07a0*/  IMAD R115, R112, 0x134, RZ ;  /* 0x0000013470737824 */ /* 0x000fe400078e02ff */
[----:B--2---:R-:W-:Y:S02]  /*07b0*/  VIADD R3, R0, 0xffffffe ;  /* 0x0ffffffe00037836 */ /* 0x004fe40000000000 */
[----:B------:R-:W-:-:S02]  /*07c0*/  IMAD R120, R112, 0x4d, RZ ;  /* 0x0000004d70787824 */ /* 0x000fc400078e02ff */
[C---:B------:R-:W-:Y:S02]  /*07d0*/  IMAD R117, R112.reuse, 0x138, RZ ;  /* 0x0000013870757824 */ /* 0x040fe400078e02ff */
[----:B------:R-:W2:Y:S01]  /*07e0*/  F2I.FTZ.U32.TRUNC.NTZ R3, R3 ;  /* 0x0000000300037305 */ /* 0x000ea2000021f000 */
[C---:B------:R-:W-:Y:S02]  /*07f0*/  IMAD R119, R112.reuse, 0x13c, RZ ;  /* 0x0000013c70777824 */ /* 0x040fe400078e02ff */
[C---:B------:R-:W-:Y:S02]  /*0800*/  IMAD R122, R112.reuse, 0x4e, RZ ;  /* 0x0000004e707a7824 */ /* 0x040fe400078e02ff */
[C---:B------:R-:W-:Y:S02]  /*0810*/  IMAD R121, R112.reuse, 0x140, RZ ;  /* 0x0000014070797824 */ /* 0x040fe400078e02ff */
[----:B------:R-:W-:Y:S02]  /*0820*/  IMAD R123, R112, 0x144, RZ ;  /* 0x00000144707b7824 */ /* 0x000fe400078e02ff */
[----:B--2---:R-:W-:-:S04]  /*0830*/  IMAD.MOV R6, RZ, RZ, -R3 ;  /* 0x000000ffff067224 */ /* 0x004fc800078e0a03 */
[----:B------:R-:W-:Y:S01]  /*0840*/  IMAD R5, R6, R7, RZ ;  /* 0x0000000706057224 */ /* 0x000fe200078e02ff */
[----:B------:R-:W-:-:S03]  /*0850*/  IABS R6, R13 ;  /* 0x0000000d00067213 */ /* 0x000fc60000000000 */
[----:B------:R-:W-:-:S04]  /*0860*/  IMAD.HI.U32 R2, R3, R5, R2 ;  /* 0x0000000503027227 */ /* 0x000fc800078e0002 */
[----:B------:R-:W-:Y:S01]  /*0870*/  IMAD.MOV.U32 R5, RZ, RZ, R4 ;  /* 0x000000ffff057224 */ /* 0x000fe200078e0004 */
[----:B------:R-:W-:Y:S01]  /*0880*/  IABS R4, R94 ;  /* 0x0000005e00047213 */ /* 0x000fe20000000000 */
[----:B------:R-:W-:Y:S02]  /*0890*/  IMAD.MOV.U32 R3, RZ, RZ, R8 ;  /* 0x000000ffff037224 */ /* 0x000fe400078e0008 */
[----:B------:R-:W-:Y:S02]  /*08a0*/  IMAD.MOV R0, RZ, RZ, -R6 ;  /* 0x000000ffff007224 */ /* 0x000fe400078e0a06 */
[----:B------:R-:W-:Y:S01]  /*08b0*/  IMAD.HI.U32 R2, R2, R5, RZ ;  /* 0x0000000502027227 */ /* 0x000fe200078e00ff */
[----:B------:R-:W2:Y:S03]  /*08c0*/  I2F.RP R6, R3 ;  /* 0x0000000300067306 */ /* 0x000ea60000209400 */
[----:B------:R-:W-:-:S05]  /*08d0*/  IMAD R0, R2, R0, R5 ;  /* 0x0000000002007224 */ /* 0x000fca00078e0205 */
[----:B------:R-:W-:Y:S01]  /*08e0*/  ISETP.GT.U32.AND P1, PT, R7, R0, PT ;  /* 0x000000000700720c */ /* 0x000fe20003f24070 */
[----:B------:R-:W3:Y:S08]  /*08f0*/  I2F.RP R5, R4 ;  /* 0x0000000400057306 */ /* 0x000ef00000209400 */
[----:B--2---:R-:W2:Y:S04]  /*0900*/  MUFU.RCP R6, R6 ;  /* 0x0000000600067308 */ /* 0x004ea80000001000 */
[----:B------:R-:W-:-:S02]  /*0910*/  @!P1 IMAD.IADD R0, R0, 0x1, -R7 ;  /* 0x0000000100009824 */ /* 0x000fc400078e0a07 */
[----:B------:R-:W-:Y:S01]  /*0920*/  @!P1 VIADD R2, R2, 0x1 ;  /* 0x0000000102029836 */ /* 0x000fe20000000000 */
[----:B------:R-:W-:Y:S01]  /*0930*/  ISETP.NE.AND P1, PT, R13, RZ, PT ;  /* 0x000000ff0d00720c */ /* 0x000fe20003f25270 */
[----:B---3--:R-:W3:Y:S01]  /*0940*/  MUFU.RCP R5, R5 ;  /* 0x0000000500057308 */ /* 0x008ee20000001000 */
[----:B------:R-:W-:Y:S02]  /*0950*/  ISETP.GE.U32.AND P0, PT, R0, R7, PT ;  /* 0x000000070000720c */ /* 0x000fe40003f06070 */
[----:B------:R-:W-:Y:S02]  /*0960*/  LOP3.LUT R0, R14, R13, RZ, 0x3c, !PT ;  /* 0x0000000d0e007212 */ /* 0x000fe400078e3cff */
[----:B-1----:R-:W-:Y:S02]  /*0970*/  SHF.R.U32.HI R7, RZ, 0x7, R89 ;  /* 0x00000007ff077819 */ /* 0x002fe40000011659 */
[----:B------:R-:W-:Y:S01]  /*0980*/  ISETP.GE.AND P2, PT, R0, RZ, PT ;  /* 0x000000ff0000720c */ /* 0x000fe20003f46270 */
[----:B--2---:R-:W-:Y:S01]  /*0990*/  VIADD R8, R6, 0xffffffe ;  /* 0x0ffffffe06087836 */ /* 0x004fe20000000000 */
[----:B------:R-:W-:Y:S01]  /*09a0*/  SGXT.U32 R7, R7, 0x2 ;  /* 0x000000020707781a */ /* 0x000fe20000000000 */
[----:B------:R-:W-:-:S02]  /*09b0*/  IMAD.SHL.U32 R6, R89, 0x100, RZ ;  /* 0x0000010059067824 */ /* 0x000fc400078e00ff */
[----:B------:R1:W2:Y:S02]  /*09c0*/  F2I.FTZ.U32.TRUNC.NTZ R9, R8 ;  /* 0x0000000800097305 */ /* 0x0002a4000021f000 */
[----:B------:R-:W-:Y:S02]  /*09d0*/  @P0 VIADD R2, R2, 0x1 ;  /* 0x0000000102020836 */ /* 0x000fe40000000000 */
[----:B---3--:R-:W-:Y:S02]  /*09e0*/  VIADD R5, R5, 0xffffffe ;  /* 0x0ffffffe05057836 */ /* 0x008fe40000000000 */
[----:B------:R-:W-:Y:S02]  /*09f0*/  IMAD.MOV.U32 R16, RZ, RZ, R2 ;  /* 0x000000ffff107224 */ /* 0x000fe400078e0002 */
[----:B-1----:R-:W-:Y:S02]  /*0a00*/  IMAD.MOV.U32 R8, RZ, RZ, RZ ;  /* 0x000000ffff087224 */ /* 0x002fe400078e00ff */
[----:B------:R-:W-:Y:S01]  /*0a10*/  @!P2 IMAD.MOV R16, RZ, RZ, -R16 ;  /* 0x000000ffff10a224 */ /* 0x000fe200078e0a10 */
[----:B------:R-:W-:Y:S01]  /*0a20*/  @!P1 LOP3.LUT R16, RZ, R13, RZ, 0x33, !PT ;  /* 0x0000000dff109212 */ /* 0x000fe200078e33ff */
[----:B--2---:R-:W-:-:S04]  /*0a30*/  IMAD.MOV R2, RZ, RZ, -R9 ;  /* 0x000000ffff027224 */ /* 0x004fc800078e0a09 */
[----:B------:R-:W-:Y:S02]  /*0a40*/  IMAD.SHL.U32 R0, R16, 0x40, RZ ;  /* 0x0000004010007824 */ /* 0x000fe400078e00ff */
[----:B------:R-:W-:-:S03]  /*0a50*/  IMAD R11, R2, R3, RZ ;  /* 0x00000003020b7224 */ /* 0x000fc600078e02ff */
[----:B------:R-:W-:Y:S01]  /*0a60*/  LOP3.LUT R10, R0, R7, RZ, 0xfc, !PT ;  /* 0x00000007000a7212 */ /* 0x000fe200078efcff */
[----:B------:R-:W-:Y:S01]  /*0a70*/  IMAD.HI.U32 R9, R9, R11, R8 ;  /* 0x0000000b09097227 */ /* 0x000fe200078e0008 */
[----:B------:R1:W2:Y:S01]  /*0a80*/  F2I.FTZ.U32.TRUNC.NTZ R7, R5 ;  /* 0x0000000500077305 */ /* 0x0002a2000021f000 */
[----:B------:R3:W-:Y:S01]  /*0a90*/  STL [R1+0x640], R0 ;  /* 0x0006400001007387 */ /* 0x0007e20000100800 */
[----:B------:R-:W-:Y:S01]  /*0aa0*/  IABS R12, R10 ;  /* 0x0000000a000c7213 */ /* 0x000fe20000000000 */
[----:B------:R-:W-:Y:S01]  /*0ab0*/  IMAD.SHL.U32 R11, R89, 0x4, RZ ;  /* 0x00000004590b7824 */ /* 0x000fe200078e00ff */
[C---:B------:R-:W-:Y:S01]  /*0ac0*/  LOP3.LUT R19, R10.reuse, 0x4, RZ, 0xfc, !PT ;  /* 0x000000040a137812 */ /* 0x040fe200078efcff */
[----:B------:R-:W-:Y:S01]  /*0ad0*/  IMAD.MOV R8, RZ, RZ, -R16 ;  /* 0x000000ffff087224 */ /* 0x000fe200078e0a10 */
[----:B------:R-:W-:Y:S01]  /*0ae0*/  LOP3.LUT R17, R10, 0x3c, RZ, 0xfc, !PT ;  /* 0x0000003c0a117812 */ /* 0x000fe200078efcff */
[----:B------:R-:W-:Y:S01]  /*0af0*/  IMAD.HI.U32 R2, R9, R12, RZ ;  /* 0x0000000c09027227 */ /* 0x000fe200078e00ff */
[----:B------:R-:W-:-:S02]  /*0b00*/  IABS R18, R19 ;  /* 0x0000001300127213 */ /* 0x000fc40000000000 */
[----:B-1----:R-:W-:Y:S01]  /*0b10*/  LOP3.LUT R5, R6, 0x607c, R11, 0xc8, !PT ;  /* 0x0000607c06057812 */ /* 0x002fe200078ec80b */
[----:B------:R-:W-:Y:S01]  /*0b20*/  IMAD.MOV R11, RZ, RZ, -R2 ;  /* 0x000000ffff0b7224 */ /* 0x000fe200078e0a02 */
[----:B------:R-:W-:Y:S01]  /*0b30*/  IABS R34, R17 ;  /* 0x0000001100227213 */ /* 0x000fe20000000000 */
[----:B------:R-:W-:Y:S01]  /*0b40*/  IMAD R2, R13, R8, R14 ;  /* 0x000000080d027224 */ /* 0x000fe200078e020e */
[----:B------:R-:W-:Y:S01]  /*0b50*/  ISETP.GE.AND P5, PT, R19, RZ, PT ;  /* 0x000000ff1300720c */ /* 0x000fe20003fa6270 */
[----:B------:R-:W-:Y:S01]  /*0b60*/  IMAD.MOV.U32 R14, RZ, RZ, R18 ;  /* 0x000000ffff0e7224 */ /* 0x000fe200078e0012 */
[C---:B------:R-:W-:Y:S01]  /*0b70*/  LOP3.LUT R19, R10.reuse, 0x1c, RZ, 0xfc, !PT ;  /* 0x0000001c0a137812 */ /* 0x040fe200078efcff */
[C---:B------:R-:W-:Y:S01]  /*0b80*/  IMAD.HI.U32 R6, R9.reuse, R34, RZ ;  /* 0x0000002209067227 */ /* 0x040fe200078e00ff */
[----:B------:R-:W-:Y:S02]  /*0b90*/  LOP3.LUT R21, R10, 0x20, RZ, 0xfc, !PT ;  /* 0x000000200a157812 */ /* 0x000fe400078efcff */
[----:B------:R-:W-:Y:S01]  /*0ba0*/  IABS R26, R19 ;  /* 0x00000013001a7213 */ /* 0x000fe20000000000 */
[----:B------:R-:W-:Y:S01]  /*0bb0*/  IMAD.HI.U32 R8, R9, R14, RZ ;  /* 0x0000000e09087227 */ /* 0x000fe200078e00ff */
[----:B------:R-:W-:-:S02]  /*0bc0*/  IABS R28, R21 ;  /* 0x00000015001c7213 */ /* 0x000fc40000000000 */
[----:B------:R-:W-:Y:S01]  /*0bd0*/  ISETP.GE.AND P1, PT, R17, RZ, PT ;  /* 0x000000ff1100720c */ /* 0x000fe20003f26270 */
[----:B------:R-:W-:Y:S01]  /*0be0*/  IMAD.MOV R13, RZ, RZ, -R8 ;  /* 0x000000ffff0d7224 */ /* 0x000fe200078e0a08 */
[C---:B------:R-:W-:Y:S01]  /*0bf0*/  LOP3.LUT R27, R10.reuse, 0x2c, RZ, 0xfc, !PT ;  /* 0x0000002c0a1b7812 */ /* 0x040fe200078efcff */
[----:B--2---:R-:W-:Y:S01]  /*0c00*/  IMAD.MOV R16, RZ, RZ, -R7 ;  /* 0x000000ffff107224 */ /* 0x004fe200078e0a07 */
[C---:B------:R-:W-:Y:S01]  /*0c10*/  LOP3.LUT R17, R10.reuse, 0x18, RZ, 0xfc, !PT ;  /* 0x000000180a117812 */ /* 0x040fe200078efcff */
[C---:B------:R-:W-:Y:S01]  /*0c20*/  IMAD R14, R3.reuse, R13, R14 ;  /* 0x0000000d030e7224 */ /* 0x040fe200078e020e */
[C---:B------:R-:W-:Y:S01]  /*0c30*/  LOP3.LUT R13, R10.reuse, 0x14, RZ, 0xfc, !PT ;  /* 0x000000140a0d7812 */ /* 0x040fe200078efcff */
[----:B------:R-:W-:Y:S01]  /*0c40*/  IMAD.MOV R6, RZ, RZ, -R6 ;  /* 0x000000ffff067224 */ /* 0x000fe200078e0a06 */
[----:B------:R-:W-:Y:S01]  /*0c50*/  IABS R24, R17 ;  /* 0x0000001100187213 */ /* 0x000fe20000000000 */
[C---:B------:R-:W-:Y:S01]  /*0c60*/  IMAD R12, R3.reuse, R11, R12 ;  /* 0x0000000b030c7224 */ /* 0x040fe200078e020c */
[C---:B------:R-:W-:Y:S01]  /*0c70*/  ISETP.GT.U32.AND P6, PT, R3.reuse, R14, PT ;  /* 0x0000000e0300720c */ /* 0x040fe20003fc4070 */
[----:B------:R-:W-:Y:S01]  /*0c80*/  IMAD.MOV.U32 R11, RZ, RZ, R16 ;  /* 0x000000ffff0b7224 */ /* 0x000fe200078e0010 */
[----:B------:R-:W-:Y:S01]  /*0c90*/  LOP3.LUT R16, R10, 0x8, RZ, 0xfc, !PT ;  /* 0x000000080a107812 */ /* 0x000fe200078efcff */
[C---:B------:R-:W-:Y:S01]  /*0ca0*/  IMAD R34, R3.reuse, R6, R34 ;  /* 0x0000000603227224 */ /* 0x040fe200078e0222 */
[----:B------:R-:W-:Y:S01]  /*0cb0*/  ISETP.GT.U32.AND P2, PT, R3, R12, PT ;  /* 0x0000000c0300720c */ /* 0x000fe20003f44070 */
[----:B------:R-:W-:Y:S01]  /*0cc0*/  IMAD.MOV.U32 R6, RZ, RZ, RZ ;  /* 0x000000ffff067224 */ /* 0x000fe200078e00ff */
[----:B------:R-:W-:Y:S01]  /*0cd0*/  IABS R18, R16 ;  /* 0x0000001000127213 */ /* 0x000fe20000000000 */
[----:B------:R-:W-:Y:S01]  /*0ce0*/  IMAD R11, R11, R4, RZ ;  /* 0x000000040b0b7224 */ /* 0x000fe200078e02ff */
[----:B------:R-:W-:-:S02]  /*0cf0*/  ISETP.GE.AND P0, PT, R16, RZ, PT ;  /* 0x000000ff1000720c */ /* 0x000fc40003f06270 */
[----:B------:R-:W-:Y:S01]  /*0d00*/  ISETP.GT.U32.AND P4, PT, R3, R34, PT ;  /* 0x000000220300720c */ /* 0x000fe20003f84070 */
[----:B------:R-:W-:Y:S01]  /*0d10*/  IMAD.HI.U32 R8, R7, R11, R6 ;  /* 0x0000000b07087227 */ /* 0x000fe200078e0006 */
[C---:B------:R-:W-:Y:S02]  /*0d20*/  LOP3.LUT R7, R89.reuse, 0x1ff, RZ, 0xc0, !PT ;  /* 0x000001ff59077812 */ /* 0x040fe400078ec0ff */
[----:B------:R-:W-:Y:S01]  /*0d30*/  IABS R22, R13 ;  /* 0x0000000d00167213 */ /* 0x000fe20000000000 */
[----:B------:R-:W-:Y:S01]  /*0d40*/  @!P6 IMAD.IADD R14, R14, 0x1, -R3 ;  /* 0x000000010e0ee824 */ /* 0x000fe200078e0a03 */
[C---:B------:R-:W-:Y:S01]  /*0d50*/  LOP3.LUT R23, R10.reuse, 0x24, RZ, 0xfc, !PT ;  /* 0x000000240a177812 */ /* 0x040fe200078efcff */
[----:B------:R-:W-:Y:S01]  /*0d60*/  IMAD.SHL.U32 R11, R89, 0x10, RZ ;  /* 0x00000010590b7824 */ /* 0x000fe200078e00ff */
[----:B------:R-:W-:Y:S01]  /*0d70*/  LOP3.LUT R25, R10, 0x28, RZ, 0xfc, !PT ;  /* 0x000000280a197812 */ /* 0x000fe200078efcff */
[----:B------:R-:W-:Y:S01]  /*0d80*/  IMAD.IADD R6, R15, 0x1, R2 ;  /* 0x000000010f067824 */ /* 0x000fe200078e0202 */
[----:B------:R-:W-:Y:S01]  /*0d90*/  ISETP.GT.U32.AND P6, PT, R3, R14, PT ;  /* 0x0000000e0300720c */ /* 0x000fe20003fc4070 */
[----:B------:R-:W-:Y:S01]  /*0da0*/  IMAD.HI.U32 R2, R9, R18, RZ ;  /* 0x0000001209027227 */ /* 0x000fe200078e00ff */
[----:B------:R-:W-:-:S02]  /*0db0*/  LOP3.LUT R16, R11, 0x70, RZ, 0xc0, !PT ;  /* 0x000000700b107812 */ /* 0x000fc400078ec0ff */
[----:B------:R-:W-:Y:S01]  /*0dc0*/  IABS R30, R23 ;  /* 0x00000017001e7213 */ /* 0x000fe20000000000 */
[----:B------:R-:W-:Y:S01]  /*0dd0*/  IMAD.MOV R11, RZ, RZ, -R2 ;  /* 0x000000ffff0b7224 */ /* 0x000fe200078e0a02 */
[----:B------:R-:W-:Y:S01]  /*0de0*/  LOP3.LUT R29, R10, 0x30, RZ, 0xfc, !PT ;  /* 0x000000300a1d7812 */ /* 0x000fe200078efcff */
[----:B------:R-:W-:Y:S01]  /*0df0*/  IMAD R88, R6, 0x200, R7 ;  /* 0x0000020006587824 */ /* 0x000fe200078e0207 */
[----:B------:R-:W-:Y:S01]  /*0e00*/  IABS R32, R25 ;  /* 0x0000001900207213 */ /* 0x000fe20000000000 */
[C---:B------:R-:W-:Y:S01]  /*0e10*/  IMAD R6, R3.reuse, R11, R18 ;  /* 0x0000000b03067224 */ /* 0x040fe200078e0212 */
[----:B------:R-:W-:Y:S01]  /*0e20*/  LOP3.LUT R11, R10, 0x10, RZ, 0xfc, !PT ;  /* 0x000000100a0b7812 */ /* 0x000fe200078efcff */
[--C-:B------:R-:W-:Y:S01]  /*0e30*/  @!P2 IMAD.IADD R12, R12, 0x1, -R3.reuse ;  /* 0x000000010c0ca824 */ /* 0x100fe200078e0a03 */
[----:B------:R-:W-:Y:S01]  /*0e40*/  ISETP.GE.AND P2, PT, R10, RZ, PT ;  /* 0x000000ff0a00720c */ /* 0x000fe20003f46270 */
[--C-:B------:R-:W-:Y:S01]  /*0e50*/  @!P6 IMAD.IADD R14, R14, 0x1, -R3.reuse ;  /* 0x000000010e0ee824 */ /* 0x100fe200078e0a03 */
[----:B------:R-:W-:Y:S01]  /*0e60*/  ISETP.GT.U32.AND P6, PT, R3, R6, PT ;  /* 0x000000060300720c */ /* 0x000fe20003fc4070 */
[----:B------:R-:W-:Y:S01]  /*0e70*/  IMAD R2, R7, 0x80, R16 ;  /* 0x0000008007027824 */ /* 0x000fe200078e0210 */
[----:B------:R-:W-:Y:S01]  /*0e80*/  ISETP.GT.U32.AND P3, PT, R3, R12, PT ;  /* 0x0000000c0300720c */ /* 0x000fe20003f64070 */
[----:B------:R-:W-:Y:S01]  /*0e90*/  @!P4 IMAD.IADD R34, R34, 0x1, -R3 ;  /* 0x000000012222c824 */ /* 0x000fe200078e0a03 */
[----:B------:R-:W-:Y:S01]  /*0ea0*/  LOP3.LUT R7, R10, 0xc, RZ, 0xfc, !PT ;  /* 0x0000000c0a077812 */ /* 0x000fe200078efcff */
[----:B------:R-:W-:Y:S01]  /*0eb0*/  IMAD.HI.U32 R16, R9, R26, RZ ;  /* 0x0000001a09107227 */ /* 0x000fe200078e00ff */
[----:B------:R-:W-:Y:S01]  /*0ec0*/  IABS R20, R11 ;  /* 0x0000000b00147213 */ /* 0x000fe20000000000 */
[----:B------:R1:W-:Y:S01]  /*0ed0*/  STL [R1+0x3e4], R88 ;  /* 0x0003e45801007387 */ /* 0x0003e20000100800 */
[----:B------:R-:W-:Y:S01]  /*0ee0*/  IABS R18, R7 ;  /* 0x0000000700127213 */ /* 0x000fe20000000000 */
[----:B------:R-:W-:Y:S01]  /*0ef0*/  IMAD.MOV R16, RZ, RZ, -R16 ;  /* 0x000000ffff107224 */ /* 0x000fe200078e0a10 */
[----:B------:R-:W-:Y:S01]  /*0f00*/  ISETP.GT.U32.AND P4, PT, R3, R34, PT ;  /* 0x000000220300720c */ /* 0x000fe20003f84070 */
[----:B------:R-:W-:Y:S01]  /*0f10*/  IMAD.HI.U32 R15, R9, R24, RZ ;  /* 0x00000018090f7227 */ /* 0x000fe200078e00ff */
[----:B------:R-:W-:-:S03]  /*0f20*/  IABS R36, R29 ;  /* 0x0000001d00247213 */ /* 0x000fc60000000000 */
[--C-:B------:R-:W-:Y:S02]  /*0f30*/  @!P6 IMAD.IADD R6, R6, 0x1, -R3.reuse ;  /* 0x000000010606e824 */ /* 0x100fe400078e0a03 */
[----:B------:R-:W-:Y:S01]  /*0f40*/  @!P3 IMAD.IADD R12, R12, 0x1, -R3 ;  /* 0x000000010c0cb824 */ /* 0x000fe200078e0a03 */
[----:B------:R-:W-:Y:S01]  /*0f50*/  ISETP.GE.AND P3, PT, R7, RZ, PT ;  /* 0x000000ff0700720c */ /* 0x000fe20003f66270 */
[----:B------:R-:W-:Y:S01]  /*0f60*/  IMAD.HI.U32 R7, R9, R18, RZ ;  /* 0x0000001209077227 */ /* 0x000fe200078e00ff */
[----:B------:R-:W-:-:S03]  /*0f70*/  ISETP.GT.U32.AND P6, PT, R3, R6, PT ;  /* 0x000000060300720c */ /* 0x000fc60003fc4070 */
[----:B------:R-:W-:Y:S02]  /*0f80*/  IMAD.MOV R7, RZ, RZ, -R7 ;  /* 0x000000ffff077224 */ /* 0x000fe400078e0a07 */
[----:B------:R-:W-:Y:S01]  /*0f90*/  @!P4 IMAD.IADD R34, R34, 0x1, -R3 ;  /* 0x000000012222c824 */ /* 0x000fe200078e0a03 */
[----:B------:R-:W-:Y:S01]  /*0fa0*/  ISETP.GE.AND P4, PT, R11, RZ, PT ;  /* 0x000000ff0b00720c */ /* 0x000fe20003f86270 */
[----:B------:R-:W-:Y:S02]  /*0fb0*/  IMAD R18, R3, R7, R18 ;  /* 0x0000000703127224 */ /* 0x000fe400078e0212 */
[----:B------:R-:W-:-:S04]  /*0fc0*/  IMAD.HI.U32 R11, R9, R20, RZ ;  /* 0x00000014090b7227 */ /* 0x000fc800078e00ff */
[----:B------:R-:W-:Y:S01]  /*0fd0*/  @!P6 IMAD.IADD R6, R6, 0x1, -R3 ;  /* 0x000000010606e824 */ /* 0x000fe200078e0a03 */
[----:B------:R-:W-:Y:S01]  /*0fe0*/  ISETP.GT.U32.AND P6, PT, R3, R18, PT ;  /* 0x000000120300720c */ /* 0x000fe20003fc4070 */
[----:B------:R-:W-:Y:S02]  /*0ff0*/  IMAD.MOV R11, RZ, RZ, -R11 ;  /* 0x000000ffff0b7224 */ /* 0x000fe400078e0a0b */
[----:B------:R-:W-:Y:S01]  /*1000*/  @!P2 IMAD.MOV R12, RZ, RZ, -R12 ;  /* 0x000000ffff0ca224 */ /* 0x000fe200078e0a0c */
[----:B------:R-:W-:Y:S01]  /*1010*/  ISETP.GE.AND P2, PT, R13, RZ, PT ;  /* 0x000000ff0d00720c */ /* 0x000fe20003f46270 */
[----:B------:R-:W-:Y:S02]  /*1020*/  IMAD R20, R3, R11, R20 ;  /* 0x0000000b03147224 */ /* 0x000fe400078e0214 */
[----:B------:R-:W-:-:S04]  /*1030*/  IMAD.HI.U32 R7, R9, R28, RZ ;  /* 0x0000001c09077227 */ /* 0x000fc800078e00ff */
[----:B------:R-:W-:-:S04]  /*1040*/  IMAD.HI.U32 R13, R9, R22, RZ ;  /* 0x00000016090d7227 */ /* 0x000fc800078e00ff */
[----:B------:R-:W-:Y:S01]  /*1050*/  @!P6 IMAD.IADD R18, R18, 0x1, -R3 ;  /* 0x000000011212e824 */ /* 0x000fe200078e0a03 */
[C---:B------:R-:W-:Y:S01]  /*1060*/  ISETP.GT.U32.AND P6, PT, R3.reuse, R20, PT ;  /* 0x000000140300720c */ /* 0x040fe20003fc4070 */
[C---:B------:R-:W-:Y:S01]  /*1070*/  IMAD R26, R3.reuse, R16, R26 ;  /* 0x00000010031a7224 */ /* 0x040fe200078e021a */
[----:B------:R-:W-:Y:S01]  /*1080*/  IABS R16, R27 ;  /* 0x0000001b00107213 */ /* 0x000fe20000000000 */
[----:B------:R-:W-:Y:S02]  /*1090*/  IMAD.MOV R7, RZ, RZ, -R7 ;  /* 0x000000ffff077224 */ /* 0x000fe400078e0a07 */
[----:B------:R-:W-:Y:S02]  /*10a0*/  IMAD.MOV R13, RZ, RZ, -R13 ;  /* 0x000000ffff0d7224 */ /* 0x000fe400078e0a0d */
[C---:B------:R-:W-:Y:S02]  /*10b0*/  IMAD R28, R3.reuse, R7, R28 ;  /* 0x00000007031c7224 */ /* 0x040fe400078e021c */
[----:B------:R-:W-:-:S02]  /*10c0*/  IMAD R22, R3, R13, R22 ;  /* 0x0000000d03167224 */ /* 0x000fc400078e0216 */
[----:B------:R-:W-:-:S04]  /*10d0*/  IMAD.HI.U32 R7, R9, R16, RZ ;  /* 0x0000001009077227 */ /* 0x000fc800078e00ff */
[----:B------:R-:W-:Y:S02]  /*10e0*/  @!P6 IMAD.IADD R20, R20, 0x1, -R3 ;  /* 0x000000011414e824 */ /* 0x000fe400078e0a03 */
[----:B------:R-:W-:Y:S02]  /*10f0*/  IMAD.MOV.U32 R40, RZ, RZ, R34 ;  /* 0x000000ffff287224 */ /* 0x000fe400078e0022 */
[----:B------:R-:W-:Y:S01]  /*1100*/  IMAD.MOV R7, RZ, RZ, -R7 ;  /* 0x000000ffff077224 */ /* 0x000fe200078e0a07 */
[C---:B------:R-:W-:Y:S01]  /*1110*/  ISETP.GT.U32.AND P6, PT, R3.reuse, R20, PT ;  /* 0x000000140300720c */ /* 0x040fe20003fc4070 */
[----:B------:R-:W-:Y:S01]  /*1120*/  @!P5 IMAD.MOV R14, RZ, RZ, -R14 ;  /* 0x000000ffff0ed224 */ /* 0x000fe200078e0a0e */
[----:B------:R-:W-:Y:S01]  /*1130*/  ISETP.GT.U32.AND P5, PT, R3, R22, PT ;  /* 0x000000160300720c */ /* 0x000fe20003fa4070 */
[----:B------:R-:W-:Y:S02]  /*1140*/  IMAD.MOV R15, RZ, RZ, -R15 ;  /* 0x000000ffff0f7224 */ /* 0x000fe400078e0a0f */
[----:B------:R-:W-:-:S04]  /*1150*/  IMAD.HI.U32 R11, R9, R30, RZ ;  /* 0x0000001e090b7227 */ /* 0x000fc800078e00ff */
[----:B------:R-:W-:Y:S01]  /*1160*/  @!P1 IMAD.MOV R40, RZ, RZ, -R40 ;  /* 0x000000ffff289224 */ /* 0x000fe200078e0a28 */
[C---:B------:R-:W-:Y:S01]  /*1170*/  ISETP.GT.U32.AND P1, PT, R3.reuse, R18, PT ;  /* 0x000000120300720c */ /* 0x040fe20003f24070 */
[C---:B------:R-:W-:Y:S01]  /*1180*/  IMAD R34, R3.reuse, R7, R16 ;  /* 0x0000000703227224 */ /* 0x040fe200078e0210 */
[----:B------:R-:W-:Y:S01]  /*1190*/  IABS R7, R88 ;  /* 0x0000005800077213 */ /* 0x000fe20000000000 */
[C---:B------:R-:W-:Y:S02]  /*11a0*/  IMAD R24, R3.reuse, R15, R24 ;  /* 0x0000000f03187224 */ /* 0x040fe400078e0218 */
[----:B------:R-:W-:Y:S02]  /*11b0*/  IMAD.MOV.U32 R16, RZ, RZ, R6 ;  /* 0x000000ffff107224 */ /* 0x000fe400078e0006 */
[----:B------:R-:W-:Y:S02]  /*11c0*/  IMAD.MOV R15, RZ, RZ, -R11 ;  /* 0x000000ffff0f7224 */ /* 0x000fe400078e0a0b */
[----:B------:R-:W-:Y:S01]  /*11d0*/  @!P0 IMAD.MOV R16, RZ, RZ, -R16 ;  /* 0x000000ffff108224 */ /* 0x000fe200078e0a10 */
[C---:B------:R-:W-:Y:S01]  /*11e0*/  ISETP.GT.U32.AND P0, PT, R3.reuse, R24, PT ;  /* 0x000000180300720c */ /* 0x040fe20003f04070 */
[----:B------:R-:W-:-:S02]  /*11f0*/  IMAD R30, R3, R15, R30 ;  /* 0x0000000f031e7224 */ /* 0x000fc400078e021e */
[----:B------:R-:W-:Y:S01]  /*1200*/  @!P6 IMAD.IADD R20, R20, 0x1, -R3 ;  /* 0x000000011414e824 */ /* 0x000fe200078e0a03 */
[----:B------:R-:W-:Y:S01]  /*1210*/  ISETP.GT.U32.AND P6, PT, R3, R28, PT ;  /* 0x0000001c0300720c */ /* 0x000fe20003fc4070 */
[----:B------:R-:W-:-:S04]  /*1220*/  IMAD.HI.U32 R13, R9, R32, RZ ;  /* 0x00000020090d7227 */ /* 0x000fc800078e00ff */
[----:B------:R-:W-:Y:S01]  /*1230*/  @!P5 IMAD.IADD R22, R22, 0x1, -R3 ;  /* 0x000000011616d824 */ /* 0x000fe200078e0a03 */
[----:B------:R-:W-:Y:S01]  /*1240*/  ISETP.GT.U32.AND P5, PT, R3, R30, PT ;  /* 0x0000001e0300720c */ /* 0x000fe20003fa4070 */
[----:B------:R-:W-:-:S04]  /*1250*/  IMAD.HI.U32 R11, R9, R36, RZ ;  /* 0x00000024090b7227 */ /* 0x000fc800078e00ff */
[----:B------:R-:W-:Y:S02]  /*1260*/  IMAD.MOV R13, RZ, RZ, -R13 ;  /* 0x000000ffff0d7224 */ /* 0x000fe400078e0a0d */
[----:B------:R-:W-:Y:S01]  /*1270*/  @!P1 IMAD.IADD R18, R18, 0x1, -R3 ;  /* 0x0000000112129824 */ /* 0x000fe200078e0a03 */
[C---:B------:R-:W-:Y:S01]  /*1280*/  ISETP.GT.U32.AND P1, PT, R3.reuse, R26, PT ;  /* 0x0000001a0300720c */ /* 0x040fe20003f24070 */
[----:B------:R-:W-:Y:S02]  /*1290*/  IMAD.MOV R11, RZ, RZ, -R11 ;  /* 0x000000ffff0b7224 */ /* 0x000fe400078e0a0b */
[C---:B------:R-:W-:Y:S01]  /*12a0*/  IMAD R32, R3.reuse, R13, R32 ;  /* 0x0000000d03207224 */ /* 0x040fe200078e0220 */
[C---:B------:R-:W-:Y:S01]  /*12b0*/  LOP3.LUT R13, R10.reuse, 0x34, RZ, 0xfc, !PT ;  /* 0x000000340a0d7812 */ /* 0x040fe200078efcff */
[C---:B------:R-:W-:Y:S01]  /*12c0*/  IMAD R36, R3.reuse, R11, R36 ;  /* 0x0000000b03247224 */ /* 0x040fe200078e0224 */
[----:B------:R-:W-:Y:S01]  /*12d0*/  LOP3.LUT R11, R10, 0x38, RZ, 0xfc, !PT ;  /* 0x000000380a0b7812 */ /* 0x000fe200078efcff */
[--C-:B------:R-:W-:Y:S01]  /*12e0*/  @!P0 IMAD.IADD R24, R24, 0x1, -R3.reuse ;  /* 0x0000000118188824 */ /* 0x100fe200078e0a03 */
[C---:B------:R-:W-:Y:S01]  /*12f0*/  ISETP.GT.U32.AND P0, PT, R3.reuse, R22, PT ;  /* 0x000000160300720c */ /* 0x040fe20003f04070 */
[--C-:B------:R-:W-:Y:S01]  /*1300*/  @!P6 IMAD.IADD R28, R28, 0x1, -R3.reuse ;  /* 0x000000011c1ce824 */ /* 0x100fe200078e0a03 */
[----:B------:R-:W-:Y:S01]  /*1310*/  IABS R10, R13 ;  /* 0x0000000d000a7213 */ /* 0x000fe20000000000 */
[--C-:B------:R-:W-:Y:S01]  /*1320*/  @!P5 IMAD.IADD R30, R30, 0x1, -R3.reuse ;  /* 0x000000011e1ed824 */ /* 0x100fe200078e0a03 */
[----:B------:R-:W-:Y:S01]  /*1330*/  IABS R38, R11 ;  /* 0x0000000b00267213 */ /* 0x000fe20000000000 */
[----:B------:R-:W-:Y:S01]  /*1340*/  @!P1 IMAD.IADD R26, R26, 0x1, -R3 ;  /* 0x000000011a1a9824 */ /* 0x000fe200078e0a03 */
[----:B------:R-:W-:Y:S01]  /*1350*/  ISETP.GT.U32.AND P5, PT, R3, R28, PT ;  /* 0x0000001c0300720c */ /* 0x000fe20003fa4070 */
[----:B------:R-:W-:Y:S01]  /*1360*/  IMAD.HI.U32 R6, R9, R10, RZ ;  /* 0x0000000a09067227 */ /* 0x000fe200078e00ff */
[----:B------:R-:W-:-:S02]  /*1370*/  ISETP.GT.U32.AND P1, PT, R3, R24, PT ;  /* 0x000000180300720c */ /* 0x000fc40003f24070 */
[C---:B------:R-:W-:Y:S01]  /*1380*/  ISETP.GT.U32.AND P6, PT, R3.reuse, R26, PT ;  /* 0x0000001a0300720c */ /* 0x040fe20003fc4070 */
[----:B------:R-:W-:Y:S02]  /*1390*/  IMAD.MOV R6, RZ, RZ, -R6 ;  /* 0x000000ffff067224 */ /* 0x000fe400078e0a06 */
[----:B------:R-:W-:Y:S01]  /*13a0*/  @!P3 IMAD.MOV R18, RZ, RZ, -R18 ;  /* 0x000000ffff12b224 */ /* 0x000fe200078e0a12 */
[C---:B------:R-:W-:Y:S01]  /*13b0*/  ISETP.GT.U32.AND P3, PT, R3.reuse, R30, PT ;  /* 0x0000001e0300720c */ /* 0x040fe20003f64070 */
[----:B------:R-:W-:Y:S01]  /*13c0*/  @!P0 IMAD.IADD R22, R22, 0x1, -R3 ;  /* 0x0000000116168824 */ /* 0x000fe200078e0a03 */
[----:B------:R-:W-:Y:S01]  /*13d0*/  ISETP.GT.U32.AND P0, PT, R3, R32, PT ;  /* 0x000000200300720c */ /* 0x000fe20003f04070 */
[----:B------:R-:W-:-:S04]  /*13e0*/  IMAD.HI.U32 R9, R9, R38, RZ ;  /* 0x0000002609097227 */ /* 0x000fc800078e00ff */
[----:B------:R-:W-:Y:S01]  /*13f0*/  IMAD R10, R3, R6, R10 ;  /* 0x00000006030a7224 */ /* 0x000fe200078e020a */
[----:B------:R-:W-:Y:S01]  /*1400*/  LOP3.LUT R6, R89, 0x180, RZ, 0xc0, !PT ;  /* 0x0000018059067812 */ /* 0x000fe200078ec0ff */
[----:B------:R-:W-:Y:S02]  /*1410*/  IMAD.MOV R9, RZ, RZ, -R9 ;  /* 0x000000ffff097224 */ /* 0x000fe400078e0a09 */
[----:B------:R-:W-:Y:S01]  /*1420*/  @!P5 IMAD.IADD R28, R28, 0x1, -R3 ;  /* 0x000000011c1cd824 */ /* 0x000fe200078e0a03 */
[----:B------:R-:W-:Y:S01]  /*1430*/  ISETP.GT.U32.AND P5, PT, R3, R10, PT ;  /* 0x0000000a0300720c */ /* 0x000fe20003fa4070 */
[----:B------:R-:W-:Y:S01]  /*1440*/  IMAD.HI.U32 R8, R8, R7, RZ ;  /* 0x0000000708087227 */ /* 0x000fe200078e00ff */
[----:B------:R-:W-:-:S03]  /*1450*/  LEA.HI R6, R6, R6, RZ, 0x1d ;  /* 0x0000000606067211 */ /* 0x000fc600078fe8ff */
[--C-:B------:R-:W-:Y:S01]  /*1460*/  @!P1 IMAD.IADD R24, R24, 0x1, -R3.reuse ;  /* 0x0000000118189824 */ /* 0x100fe200078e0a03 */
[C---:B------:R-:W-:Y:S01]  /*1470*/  ISETP.GT.U32.AND P1, PT, R3.reuse, R34, PT ;  /* 0x000000220300720c */ /* 0x040fe20003f24070 */
[----:B------:R-:W-:Y:S01]  /*1480*/  IMAD R38, R3, R9, R38 ;  /* 0x0000000903267224 */ /* 0x000fe200078e0226 */
[----:B---3--:R-:W-:Y:S01]  /*1490*/  LOP3.LUT R0, R5, R6, RZ, 0x3c, !PT ;  /* 0x0000000605007212 */ /* 0x008fe200078e3cff */
[----:B------:R-:W-:Y:S02]  /*14a0*/  IMAD.MOV R8, RZ, RZ, -R8 ;  /* 0x000000ffff087224 */ /* 0x000fe400078e0a08 */
[--C-:B------:R-:W-:Y:S01]  /*14b0*/  @!P3 IMAD.IADD R30, R30, 0x1, -R3.reuse ;  /* 0x000000011e1eb824 */ /* 0x100fe200078e0a03 */
[----:B------:R-:W-:Y:S01]  /*14c0*/  ISETP.GT.U32.AND P3, PT, R3, R38, PT ;  /* 0x000000260300720c */ /* 0x000fe20003f64070 */
[----:B------:R-:W-:Y:S01]  /*14d0*/  @!P0 IMAD.IADD R32, R32, 0x1, -R3 ;  /* 0x0000000120208824 */ /* 0x000fe200078e0a03 */
[----:B------:R-:W-:Y:S01]  /*14e0*/  ISETP.GE.AND P0, PT, R17, RZ, PT ;  /* 0x000000ff1100720c */ /* 0x000fe20003f06270 */
[----:B------:R-:W-:Y:S01]  /*14f0*/  IMAD R7, R4, R8, R7 ;  /* 0x0000000804077224 */ /* 0x000fe200078e0207 */
[----:B------:R-:W-:Y:S01]  /*1500*/  LOP3.LUT R8, R89, 0x7f, RZ, 0xc0, !PT ;  /* 0x0000007f59087812 */ /* 0x000fe200078ec0ff */
[--C-:B------:R-:W-:Y:S01]  /*1510*/  @!P6 IMAD.IADD R26, R26, 0x1, -R3.reuse ;  /* 0x000000011a1ae824 */ /* 0x100fe200078e0a03 */
[----:B------:R-:W-:Y:S01]  /*1520*/  ISETP.GT.U32.AND P6, PT, R3, R36, PT ;  /* 0x000000240300720c */ /* 0x000fe20003fc4070 */
[--C-:B------:R-:W-:Y:S01]  /*1530*/  @!P5 IMAD.IADD R10, R10, 0x1, -R3.reuse ;  /* 0x000000010a0ad824 */ /* 0x100fe200078e0a03 */
[----:B------:R-:W-:Y:S01]  /*1540*/  ISETP.GT.U32.AND P5, PT, R4, R7, PT ;  /* 0x000000070400720c */ /* 0x000fe20003fa4070 */
[--C-:B------:R-:W-:Y:S01]  /*1550*/  @!P1 IMAD.IADD R34, R34, 0x1, -R3.reuse ;  /* 0x0000000122229824 */ /* 0x100fe200078e0a03 */
[----:B------:R-:W-:Y:S01]  /*1560*/  ISETP.GE.AND P1, PT, R19, RZ, PT ;  /* 0x000000ff1300720c */ /* 0x000fe20003f26270 */
[----:B------:R-:W-:Y:S01]  /*1570*/  @!P2 IMAD.MOV R22, RZ, RZ, -R22 ;  /* 0x000000ffff16a224 */ /* 0x000fe200078e0a16 */
[----:B------:R-:W-:Y:S01]  /*1580*/  STL [R1+0x3d4], R0 ;  /* 0x0003d40001007387 */ /* 0x000fe20000100800 */
[--C-:B------:R-:W-:Y:S01]  /*1590*/  @!P3 IMAD.IADD R38, R38, 0x1, -R3.reuse ;  /* 0x000000012626b824 */ /* 0x100fe200078e0a03 */
[C---:B------:R-:W-:Y:S01]  /*15a0*/  ISETP.GT.U32.AND P3, PT, R3.reuse, R32, PT ;  /* 0x000000200300720c */ /* 0x040fe20003f64070 */
[----:B------:R-:W-:Y:S01]  /*15b0*/  @!P0 IMAD.MOV R24, RZ, RZ, -R24 ;  /* 0x000000ffff188224 */ /* 0x000fe200078e0a18 */
[C---:B------:R-:W-:Y:S01]  /*15c0*/  ISETP.GT.U32.AND P2, PT, R3.reuse, R34, PT ;  /* 0x000000220300720c */ /* 0x040fe20003f44070 */
[----:B------:R-:W-:Y:S01]  /*15d0*/  @!P4 IMAD.MOV R20, RZ, RZ, -R20 ;  /* 0x000000ffff14c224 */ /* 0x000fe200078e0a14 */
[----:B------:R-:W-:Y:S01]  /*15e0*/  ISETP.GT.U32.AND P0, PT, R3, R10, PT ;  /* 0x0000000a0300720c */ /* 0x000fe20003f04070 */
[--C-:B------:R-:W-:Y:S01]  /*15f0*/  @!P6 IMAD.IADD R36, R36, 0x1, -R3.reuse ;  /* 0x000000012424e824 */ /* 0x100fe200078e0a03 */
[----:B------:R-:W-:Y:S01]  /*1600*/  ISETP.GE.AND P6, PT, R21, RZ, PT ;  /* 0x000000ff1500720c */ /* 0x000fe20003fc6270 */
[----:B------:R-:W-:Y:S01]  /*1610*/  @!P5 IMAD.IADD R7, R7, 0x1, -R4 ;  /* 0x000000010707d824 */ /* 0x000fe200078e0a04 */
[----:B------:R2:W-:Y:S01]  /*1620*/  STL.64 [R1+0x598], R94 ;  /* 0x0005985e01007387 */ /* 0x0005e20000100a00 */
[----:B------:R-:W-:Y:S01]  /*1630*/  @!P1 IMAD.MOV R26, RZ, RZ, -R26 ;  /* 0x000000ffff1a9224 */ /* 0x000fe200078e0a1a */
[C---:B------:R-:W-:Y:S01]  /*1640*/  ISETP.GT.U32.AND P4, PT, R3.reuse, R36, PT ;  /* 0x000000240300720c */ /* 0x040fe20003f84070 */
[----:B------:R-:W-:Y:S01]  /*1650*/  IMAD R6, R8, R113, RZ ;  /* 0x0000007108067224 */ /* 0x000fe200078e02ff */
[----:B------:R-:W-:Y:S01]  /*1660*/  ISETP.GT.U32.AND P1, PT, R3, R38, PT ;  /* 0x000000260300720c */ /* 0x000fe20003f24070 */
[--C-:B------:R-:W-:Y:S01]  /*1670*/  @!P3 IMAD.IADD R32, R32, 0x1, -R3.reuse ;  /* 0x000000012020b824 */ /* 0x100fe200078e0a03 */
[----:B------:R-:W-:Y:S01]  /*1680*/  ISETP.GT.U32.AND P5, PT, R4, R7, PT ;  /* 0x000000070400720c */ /* 0x000fe20003fa4070 */
[--C-:B------:R-:W-:Y:S01]  /*1690*/  @!P2 IMAD.IADD R34, R34, 0x1, -R3.reuse ;  /* 0x000000012222a824 */ /* 0x100fe200078e0a03 */
[----:B------:R-:W-:Y:S01]  /*16a0*/  ISETP.GE.AND P3, PT, R25, RZ, PT ;  /* 0x000000ff1900720c */ /* 0x000fe20003f66270 */
[--C-:B------:R-:W-:Y:S01]  /*16b0*/  @!P0 IMAD.IADD R10, R10, 0x1, -R3.reuse ;  /* 0x000000010a0a8824 */ /* 0x100fe200078e0a03 */
[----:B------:R-:W-:Y:S01]  /*16c0*/  ISETP.GE.AND P2, PT, R27, RZ, PT ;  /* 0x000000ff1b00720c */ /* 0x000fe20003f46270 */
[----:B------:R-:W-:Y:S01]  /*16d0*/  @!P6 IMAD.MOV R28, RZ, RZ, -R28 ;  /* 0x000000ffff1ce224 */ /* 0x000fe200078e0a1c */
[----:B------:R-:W-:Y:S01]  /*16e0*/  ISETP.GE.AND P0, PT, R13, RZ, PT ;  /* 0x000000ff0d00720c */ /* 0x000fe20003f06270 */
[----:B------:R-:W-:Y:S01]  /*16f0*/  IMAD R27, R112, 0x88, RZ ;  /* 0x00000088701b7824 */ /* 0x000fe200078e02ff */
[----:B------:R-:W-:Y:S01]  /*1700*/  ISETP.GE.AND P6, PT, R23, RZ, PT ;  /* 0x000000ff1700720c */ /* 0x000fe20003fc6270 */
[--C-:B------:R-:W-:Y:S01]  /*1710*/  @!P4 IMAD.IADD R36, R36, 0x1, -R3.reuse ;  /* 0x000000012424c824 */ /* 0x100fe200078e0a03 */
[----:B------:R-:W-:Y:S01]  /*1720*/  ISETP.GE.AND P4, PT, R29, RZ, PT ;  /* 0x000000ff1d00720c */ /* 0x000fe20003f86270 */
[----:B------:R-:W-:Y:S01]  /*1730*/  @!P1 IMAD.IADD R38, R38, 0x1, -R3 ;  /* 0x0000000126269824 */ /* 0x000fe200078e0a03 */
[----:B------:R-:W-:Y:S01]  /*1740*/  ISETP.GE.AND P1, PT, R11, RZ, PT ;  /* 0x000000ff0b00720c */ /* 0x000fe20003f26270 */
[----:B------:R-:W-:Y:S01]  /*1750*/  @!P5 IMAD.IADD R7, R7, 0x1, -R4 ;  /* 0x000000010707d824 */ /* 0x000fe200078e0a04 */
[----:B------:R-:W-:Y:S01]  /*1760*/  ISETP.NE.AND P5, PT, R95, RZ, PT ;  /* 0x000000ff5f00720c */ /* 0x000fe20003fa5270 */
[----:B------:R-:W-:Y:S01]  /*1770*/  @!P3 IMAD.MOV R32, RZ, RZ, -R32 ;  /* 0x000000ffff20b224 */ /* 0x000fe200078e0a20 */
[----:B------:R-:W-:Y:S01]  /*1780*/  LOP3.LUT R3, RZ, R95, RZ, 0x33, !PT ;  /* 0x0000005fff037212 */ /* 0x000fe200078e33ff */
[----:B------:R-:W-:Y:S01]  /*1790*/  @!P2 IMAD.MOV R34, RZ, RZ, -R34 ;  /* 0x000000ffff22a224 */ /* 0x000fe200078e0a22 */
[----:B------:R-:W-:Y:S01]  /*17a0*/  LEA R21, P3, R6, UR4, 0x2 ;  /* 0x0000000406157c11 */ /* 0x000fe2000f8610ff */
[----:B------:R-:W-:Y:S01]  /*17b0*/  @!P0 IMAD.MOV R10, RZ, RZ, -R10 ;  /* 0x000000ffff0a8224 */ /* 0x000fe200078e0a0a */
[----:B------:R-:W-:Y:S01]  /*17c0*/  ISETP.GE.AND P2, PT, R88, RZ, PT ;  /* 0x000000ff5800720c */ /* 0x000fe20003f46270 */
[----:B------:R-:W-:Y:S01]  /*17d0*/  ULDC UR4, c[0x0][0x240] ;  /* 0x0000900000047ab9 */ /* 0x000fe20000000800 */
[C---:B------:R-:W-:Y:S01]  /*17e0*/  SEL R12, R3.reuse, R12, !P5 ;  /* 0x0000000c030c7207 */ /* 0x040fe20006800000 */
[----:B------:R-:W-:Y:S01]  /*17f0*/  @!P6 IMAD.MOV R30, RZ, RZ, -R30 ;  /* 0x000000ffff1ee224 */ /* 0x000fe200078e0a1e */
[----:B------:R-:W-:Y:S01]  /*1800*/  ISETP.NE.AND P0, PT, R94, RZ, PT ;  /* 0x000000ff5e00720c */ /* 0x000fe20003f05270 */
[----:B------:R-:W-:Y:S01]  /*1810*/  @!P1 IMAD.MOV R38, RZ, RZ, -R38 ;  /* 0x000000ffff269224 */ /* 0x000fe200078e0a26 */
[C---:B------:R-:W-:Y:S01]  /*1820*/  SEL R11, R3.reuse, R22, !P5 ;  /* 0x00000016030b7207 */ /* 0x040fe20006800000 */
[----:B------:R-:W-:Y:S01]  /*1830*/  @!P4 IMAD.MOV R36, RZ, RZ, -R36 ;  /* 0x000000ffff24c224 */ /* 0x000fe200078e0a24 */
[----:B------:R-:W-:Y:S01]  /*1840*/  LEA.HI.X.SX32 R22, R6, UR5, 0x2, P3 ;  /* 0x0000000506167c11 */ /* 0x000fe200098f16ff */
[----:B------:R-:W-:Y:S01]  /*1850*/  IMAD R6, R12, UR4, RZ ;  /* 0x000000040c067c24 */ /* 0x000fe2000f8e02ff */
[C---:B------:R-:W-:Y:S01]  /*1860*/  SEL R14, R3.reuse, R14, !P5 ;  /* 0x0000000e030e7207 */ /* 0x040fe20006800000 */
[----:B------:R-:W3:Y:S01]  /*1870*/  LDC.64 R4, c[0x0][0x230] ;  /* 0x00008c00ff047b82 */ /* 0x000ee20000000a00 */
[C---:B------:R-:W-:Y:S01]  /*1880*/  SEL R13, R3.reuse, R24, !P5 ;  /* 0x00000018030d7207 */ /* 0x040fe20006800000 */
[----:B------:R-:W-:Y:S01]  /*1890*/  IMAD.MOV.U32 R24, RZ, RZ, R7 ;  /* 0x000000ffff187224 */ /* 0x000fe200078e0007 */
[C---:B------:R-:W-:Y:S01]  /*18a0*/  SEL R8, R3.reuse, R16, !P5 ;  /* 0x0000001003087207 */ /* 0x040fe20006800000 */
[----:B------:R-:W-:Y:S01]  /*18b0*/  IMAD R7, R14, UR4, RZ ;  /* 0x000000040e077c24 */ /* 0x000fe2000f8e02ff */
[C---:B------:R-:W-:Y:S01]  /*18c0*/  SEL R9, R3.reuse, R18, !P5 ;  /* 0x0000001203097207 */ /* 0x040fe20006800000 */
[----:B------:R-:W-:Y:S01]  /*18d0*/  @!P2 IMAD.MOV R24, RZ, RZ, -R24 ;  /* 0x000000ffff18a224 */ /* 0x000fe200078e0a18 */
[-C--:B-1----:R-:W-:Y:S01]  /*18e0*/  LEA R88, P1, R6, R21.reuse, 0x2 ;  /* 0x0000001506587211 */ /* 0x082fe200078210ff */
[----:B------:R-:W-:Y:S01]  /*18f0*/  IMAD R8, R8, UR4, RZ ;  /* 0x0000000408087c24 */ /* 0x000fe2000f8e02ff */
[----:B------:R-:W-:Y:S01]  /*1900*/  SEL R20, R3, R20, !P5 ;  /* 0x0000001403147207 */ /* 0x000fe20006800000 */
[----:B------:R-:W-:Y:S01]  /*1910*/  IMAD R9, R9, UR4, RZ ;  /* 0x0000000409097c24 */ /* 0x000fe2000f8e02ff */
[----:B------:R-:W-:Y:S01]  /*1920*/  SEL R28, R3, R28, !P5 ;  /* 0x0000001c031c7207 */ /* 0x000fe20006800000 */
[----:B------:R-:W1:Y:S01]  /*1930*/  S2UR UR5, SR_CgaCtaId ;  /* 0x00000000000579c3 */ /* 0x000e620000008800 */
[----:B------:R-:W-:Y:S01]  /*1940*/  @!P0 LOP3.LUT R24, RZ, R94, RZ, 0x33, !PT ;  /* 0x0000005eff188212 */ /* 0x000fe200078e33ff */
[----:B------:R-:W-:Y:S01]  /*1950*/  IMAD R11, R11, UR4, RZ ;  /* 0x000000040b0b7c24 */ /* 0x000fe2000f8e02ff */
[----:B------:R-:W-:Y:S01]  /*1960*/  LEA.HI.X.SX32 R89, R6, R22, 0x2, P1 ;  /* 0x0000001606597211 */ /* 0x000fe200008f16ff */
[----:B------:R-:W-:Y:S01]  /*1970*/  IMAD R12, R13, UR4, RZ ;  /* 0x000000040d0c7c24 */ /* 0x000fe2000f8e02ff */
[C---:B------:R-:W-:Y:S01]  /*1980*/  SEL R26, R3.reuse, R26, !P5 ;  /* 0x0000001a031a7207 */ /* 0x040fe20006800000 */
[----:B------:R-:W-:Y:S01]  /*1990*/  IMAD R14, R28, UR4, RZ ;  /* 0x000000041c0e7c24 */ /* 0x000fe2000f8e02ff */
[----:B------:R-:W-:Y:S01]  /*19a0*/  SEL R19, R3, R10, !P5 ;  /* 0x0000000a03137207 */ /* 0x000fe20006800000 */
[----:B------:R-:W-:Y:S01]  /*19b0*/  IMAD R10, R20, UR4, RZ ;  /* 0x00000004140a7c24 */ /* 0x000fe2000f8e02ff */
[-C--:B--2---:R-:W-:Y:S01]  /*19c0*/  LEA R94, P1, R7, R21.reuse, 0x2 ;  /* 0x00000015075e7211 */ /* 0x084fe200078210ff */
[----:B------:R-:W-:Y:S01]  /*19d0*/  IMAD R13, R26, UR4, RZ ;  /* 0x000000041a0d7c24 */ /* 0x000fe2000f8e02ff */
[C---:B------:R-:W-:Y:S01]  /*19e0*/  SEL R15, R3.reuse, R30, !P5 ;  /* 0x0000001e030f7207 */ /* 0x040fe20006800000 */
[----:B------:R2:W-:Y:S01]  /*19f0*/  STL.64 [R1+0x2c8], R88 ;  /* 0x0002c85801007387 */ /* 0x0005e20000100a00 */
[----:B------:R-:W-:Y:S01]  /*1a00*/  SEL R16, R3, R32, !P5 ;  /* 0x0000002003107207 */ /* 0x000fe20006800000 */
[----:B------:R-:W-:Y:S01]  /*1a10*/  IMAD R19, R19, UR4, RZ ;  /* 0x0000000413137c24 */ /* 0x000fe2000f8e02ff */
[----:B------:R-:W-:Y:S01]  /*1a20*/  SEL R17, R3, R34, !P5 ;  /* 0x0000002203117207 */ /* 0x000fe20006800000 */
[----:B------:R-:W-:Y:S01]  /*1a30*/  IMAD R15, R15, UR4, RZ ;  /* 0x000000040f0f7c24 */ /* 0x000fe2000f8e02ff */
[C---:B------:R-:W-:Y:S01]  /*1a40*/  SEL R18, R3.reuse, R36, !P5 ;  /* 0x0000002403127207 */ /* 0x040fe20006800000 */
[----:B------:R-:W-:Y:S01]  /*1a50*/  IMAD R16, R16, UR4, RZ ;  /* 0x0000000410107c24 */ /* 0x000fe2000f8e02ff */
[----:B------:R-:W-:Y:S01]  /*1a60*/  SEL R38, R3, R38, !P5 ;  /* 0x0000002603267207 */ /* 0x000fe20006800000 */
[----:B------:R-:W-:Y:S01]  /*1a70*/  IMAD R17, R17, UR4, RZ ;  /* 0x0000000411117c24 */ /* 0x000fe2000f8e02ff */
[-C--:B------:R-:W-:Y:S01]  /*1a80*/  LEA R98, P2, R8, R21.reuse, 0x2 ;  /* 0x0000001508627211 */ /* 0x080fe200078410ff */
[----:B------:R-:W-:Y:S01]  /*1a90*/  IMAD R18, R18, UR4, RZ ;  /* 0x0000000412127c24 */ /* 0x000fe2000f8e02ff */
[----:B------:R-:W-:Y:S01]  /*1aa0*/  LEA R92, P3, R9, R21, 0x2 ;  /* 0x00000015095c7211 */ /* 0x000fe200078610ff */
[----:B------:R-:W-:Y:S01]  /*1ab0*/  IMAD R20, R38, UR4, RZ ;  /* 0x0000000426147c24 */ /* 0x000fe2000f8e02ff */
[----:B------:R-:W-:Y:S01]  /*1ac0*/  LEA.HI.X.SX32 R95, R7, R22, 0x2, P1 ;  /* 0x00000016075f7211 */ /* 0x000fe200008f16ff */
[----:B---3--:R-:W-:Y:S01]  /*1ad0*/  VIADD R23, R4, 0xffffffff ;  /* 0xffffffff04177836 */ /* 0x008fe20000000000 */
[----:B------:R-:W-:Y:S01]  /*1ae0*/  SEL R3, R3, R40, !P5 ;  /* 0x0000002803037207 */ /* 0x000fe20006800000 */
[----:B------:R-:W-:Y:S01]  /*1af0*/  IMAD R5, R24, R5, RZ ;  /* 0x0000000518057224 */ /* 0x000fe200078e02ff */
[-C--:B------:R-:W-:Y:S01]  /*1b00*/  LEA R90, P5, R10, R21.reuse, 0x2 ;  /* 0x000000150a5a7211 */ /* 0x080fe200078a10ff */
[----:B------:R3:W-:Y:S01]  /*1b10*/  STL.64 [R1+0x2c0], R94 ;  /* 0x0002c05e01007387 */ /* 0x0007e20000100a00 */
[-C--:B--2---:R-:W-:Y:S01]  /*1b20*/  LEA R88, P4, R11, R21.reuse, 0x2 ;  /* 0x000000150b587211 */ /* 0x084fe200078810ff */
[----:B------:R-:W-:Y:S01]  /*1b30*/  IMAD R3, R3, UR4, RZ ;  /* 0x0000000403037c24 */ /* 0x000fe2000f8e02ff */
[-C--:B------:R-:W-:Y:S01]  /*1b40*/  LEA R96, P0, R12, R21.reuse, 0x2 ;  /* 0x000000150c607211 */ /* 0x080fe200078010ff */
[----:B------:R-:W-:Y:S01]  /*1b50*/  UMOV UR4, 0x400 ;  /* 0x0000040000047882 */ /* 0x000fe20000000000 */
[-C--:B------:R-:W-:Y:S01]  /*1b60*/  LEA.HI.X.SX32 R99, R8, R22.reuse, 0x2, P2 ;  /* 0x0000001608637211 */ /* 0x080fe200010f16ff */
[----:B-1----:R-:W-:Y:S01]  /*1b70*/  ULEA UR8, UR5, UR4, 0x18 ;  /* 0x0000000405087291 */ /* 0x002fe2000f8ec03f */
[-C--:B------:R-:W-:Y:S01]  /*1b80*/  LEA.HI.X.SX32 R93, R9, R22.reuse, 0x2, P3 ;  /* 0x00000016095d7211 */ /* 0x080fe200018f16ff */
[----:B------:R-:W-:Y:S01]  /*1b90*/  IMAD R28, R112, 0x1c, RZ ;  /* 0x0000001c701c7824 */ /* 0x000fe200078e02ff */
[-C--:B------:R-:W-:Y:S01]  /*1ba0*/  LEA R6, P2, R14, R21.reuse, 0x2 ;  /* 0x000000150e067211 */ /* 0x080fe200078410ff */
[----:B------:R-:W-:Y:S01]  /*1bb0*/  IMAD.SHL.U32 R26, R112, 0x20, RZ ;  /* 0x00000020701a7824 */ /* 0x000fe200078e00ff */
[-C--:B------:R-:W-:Y:S01]  /*1bc0*/  LEA.HI.X.SX32 R91, R10, R22.reuse, 0x2, P5 ;  /* 0x000000160a5b7211 */ /* 0x080fe200028f16ff */
[----:B------:R1:W-:Y:S01]  /*1bd0*/  STL.64 [R1+0x2b0], R92 ;  /* 0x0002b05c01007387 */ /* 0x0003e20000100a00 */
[-C--:B---3--:R-:W-:Y:S01]  /*1be0*/  LEA R94, P1, R13, R21.reuse, 0x2 ;  /* 0x000000150d5e7211 */ /* 0x088fe200078210ff */
[----:B------:R-:W-:Y:S01]  /*1bf0*/  IMAD R29, R112, 0x84, RZ ;  /* 0x00000084701d7824 */ /* 0x000fe200078e02ff */
[-C--:B------:R-:W-:Y:S01]  /*1c00*/  LEA.HI.X.SX32 R89, R11, R22.reuse, 0x2, P4 ;  /* 0x000000160b597211 */ /* 0x080fe200020f16ff */
[----:B------:R-:W-:Y:S01]  /*1c10*/  STL.64 [R1+0x2b8], R98 ;  /* 0x0002b86201007387 */ /* 0x000fe20000100a00 */
[-C--:B------:R-:W-:Y:S01]  /*1c20*/  LEA.HI.X.SX32 R97, R12, R22.reuse, 0x2, P0 ;  /* 0x000000160c617211 */ /* 0x080fe200000f16ff */
[----:B------:R-:W-:Y:S01]  /*1c30*/  IMAD R12, R112, 0x26, RZ ;  /* 0x00000026700c7824 */ /* 0x000fe200078e02ff */
[-C--:B------:R-:W-:Y:S01]  /*1c40*/  LEA.HI.X.SX32 R7, R14, R22.reuse, 0x2, P2 ;  /* 0x000000160e077211 */ /* 0x080fe200010f16ff */
[----:B------:R2:W-:Y:S01]  /*1c50*/  STL.64 [R1+0x2a8], R90 ;  /* 0x0002a85a01007387 */ /* 0x0005e20000100a00 */
[-C--:B------:R-:W-:Y:S01]  /*1c60*/  LEA.HI.X.SX32 R95, R13, R22.reuse, 0x2, P1 ;  /* 0x000000160d5f7211 */ /* 0x080fe200008f16ff */
[----:B------:R-:W-:Y:S01]  /*1c70*/  IMAD R14, R112, 0x25, RZ ;  /* 0x00000025700e7824 */ /* 0x000fe200078e02ff */
[-C--:B------:R-:W-:Y:S01]  /*1c80*/  LEA R10, P0, R18, R21.reuse, 0x2 ;  /* 0x00000015120a7211 */ /* 0x080fe200078010ff */
[----:B------:R3:W-:Y:S01]  /*1c90*/  STL.64 [R1+0x2a0], R88 ;  /* 0x0002a05801007387 */ /* 0x0007e20000100a00 */
[-C--:B-1----:R-:W-:Y:S01]  /*1ca0*/  LEA R92, P3, R15, R21.reuse, 0x2 ;  /* 0x000000150f5c7211 */ /* 0x082fe200078610ff */
[C---:B------:R-:W-:Y:S01]  /*1cb0*/  IMAD R13, R112.reuse, 0xa0, RZ ;  /* 0x000000a0700d7824 */ /* 0x040fe200078e02ff */
[-C--:B------:R-:W-:Y:S01]  /*1cc0*/  LEA R8, P1, R19, R21.reuse, 0x2 ;  /* 0x0000001513087211 */ /* 0x080fe200078210ff */
[----:B------:R-:W-:Y:S01]  /*1cd0*/  STL.64 [R1+0x298], R96 ;  /* 0x0002986001007387 */ /* 0x000fe20000100a00 */
[-C--:B------:R-:W-:Y:S01]  /*1ce0*/  LEA.HI.X.SX32 R93, R15, R22.reuse, 0x2, P3 ;  /* 0x000000160f5d7211 */ /* 0x080fe200018f16ff */
[----:B------:R-:W-:Y:S01]  /*1cf0*/  IMAD R15, R112, 0x9c, RZ ;  /* 0x0000009c700f7824 */ /* 0x000fe200078e02ff */
[-C--:B------:R-:W-:Y:S01]  /*1d00*/  LEA.HI.X.SX32 R11, R18, R22.reuse, 0x2, P0 ;  /* 0x00000016120b7211 */ /* 0x080fe200000f16ff */
[----:B------:R1:W-:Y:S01]  /*1d10*/  STL.64 [R1+0x288], R6 ;  /* 0x0002880601007387 */ /* 0x0003e20000100a00 */
[-C--:B--2---:R-:W-:Y:S01]  /*1d20*/  LEA R90, P5, R16, R21.reuse, 0x2 ;  /* 0x00000015105a7211 */ /* 0x084fe200078a10ff */
[----:B------:R-:W-:Y:S01]  /*1d30*/  IMAD R24, R112, 0x21, RZ ;  /* 0x0000002170187824 */ /* 0x000fe200078e02ff */
[-C--:B------:R-:W-:Y:S01]  /*1d40*/  LEA.HI.X.SX32 R9, R19, R22.reuse, 0x2, P1 ;  /* 0x0000001613097211 */ /* 0x080fe200008f16ff */
[----:B------:R2:W-:Y:S01]  /*1d50*/  STL.64 [R1+0x290], R94 ;  /* 0x0002905e01007387 */ /* 0x0005e20000100a00 */
[CC--:B---3--:R-:W-:Y:S01]  /*1d60*/  LEA R88, P4, R17.reuse, R21.reuse, 0x2 ;  /* 0x0000001511587211 */ /* 0x0c8fe200078810ff */
[----:B------:R-:W-:Y:S01]  /*1d70*/  VIADD R25, R4, 0xfffffffe ;  /* 0xfffffffe04197836 */ /* 0x000fe20000000000 */
[-C--:B------:R-:W-:Y:S01]  /*1d80*/  LEA.HI.X.SX32 R91, R16, R22.reuse, 0x2, P5 ;  /* 0x00000016105b7211 */ /* 0x080fe200028f16ff */
[----:B------:R-:W-:Y:S01]  /*1d90*/  STL.64 [R1+0x280], R92 ;  /* 0x0002805c01007387 */ /* 0x000fe20000100a00 */
[-C--:B------:R-:W-:Y:S01]  /*1da0*/  LEA.HI.X.SX32 R89, R17, R22.reuse, 0x2, P4 ;  /* 0x0000001611597211 */ /* 0x080fe200020f16ff */
[----:B------:R-:W-:Y:S01]  /*1db0*/  IMAD R16, R112, 0x24, RZ ;  /* 0x0000002470107824 */ /* 0x000fe200078e02ff */
[----:B------:R-:W-:Y:S01]  /*1dc0*/  ISETP.GE.U32.AND P1, PT, R23, 0x7fffff80, PT ;  /* 0x7fffff801700780c */ /* 0x000fe20003f26070 */
[----:B------:R-:W-:Y:S01]  /*1dd0*/  STL.64 [R1+0x278], R90 ;  /* 0x0002785a01007387 */ /* 0x000fe20000100a00 */
[-C--:B-1----:R-:W-:Y:S01]  /*1de0*/  LEA R6, P2, R20, R21.reuse, 0x2 ;  /* 0x0000001514067211 */ /* 0x082fe200078410ff */
[C---:B------:R-:W-:Y:S01]  /*1df0*/  IMAD R23, R112.reuse, 0x90, RZ ;  /* 0x0000009070177824 */ /* 0x040fe200078e02ff */
[----:B------:R-:W-:Y:S01]  /*1e00*/  LEA R18, P0, R5, UR6, 0x2 ;  /* 0x0000000605127c11 */ /* 0x000fe2000f8010ff */
[----:B------:R-:W-:Y:S01]  /*1e10*/  STL.64 [R1+0x270], R88 ;  /* 0x0002705801007387 */ /* 0x000fe20000100a00 */
[C---:B--2---:R-:W-:Y:S01]  /*1e20*/  LEA R94, P3, R3.reuse, R21, 0x2 ;  /* 0x00000015035e7211 */ /* 0x044fe200078610ff */
[----:B------:R-:W-:Y:S01]  /*1e30*/  IMAD R21, R112, 0x94, RZ ;  /* 0x0000009470157824 */ /* 0x000fe200078e02ff */
[-C--:B------:R-:W-:Y:S01]  /*1e40*/  LEA.HI.X.SX32 R7, R20, R22.reuse, 0x2, P2 ;  /* 0x0000001614077211 */ /* 0x080fe200010f16ff */
[----:B------:R1:W-:Y:S01]  /*1e50*/  STL.64 [R1+0x268], R10 ;  /* 0x0002680a01007387 */ /* 0x0003e20000100a00 */
[----:B------:R-:W-:Y:S01]  /*1e60*/  LEA.HI.X.SX32 R95, R3, R22, 0x2, P3 ;  /* 0x00000016035f7211 */ /* 0x000fe200018f16ff */
[----:B------:R-:W-:Y:S01]  /*1e70*/  VIADD R3, R4, 0xfffffffd ;  /* 0xfffffffd04037836 */ /* 0x000fe20000000000 */
[----:B------:R-:W-:Y:S01]  /*1e80*/  LEA.HI.X.SX32 R19, R5, UR7, 0x2, P0 ;  /* 0x0000000705137c11 */ /* 0x000fe200080f16ff */
[----:B------:R-:W-:Y:S01]  /*1e90*/  IMAD R22, R112, 0x22, RZ ;  /* 0x0000002270167824 */ /* 0x000fe200078e02ff */
[----:B------:R-:W-:Y:S01]  /*1ea0*/  ISETP.GE.U32.AND P6, PT, R25, 0x7fffff7f, PT ;  /* 0x7fffff7f1900780c */ /* 0x000fe20003fc6070 */
[----:B------:R2:W-:Y:S01]  /*1eb0*/  STL.64 [R1+0x5f8], R94 ;  /* 0x0005f85e01007387 */ /* 0x0005e20000100a00 */
[----:B------:R-:W-:Y:S01]  /*1ec0*/  ISETP.GE.U32.AND P5, PT, R3, 0x7fffff7e, PT ;  /* 0x7fffff7e0300780c */ /* 0x000fe20003fa6070 */
[----:B------:R-:W-:-:S02]  /*1ed0*/  IMAD.U32 R3, RZ, RZ, UR8 ;  /* 0x00000008ff037e24 */ /* 0x000fc4000f8e00ff */
[C---:B------:R-:W-:Y:S01]  /*1ee0*/  IMAD R20, R112.reuse, 0x23, RZ ;  /* 0x0000002370147824 */ /* 0x040fe200078e02ff */
[----:B------:R3:W-:Y:S01]  /*1ef0*/  STL.64 [R1+0x260], R8 ;  /* 0x0002600801007387 */ /* 0x0007e20000100a00 */
[C---:B-1----:R-:W-:Y:S02]  /*1f00*/  IMAD R10, R112.reuse, 0x27, RZ ;  /* 0x00000027700a7824 */ /* 0x042fe400078e02ff */
[C---:B------:R-:W-:Y:S01]  /*1f10*/  IMAD R11, R112.reuse, 0xa4, RZ ;  /* 0x000000a4700b7824 */ /* 0x040fe200078e02ff */
[----:B------:R1:W-:Y:S01]  /*1f20*/  STL.64 [R1+0x258], R6 ;  /* 0x0002580601007387 */ /* 0x0003e20000100a00 */
[C---:B------:R-:W-:Y:S02]  /*1f30*/  IMAD R91, R112.reuse, 0x44, RZ ;  /* 0x00000044705b7824 */ /* 0x040fe400078e02ff */
[C---:B--2---:R-:W-:Y:S01]  /*1f40*/  IMAD R94, R112.reuse, 0x70, RZ ;  /* 0x00000070705e7824 */ /* 0x044fe200078e02ff */
[----:B------:R2:W-:Y:S01]  /*1f50*/  STL [R1+0x3d0], R3 ;  /* 0x0003d00301007387 */ /* 0x0005e20000100800 */
[----:B------:R-:W-:-:S02]  /*1f60*/  IMAD R25, R112, 0x8c, RZ ;  /* 0x0000008c70197824 */ /* 0x000fc400078e02ff */
[C---:B------:R-:W-:Y:S01]  /*1f70*/  IMAD R17, R112.reuse, 0x98, RZ ;  /* 0x0000009870117824 */ /* 0x040fe200078e02ff */
[----:B------:R4:W-:Y:S01]  /*1f80*/  STL.64 [R1+0x688], R22 ;  /* 0x0006881601007387 */ /* 0x0009e20000100a00 */
[C---:B---3--:R-:W-:Y:S02]  /*1f90*/  IMAD R8, R112.reuse, 0x28, RZ ;  /* 0x0000002870087824 */ /* 0x048fe400078e02ff */
[----:B------:R-:W-:Y:S01]  /*1fa0*/  IMAD R9, R112, 0xa8, RZ ;  /* 0x000000a870097824 */ /* 0x000fe200078e02ff */
[----:B------:R3:W-:Y:S01]  /*1fb0*/  STL.64 [R1+0x680], R20 ;  /* 0x0006801401007387 */ /* 0x0007e20000100a00 */
[----:B-1----:R-:W-:Y:S02]  /*1fc0*/  VIADD R6, R4, 0xfffffffc ;  /* 0xfffffffc04067836 */ /* 0x002fe40000000000 */
[----:B--2---:R-:W-:Y:S01]  /*1fd0*/  IMAD R3, R112, 0x2c, RZ ;  /* 0x0000002c70037824 */ /* 0x004fe200078e02ff */
[----:B------:R1:W-:Y:S01]  /*1fe0*/  STL.64 [R1+0x690], R14 ;  /* 0x0006900e01007387 */ /* 0x0003e20000100a00 */
[----:B------:R-:W-:Y:S01]  /*1ff0*/  VIADD R7, R4, 0xffffffdf ;  /* 0xffffffdf04077836 */ /* 0x000fe20000000000 */
[----:B------:R-:W-:Y:S01]  /*2000*/  ISETP.GE.U32.AND P2, PT, R6, 0x7fffff7d, PT ;  /* 0x7fffff7d0600780c */ /* 0x000fe20003f46070 */
[C---:B------:R-:W-:Y:S01]  /*2010*/  IMAD R6, R112.reuse, 0x29, RZ ;  /* 0x0000002970067824 */ /* 0x040fe200078e02ff */
[----:B------:R2:W-:Y:S01]  /*2020*/  STL.64 [R1+0x678], R12 ;  /* 0x0006780c01007387 */ /* 0x0005e20000100a00 */
[C---:B----4-:R-:W-:Y:S01]  /*2030*/  IMAD R23, R112.reuse, 0x3c, RZ ;  /* 0x0000003c70177824 */ /* 0x050fe200078e02ff */
[----:B------:R-:W-:Y:S01]  /*2040*/  ISETP.GE.U32.AND P4, PT, R7, 0x7fffff60, PT ;  /* 0x7fffff600700780c */ /* 0x000fe20003f86070 */
[C---:B------:R-:W-:Y:S01]  /*2050*/  IMAD R22, R112.reuse, 0x54, RZ ;  /* 0x0000005470167824 */ /* 0x040fe200078e02ff */
[----:B------:R-:W-:Y:S01]  /*2060*/  STL.64 [R1+0x670], R10 ;  /* 0x0006700a01007387 */ /* 0x000fe20000100a00 */
[----:B---3--:R-:W-:-:S02]  /*2070*/  IMAD R21, R112, 0x64, RZ ;  /* 0x0000006470157824 */ /* 0x008fc400078e02ff */
[C---:B------:R-:W-:Y:S01]  /*2080*/  IMAD R7, R112.reuse, 0xac, RZ ;  /* 0x000000ac70077824 */ /* 0x040fe200078e02ff */
[CC--:B-1----:R-:W-:Y:S01]  /*2090*/  LEA R14, P3, R112.reuse, R18.reuse, 0x3 ;  /* 0x00000012700e7211 */ /* 0x0c2fe200078618ff */
[C---:B------:R-:W-:Y:S02]  /*20a0*/  IMAD R30, R112.reuse, 0x2a, RZ ;  /* 0x0000002a701e7824 */ /* 0x040fe400078e02ff */
[C---:B------:R-:W-:Y:S01]  /*20b0*/  IMAD R34, R112.reuse, 0x2b, RZ ;  /* 0x0000002b70227824 */ /* 0x040fe200078e02ff */
[-C--:B------:R-:W-:Y:S01]  /*20c0*/  LEA.HI.X.SX32 R15, R83, R19.reuse, 0x2, P3 ;  /* 0x00000013530f7211 */ /* 0x080fe200018f16ff */
[C---:B------:R-:W-:Y:S01]  /*20d0*/  IMAD R5, R112.reuse, 0xb0, RZ ;  /* 0x000000b070057824 */ /* 0x040fe200078e02ff */
[----:B--2---:R-:W-:Y:S01]  /*20e0*/  IADD3 R12, P0, R61, R18, RZ ;  /* 0x000000123d0c7210 */ /* 0x004fe20007f1e0ff */
[C---:B------:R-:W-:Y:S02]  /*20f0*/  IMAD R32, R112.reuse, 0xb4, RZ ;  /* 0x000000b470207824 */ /* 0x040fe400078e02ff */
[----:B------:R1:W-:Y:S01]  /*2100*/  STL.64 [R1+0x210], R14 ;  /* 0x0002100e01007387 */ /* 0x0003e20000100a00 */
[----:B------:R-:W-:Y:S01]  /*2110*/  LEA.HI.X.SX32 R13, R81, R19, 0x2, P0 ;  /* 0x00000013510d7211 */ /* 0x000fe200000f16ff */
[----:B------:R-:W-:-:S02]  /*2120*/  IMAD R40, R112, 0x2d, RZ ;  /* 0x0000002d70287824 */ /* 0x000fc400078e02ff */
[C---:B------:R-:W-:Y:S02]  /*2130*/  IMAD R36, R112.reuse, 0xb8, RZ ;  /* 0x000000b870247824 */ /* 0x040fe400078e02ff */
[----:B------:R2:W-:Y:S01]  /*2140*/  STL.64 [R1+0x208], R12 ;  /* 0x0002080c01007387 */ /* 0x0005e20000100a00 */
[C---:B------:R-:W-:Y:S02]  /*2150*/  IMAD R38, R112.reuse, 0xbc, RZ ;  /* 0x000000bc70267824 */ /* 0x040fe400078e02ff */
[C---:B------:R-:W-:Y:S02]  /*2160*/  IMAD R88, R112.reuse, 0x3b, RZ ;  /* 0x0000003b70587824 */ /* 0x040fe400078e02ff */
[C---:B------:R-:W-:Y:S01]  /*2170*/  IMAD.SHL.U32 R90, R112.reuse, 0x40, RZ ;  /* 0x00000040705a7824 */ /* 0x040fe200078e00ff */
[-C--:B-1----:R-:W-:Y:S01]  /*2180*/  IADD3 R14, P3, R77, R18.reuse, RZ ;  /* 0x000000124d0e7210 */ /* 0x082fe20007f7e0ff */
[C---:B------:R-:W-:Y:S02]  /*2190*/  IMAD R93, R112.reuse, 0x41, RZ ;  /* 0x00000041705d7824 */ /* 0x040fe400078e02ff */
[C---:B------:R-:W-:Y:S01]  /*21a0*/  IMAD R89, R112.reuse, 0x108, RZ ;  /* 0x0000010870597824 */ /* 0x040fe200078e02ff */
[C---:B------:R-:W-:Y:S01]  /*21b0*/  LEA.HI.X.SX32 R15, R112.reuse, R19, 0x2, P3 ;  /* 0x00000013700f7211 */ /* 0x040fe200018f16ff */
[C---:B------:R-:W-:Y:S01]  /*21c0*/  IMAD R97, R112.reuse, 0x42, RZ ;  /* 0x0000004270617824 */ /* 0x040fe200078e02ff */
[C---:B--2---:R-:W-:Y:S01]  /*21d0*/  LEA R12, P0, R112.reuse, R18, 0x4 ;  /* 0x00000012700c7211 */ /* 0x044fe200078020ff */
[----:B------:R-:W-:-:S02]  /*21e0*/  IMAD R92, R112, 0x10c, RZ ;  /* 0x0000010c705c7824 */ /* 0x000fc400078e02ff */
[----:B------:R1:W-:Y:S01]  /*21f0*/  STL.64 [R1+0x218], R14 ;  /* 0x0002180e01007387 */ /* 0x0003e20000100a00 */
[----:B------:R-:W-:Y:S01]  /*2200*/  LEA.HI.X.SX32 R13, R77, R19, 0x2, P0 ;  /* 0x000000134d0d7211 */ /* 0x000fe200000f16ff */
[C---:B------:R-:W-:Y:S02]  /*2210*/  IMAD R98, R112.reuse, 0x43, RZ ;  /* 0x0000004370627824 */ /* 0x040fe400078e02ff */
[C---:B------:R-:W-:Y:S02]  /*2220*/  IMAD R96, R112.reuse, 0x110, RZ ;  /* 0x0000011070607824 */ /* 0x040fe400078e02ff */
[----:B------:R2:W-:Y:S01]  /*2230*/  STL.64 [R1+0x200], R12 ;  /* 0x0002000c01007387 */ /* 0x0005e20000100a00 */
[C---:B------:R-:W-:Y:S02]  /*2240*/  IMAD R99, R112.reuse, 0x118, RZ ;  /* 0x0000011870637824 */ /* 0x040fe400078e02ff */
[C---:B------:R-:W-:Y:S02]  /*2250*/  IMAD R95, R112.reuse, 0x154, RZ ;  /* 0x00000154705f7824 */ /* 0x040fe400078e02ff */
[----:B------:R-:W-:Y:S01]  /*2260*/  IMAD R77, R112, 0x18c, RZ ;  /* 0x0000018c704d7824 */ /* 0x000fe200078e02ff */
[----:B-1----:R-:W-:-:S04]  /*2270*/  IADD3 R14, P3, R45, R18, RZ ;  /* 0x000000122d0e7210 */ /* 0x002fc80007f7e0ff */
[----:B------:R-:W-:Y:S02]  /*2280*/  LEA.HI.X.SX32 R15, R75, R19, 0x2, P3 ;  /* 0x000000134b0f7211 */ /* 0x000fe400018f16ff */
[----:B--2---:R-:W-:-:S03]  /*2290*/  IADD3 R12, P0, R37, R18, RZ ;  /* 0x00000012250c7210 */ /* 0x004fc60007f1e0ff */
[----:B------:R1:W-:Y:S01]  /*22a0*/  STL.64 [R1+0x1f8], R14 ;  /* 0x0001f80e01007387 */ /* 0x0003e20000100a00 */
[----:B------:R-:W-:-:S05]  /*22b0*/  LEA.HI.X.SX32 R13, R73, R19, 0x2, P0 ;  /* 0x00000013490d7211 */ /* 0x000fca00000f16ff */
[----:B------:R2:W-:Y:S01]  /*22c0*/  STL.64 [R1+0x1f0], R12 ;  /* 0x0001f00c01007387 */ /* 0x0005e20000100a00 */
[----:B-1----:R-:W-:-:S04]  /*22d0*/  IADD3 R14, P3, R28, R18, RZ ;  /* 0x000000121c0e7210 */ /* 0x002fc80007f7e0ff */
[----:B------:R-:W-:Y:S02]  /*22e0*/  LEA.HI.X.SX32 R15, R71, R19, 0x2, P3 ;  /* 0x00000013470f7211 */ /* 0x000fe400018f16ff */
[----:B--2---:R-:W-:-:S03]  /*22f0*/  LEA R12, P0, R112, R18, 0x5 ;  /* 0x00000012700c7211 */ /* 0x004fc600078028ff */
[----:B------:R1:W-:Y:S01]  /*2300*/  STL.64 [R1+0x1e8], R14 ;  /* 0x0001e80e01007387 */ /* 0x0003e20000100a00 */
[----:B------:R-:W-:-:S05]  /*2310*/  LEA.HI.X.SX32 R13, R69, R19, 0x2, P0 ;  /* 0x00000013450d7211 */ /* 0x000fca00000f16ff */
[----:B------:R2:W-:Y:S01]  /*2320*/  STL.64 [R1+0x1e0], R12 ;  /* 0x0001e00c01007387 */ /* 0x0005e20000100a00 */
        /* <DEDUP_REMOVED lines=18> */
[----:B-1----:R-:W-:Y:S01]  /*2450*/  IADD3 R14, P3, R23, R18, RZ ;  /* 0x00000012170e7210 */ /* 0x002fe20007f7e0ff */
[----:B------:R-:W-:-:S03]  /*2460*/  IMAD R23, R112, 0x58, RZ ;  /* 0x0000005870177824 */ /* 0x000fc600078e02ff */
        /* <DEDUP_REMOVED lines=19> */
[-C--:B------:R-:W-:Y:S02]  /*25a0*/  LEA.HI.X.SX32 R15, R43, R19.reuse, 0x2, P3 ;  /* 0x000000132b0f7211 */ /* 0x080fe400018f16ff */
[----:B--2---:R-:W-:Y:S01]  /*25b0*/  IADD3 R12, P0, R23, R18, RZ ;  /* 0x00000012170c7210 */ /* 0x004fe20007f1e0ff */
[----:B------:R-:W-:Y:S02]  /*25c0*/  IMAD R23, R112, 0x60, RZ ;  /* 0x0000006070177824 */ /* 0x000fe400078e02ff */
[----:B------:R1:W-:Y:S01]  /*25d0*/  STL.64 [R1+0x178], R14 ;  /* 0x0001780e01007387 */ /* 0x0003e20000100a00 */
[----:B------:R-:W-:-:S05]  /*25e0*/  LEA.HI.X.SX32 R13, R41, R19, 0x2, P0 ;  /* 0x00000013290d7211 */ /* 0x000fca00000f16ff */
[----:B------:R2:W-:Y:S01]  /*25f0*/  STL.64 [R1+0x170], R12 ;  /* 0x0001700c01007387 */ /* 0x0005e20000100a00 */
[-C--:B-1----:R-:W-:Y:S02]  /*2600*/  IADD3 R14, P3, R22, R18.reuse, RZ ;  /* 0x00000012160e7210 */ /* 0x082fe40007f7e0ff */
[-C--:B------:R-:W-:Y:S02]  /*2610*/  IADD3 R22, P0, R23, R18.reuse, RZ ;  /* 0x0000001217167210 */ /* 0x080fe40007f1e0ff */
[-C--:B------:R-:W-:Y:S02]  /*2620*/  LEA.HI.X.SX32 R15, R39, R19.reuse, 0x2, P3 ;  /* 0x00000013270f7211 */ /* 0x080fe400018f16ff */
[----:B------:R-:W-:Y:S01]  /*2630*/  LEA.HI.X.SX32 R23, R37, R19, 0x2, P0 ;  /* 0x0000001325177211 */ /* 0x000fe200000f16ff */
[----:B--2---:R-:W-:Y:S02]  /*2640*/  IMAD R13, R112, 0x68, RZ ;  /* 0x00000068700d7824 */ /* 0x004fe400078e02ff */
[----:B------:R1:W-:Y:S04]  /*2650*/  STL.64 [R1+0x168], R14 ;  /* 0x0001680e01007387 */ /* 0x0003e80000100a00 */
[----:B-1----:R-:W2:Y:S01]  /*2660*/  LDL.LU.64 R14, [R1+0x690] ;  /* 0x00069000010e7983 */ /* 0x002ea20000300a00 */
[----:B------:R-:W-:-:S03]  /*2670*/  IADD3 R20, P3, R21, R18, RZ ;  /* 0x0000001215147210 */ /* 0x000fc60007f7e0ff */
[----:B------:R1:W-:Y:S04]  /*2680*/  STL.64 [R1+0x160], R22 ;  /* 0x0001601601007387 */ /* 0x0003e80000100a00 */
[----:B-1----:R-:W3:Y:S01]  /*2690*/  LDL.LU.64 R22, [R1+0x688] ;  /* 0x0006880001167983 */ /* 0x002ee20000300a00 */
[-C--:B------:R-:W-:Y:S01]  /*26a0*/  LEA.HI.X.SX32 R21, R35, R19.reuse, 0x2, P3 ;  /* 0x0000001323157211 */ /* 0x080fe200018f16ff */
[C---:B------:R-:W-:Y:S01]  /*26b0*/  IMAD R75, R112.reuse, 0x194, RZ ;  /* 0x00000194704b7824 */ /* 0x040fe200078e02ff */
[----:B------:R-:W-:Y:S01]  /*26c0*/  IADD3 R12, P0, R13, R18, RZ ;  /* 0x000000120d0c7210 */ /* 0x000fe20007f1e0ff */
[C---:B------:R-:W-:Y:S02]  /*26d0*/  IMAD R37, R112.reuse, 0x198, RZ ;  /* 0x0000019870257824 */ /* 0x040fe400078e02ff */
[----:B------:R1:W-:Y:S01]  /*26e0*/  STL.64 [R1+0x158], R20 ;  /* 0x0001581401007387 */ /* 0x0003e20000100a00 */
[----:B------:R-:W-:Y:S01]  /*26f0*/  LEA.HI.X.SX32 R13, R33, R19, 0x2, P0 ;  /* 0x00000013210d7211 */ /* 0x000fe200000f16ff */
[----:B------:R-:W-:-:S04]  /*2700*/  IMAD R81, R112, 0x67, RZ ;  /* 0x0000006770517824 */ /* 0x000fc800078e02ff */
[----:B------:R4:W-:Y:S01]  /*2710*/  STL.64 [R1+0x150], R12 ;  /* 0x0001500c01007387 */ /* 0x0009e20000100a00 */
[----:B-1----:R-:W-:-:S04]  /*2720*/  IADD3 R20, P3, R125, R18, RZ ;  /* 0x000000127d147210 */ /* 0x002fc80007f7e0ff */
[-C--:B------:R-:W-:Y:S02]  /*2730*/  LEA.HI.X.SX32 R21, R31, R19.reuse, 0x2, P3 ;  /* 0x000000131f157211 */ /* 0x080fe400018f16ff */
[----:B----4-:R-:W-:Y:S01]  /*2740*/  IADD3 R12, P0, R94, R18, RZ ;  /* 0x000000125e0c7210 */ /* 0x010fe20007f1e0ff */
[----:B------:R-:W-:Y:S02]  /*2750*/  IMAD R94, R112, 0x66, RZ ;  /* 0x00000066705e7824 */ /* 0x000fe400078e02ff */
[----:B------:R1:W-:Y:S01]  /*2760*/  STL.64 [R1+0x148], R20 ;  /* 0x0001481401007387 */ /* 0x0003e20000100a00 */
[----:B------:R-:W-:-:S05]  /*2770*/  LEA.HI.X.SX32 R13, R28, R19, 0x2, P0 ;  /* 0x000000131c0d7211 */ /* 0x000fca00000f16ff */
[----:B------:R4:W-:Y:S01]  /*2780*/  STL.64 [R1+0x140], R12 ;  /* 0x0001400c01007387 */ /* 0x0009e20000100a00 */
[----:B-1----:R-:W-:-:S04]  /*2790*/  LEA R20, P3, R112, R18, 0x7 ;  /* 0x0000001270147211 */ /* 0x002fc800078638ff */
[----:B------:R-:W-:Y:S02]  /*27a0*/  LEA.HI.X.SX32 R21, R26, R19, 0x2, P3 ;  /* 0x000000131a157211 */ /* 0x000fe400018f16ff */
[----:B----4-:R-:W-:-:S03]  /*27b0*/  IADD3 R12, P0, R29, R18, RZ ;  /* 0x000000121d0c7210 */ /* 0x010fc60007f1e0ff */
[----:B------:R1:W-:Y:S01]  /*27c0*/  STL.64 [R1+0x120], R20 ;  /* 0x0001201401007387 */ /* 0x0003e20000100a00 */
[----:B------:R-:W-:-:S05]  /*27d0*/  LEA.HI.X.SX32 R13, R24, R19, 0x2, P0 ;  /* 0x00000013180d7211 */ /* 0x000fca00000f16ff */
[----:B------:R4:W-:Y:S01]  /*27e0*/  STL.64 [R1+0x118], R12 ;  /* 0x0001180c01007387 */ /* 0x0009e20000100a00 */
[-C--:B-1----:R-:W-:Y:S02]  /*27f0*/  IADD3 R20, P3, R27, R18.reuse, RZ ;  /* 0x000000121b147210 */ /* 0x082fe40007f7e0ff */
[----:B----4-:R-:W-:Y:S02]  /*2800*/  IADD3 R12, P0, R25, R18, RZ ;  /* 0x00000012190c7210 */ /* 0x010fe40007f1e0ff */
[----:B---3--:R-:W-:-:S05]  /*2810*/  LEA.HI.X.SX32 R21, R22, R19, 0x2, P3 ;  /* 0x0000001316157211 */ /* 0x008fca00018f16ff */
[----:B------:R1:W-:Y:S04]  /*2820*/  STL.64 [R1+0x110], R20 ;  /* 0x0001101401007387 */ /* 0x0003e80000100a00 */
[----:B-1----:R-:W3:Y:S01]  /*2830*/  LDL.LU.64 R20, [R1+0x680] ;  /* 0x0006800001147983 */ /* 0x002ee20000300a00 */
[----:B------:R-:W-:Y:S02]  /*2840*/  IADD3 R10, P3, R23, R18, RZ ;  /* 0x00000012170a7210 */ /* 0x000fe40007f7e0ff */
[----:B---3--:R-:W-:-:S03]  /*2850*/  LEA.HI.X.SX32 R13, R20, R19, 0x2, P0 ;  /* 0x00000013140d7211 */ /* 0x008fc600000f16ff */
[----:B------:R-:W-:Y:S01]  /*2860*/  IMAD.MOV.U32 R20, RZ, RZ, R10 ;  /* 0x000000ffff147224 */ /* 0x000fe200078e000a */
[-C--:B------:R-:W-:Y:S01]  /*2870*/  IADD3 R22, P0, R21, R18.reuse, RZ ;  /* 0x0000001215167210 */ /* 0x080fe20007f1e0ff */
[----:B------:R-:W-:Y:S01]  /*2880*/  IMAD.MOV.U32 R21, RZ, RZ, R11 ;  /* 0x000000ffff157224 */ /* 0x000fe200078e000b */
[----:B------:R1:W-:Y:S04]  /*2890*/  STL.64 [R1+0x108], R12 ;  /* 0x0001080c01007387 */ /* 0x0003e80000100a00 */
[----:B-1----:R-:W3:Y:S04]  /*28a0*/  LDL.LU.64 R12, [R1+0x678] ;  /* 0x00067800010c7983 */ /* 0x002ee80000300a00 */
[----:B------:R1:W-:Y:S04]  /*28b0*/  STL [R1+0x100], R10 ;  /* 0x0001000a01007387 */ /* 0x0003e80000100800 */
[----:B-1----:R-:W4:Y:S01]  /*28c0*/  LDL.LU.64 R10, [R1+0x670] ;  /* 0x00067000010a7983 */ /* 0x002f220000300a00 */
[-C--:B------:R-:W-:Y:S01]  /*28d0*/  LEA.HI.X.SX32 R21, R16, R19.reuse, 0x2, P3 ;  /* 0x0000001310157211 */ /* 0x080fe200018f16ff */
[C---:B------:R-:W-:Y:S01]  /*28e0*/  IMAD R39, R112.reuse, 0x19c, RZ ;  /* 0x0000019c70277824 */ /* 0x040fe200078e02ff */
[-C--:B------:R-:W-:Y:S01]  /*28f0*/  IADD3 R20, P3, R17, R18.reuse, RZ ;  /* 0x0000001211147210 */ /* 0x080fe20007f7e0ff */
[----:B------:R-:W-:Y:S01]  /*2900*/  IMAD R47, R112, 0x1a0, RZ ;  /* 0x000001a0702f7824 */ /* 0x000fe200078e02ff */
[----:B--2---:R-:W-:Y:S01]  /*2910*/  LEA.HI.X.SX32 R23, R14, R19, 0x2, P0 ;  /* 0x000000130e177211 */ /* 0x004fe200000f16ff */
[----:B------:R-:W-:Y:S01]  /*2920*/  STL [R1+0x104], R21 ;  /* 0x0001041501007387 */ /* 0x000fe20000100800 */
[----:B------:R-:W-:Y:S01]  /*2930*/  IADD3 R16, P0, R15, R18, RZ ;  /* 0x000000120f107210 */ /* 0x000fe20007f1e0ff */
[----:B------:R-:W-:-:S02]  /*2940*/  IMAD R49, R112, 0x1a4, RZ ;  /* 0x000001a470317824 */ /* 0x000fc400078e02ff */
[----:B------:R1:W-:Y:S01]  /*2950*/  STL.64 [R1+0xf8], R22 ;  /* 0x0000f81601007387 */ /* 0x0003e20000100a00 */
[C---:B------:R-:W-:Y:S02]  /*2960*/  IMAD R51, R112.reuse, 0x1a8, RZ ;  /* 0x000001a870337824 */ /* 0x040fe400078e02ff */
[C---:B------:R-:W-:Y:S02]  /*2970*/  IMAD R67, R112.reuse, 0x69, RZ ;  /* 0x0000006970437824 */ /* 0x040fe400078e02ff */
[C---:B------:R-:W-:Y:S02]  /*2980*/  IMAD R61, R112.reuse, 0x6a, RZ ;  /* 0x0000006a703d7824 */ /* 0x040fe400078e02ff */
[C---:B------:R-:W-:Y:S02]  /*2990*/  IMAD R53, R112.reuse, 0x6b, RZ ;  /* 0x0000006b70357824 */ /* 0x040fe400078e02ff */
[C---:B------:R-:W-:Y:S02]  /*29a0*/  IMAD R63, R112.reuse, 0x6d, RZ ;  /* 0x0000006d703f7824 */ /* 0x040fe400078e02ff */
[----:B------:R-:W-:-:S02]  /*29b0*/  IMAD R65, R112, 0x6e, RZ ;  /* 0x0000006e70417824 */ /* 0x000fc400078e02ff */
[C---:B-1----:R-:W-:Y:S02]  /*29c0*/  IMAD R22, R112.reuse, 0x4f, RZ ;  /* 0x0000004f70167824 */ /* 0x042fe400078e02ff */
[----:B------:R-:W-:Y:S01]  /*29d0*/  IMAD R23, R112, 0x51, RZ ;  /* 0x0000005170177824 */ /* 0x000fe200078e02ff */
[----:B---3--:R-:W-:Y:S02]  /*29e0*/  LEA.HI.X.SX32 R21, R12, R19, 0x2, P3 ;  /* 0x000000130c157211 */ /* 0x008fe400018f16ff */
[----:B------:R-:W-:-:S03]  /*29f0*/  IADD3 R14, P3, R13, R18, RZ ;  /* 0x000000120d0e7210 */ /* 0x000fc60007f7e0ff */
[----:B------:R1:W-:Y:S01]  /*2a00*/  STL.64 [R1+0xf0], R20 ;  /* 0x0000f01401007387 */ /* 0x0003e20000100a00 */
[-C--:B------:R-:W-:Y:S02]  /*2a10*/  LEA.HI.X.SX32 R15, R8, R19.reuse, 0x2, P3 ;  /* 0x00000013080f7211 */ /* 0x080fe400018f16ff */
[-C--:B----4-:R-:W-:Y:S02]  /*2a20*/  LEA.HI.X.SX32 R17, R10, R19.reuse, 0x2, P0 ;  /* 0x000000130a117211 */ /* 0x090fe400000f16ff */
[-C--:B------:R-:W-:Y:S01]  /*2a30*/  IADD3 R12, P0, R11, R18.reuse, RZ ;  /* 0x000000120b0c7210 */ /* 0x080fe20007f1e0ff */
[----:B-1----:R-:W-:Y:S01]  /*2a40*/  IMAD R20, R112, 0x148, RZ ;  /* 0x0000014870147824 */ /* 0x002fe200078e02ff */
[-C--:B------:R-:W-:Y:S01]  /*2a50*/  IADD3 R10, P3, R9, R18.reuse, RZ ;  /* 0x00000012090a7210 */ /* 0x080fe20007f7e0ff */
[----:B------:R-:W-:Y:S01]  /*2a60*/  STL.64 [R1+0xe8], R16 ;  /* 0x0000e81001007387 */ /* 0x000fe20000100a00 */
[-C--:B------:R-:W-:Y:S01]  /*2a70*/  LEA.HI.X.SX32 R13, R6, R19.reuse, 0x2, P0 ;  /* 0x00000013060d7211 */ /* 0x080fe200000f16ff */
[----:B------:R-:W-:Y:S01]  /*2a80*/  IMAD R21, R112, 0x56, RZ ;  /* 0x0000005670157824 */ /* 0x000fe200078e02ff */
[----:B------:R-:W-:Y:S01]  /*2a90*/  IADD3 R8, P0, R7, R18, RZ ;  /* 0x0000001207087210 */ /* 0x000fe20007f1e0ff */
[----:B------:R-:W-:Y:S01]  /*2aa0*/  STL.64 [R1+0xe0], R14 ;  /* 0x0000e00e01007387 */ /* 0x000fe20000100a00 */
[----:B------:R-:W-:-:S02]  /*2ab0*/  LEA.HI.X.SX32 R11, R30, R19, 0x2, P3 ;  /* 0x000000131e0b7211 */ /* 0x000fc400018f16ff */
[-C--:B------:R-:W-:Y:S01]  /*2ac0*/  IADD3 R6, P3, R5, R18.reuse, RZ ;  /* 0x0000001205067210 */ /* 0x080fe20007f7e0ff */
[----:B------:R-:W-:Y:S01]  /*2ad0*/  STL.64 [R1+0xd8], R12 ;  /* 0x0000d80c01007387 */ /* 0x000fe20000100a00 */
[-C--:B------:R-:W-:Y:S01]  /*2ae0*/  LEA.HI.X.SX32 R9, R34, R19.reuse, 0x2, P0 ;  /* 0x0000001322097211 */ /* 0x080fe200000f16ff */
[C---:B------:R-:W-:Y:S01]  /*2af0*/  IMAD R5, R112.reuse, 0x71, RZ ;  /* 0x0000007170057824 */ /* 0x040fe200078e02ff */
[----:B------:R-:W-:Y:S01]  /*2b00*/  LEA.HI.X.SX32 R7, R3, R19, 0x2, P3 ;  /* 0x0000001303077211 */ /* 0x000fe200018f16ff */
[----:B------:R-:W-:Y:S02]  /*2b10*/  IMAD R3, R112, 0x6f, RZ ;  /* 0x0000006f70037824 */ /* 0x000fe400078e02ff */
[----:B------:R1:W-:Y:S04]  /*2b20*/  STL.64 [R1+0xc8], R8 ;  /* 0x0000c80801007387 */ /* 0x0003e80000100a00 */
[----:B------:R-:W-:Y:S04]  /*2b30*/  STL.64 [R1+0xd0], R10 ;  /* 0x0000d00a01007387 */ /* 0x000fe80000100a00 */
        /* <DEDUP_REMOVED lines=17> */
[----:B------:R-:W-:Y:S01]  /*2c50*/  IMAD R52, R112, 0x1ac, RZ ;  /* 0x000001ac70347824 */ /* 0x000fe200078e02ff */
[----:B------:R-:W-:Y:S01]  /*2c60*/  LEA.HI.X.SX32 R7, R62, R19, 0x2, P3 ;  /* 0x000000133e077211 */ /* 0x000fe200018f16ff */
[----:B------:R-:W-:-:S04]  /*2c70*/  IMAD R62, R112, 0x1b4, RZ ;  /* 0x000001b4703e7824 */ /* 0x000fc800078e02ff */
[----:B------:R2:W-:Y:S01]  /*2c80*/  STL.64 [R1+0x90], R6 ;  /* 0x0000900601007387 */ /* 0x0005e20000100a00 */
[----:B-1----:R-:W-:-:S04]  /*2c90*/  IADD3 R8, P0, R56, R18, RZ ;  /* 0x0000001238087210 */ /* 0x002fc80007f1e0ff */
[----:B------:R-:W-:Y:S01]  /*2ca0*/  LEA.HI.X.SX32 R9, R66, R19, 0x2, P0 ;  /* 0x0000001342097211 */ /* 0x000fe200000f16ff */
[----:B------:R-:W-:Y:S01]  /*2cb0*/  IMAD R66, R112, 0x1bc, RZ ;  /* 0x000001bc70427824 */ /* 0x000fe200078e02ff */
[----:B--2---:R-:W-:-:S03]  /*2cc0*/  IADD3 R6, P3, R60, R18, RZ ;  /* 0x000000123c067210 */ /* 0x004fc60007f7e0ff */
[----:B------:R1:W-:Y:S01]  /*2cd0*/  STL.64 [R1+0x88], R8 ;  /* 0x0000880801007387 */ /* 0x0003e20000100a00 */
[----:B------:R-:W-:Y:S01]  /*2ce0*/  IMAD R60, R112, 0x1b0, RZ ;  /* 0x000001b0703c7824 */ /* 0x000fe200078e02ff */
[----:B------:R-:W-:-:S05]  /*2cf0*/  LEA.HI.X.SX32 R7, R54, R19, 0x2, P3 ;  /* 0x0000001336077211 */ /* 0x000fca00018f16ff */
[----:B------:R2:W-:Y:S01]  /*2d00*/  STL.64 [R1+0x80], R6 ;  /* 0x0000800601007387 */ /* 0x0005e20000100a00 */
[----:B-1----:R-:W-:Y:S01]  /*2d10*/  IADD3 R8, P0, R64, R18, RZ ;  /* 0x0000001240087210 */ /* 0x002fe20007f1e0ff */
[----:B------:R-:W-:-:S03]  /*2d20*/  IMAD R64, R112, 0x1b8, RZ ;  /* 0x000001b870407824 */ /* 0x000fc600078e02ff */
[----:B------:R-:W-:Y:S01]  /*2d30*/  LEA.HI.X.SX32 R9, R74, R19, 0x2, P0 ;  /* 0x000000134a097211 */ /* 0x000fe200000f16ff */
[----:B------:R-:W-:Y:S01]  /*2d40*/  IMAD R74, R112, 0x1c0, RZ ;  /* 0x000001c0704a7824 */ /* 0x000fe200078e02ff */
[----:B--2---:R-:W-:-:S03]  /*2d50*/  IADD3 R6, P3, R68, R18, RZ ;  /* 0x0000001244067210 */ /* 0x004fc60007f7e0ff */
[----:B------:R1:W-:Y:S01]  /*2d60*/  STL.64 [R1+0x78], R8 ;  /* 0x0000780801007387 */ /* 0x0003e20000100a00 */
        /* <DEDUP_REMOVED lines=18> */
[----:B------:R-:W-:Y:S01]  /*2e90*/  LEA.HI.X.SX32 R9, R88, R19, 0x2, P0 ;  /* 0x0000001358097211 */ /* 0x000fe200000f16ff */
[C---:B------:R-:W-:Y:S01]  /*2ea0*/  IMAD R88, R112.reuse, 0x1d0, RZ ;  /* 0x000001d070587824 */ /* 0x040fe200078e02ff */
[----:B--2---:R-:W-:-:S03]  /*2eb0*/  LEA R6, P3, R112, R18, 0x8 ;  /* 0x0000001270067211 */ /* 0x004fc600078640ff */
        /* <DEDUP_REMOVED lines=9> */
[C---:B------:R-:W-:Y:S01]  /*2f50*/  IMAD R89, R112.reuse, 0x5b, RZ ;  /* 0x0000005b70597824 */ /* 0x040fe200078e02ff */
[----:B------:R-:W-:Y:S01]  /*2f60*/  LEA.HI.X.SX32 R7, R97, R19, 0x2, P3 ;  /* 0x0000001361077211 */ /* 0x000fe200018f16ff */
[----:B------:R-:W-:-:S04]  /*2f70*/  IMAD R97, R112, 0x62, RZ ;  /* 0x0000006270617824 */ /* 0x000fc800078e02ff */
[----:B------:R2:W-:Y:S01]  /*2f80*/  STL.64 [R1+0x10], R6 ;  /* 0x0000100601007387 */ /* 0x0005e20000100a00 */
[----:B-1----:R-:W-:Y:S01]  /*2f90*/  IADD3 R8, P0, R92, R18, RZ ;  /* 0x000000125c087210 */ /* 0x002fe20007f1e0ff */
[----:B------:R-:W-:-:S03]  /*2fa0*/  IMAD R92, R112, 0x60, RZ ;  /* 0x00000060705c7824 */ /* 0x000fc600078e02ff */
[-C--:B------:R-:W-:Y:S02]  /*2fb0*/  LEA.HI.X.SX32 R9, R98, R19.reuse, 0x2, P0 ;  /* 0x0000001362097211 */ /* 0x080fe400000f16ff */
[-C--:B------:R-:W-:Y:S02]  /*2fc0*/  IADD3 R124, P0, R124, R18.reuse, RZ ;  /* 0x000000127c7c7210 */ /* 0x080fe40007f1e0ff */
[-C--:B--2---:R-:W-:Y:S01]  /*2fd0*/  IADD3 R6, P3, R96, R18.reuse, RZ ;  /* 0x0000001260067210 */ /* 0x084fe20007f7e0ff */
[----:B------:R-:W-:Y:S01]  /*2fe0*/  STL.64 [R1+0x8], R8 ;  /* 0x0000080801007387 */ /* 0x000fe20000100a00 */
[-C--:B------:R-:W-:Y:S01]  /*2ff0*/  LEA.HI.X.SX32 R125, R102, R19.reuse, 0x2, P0 ;  /* 0x00000013667d7211 */ /* 0x080fe200000f16ff */
[C---:B------:R-:W-:Y:S01]  /*3000*/  IMAD R96, R112.reuse, 0x1dc, RZ ;  /* 0x000001dc70607824 */ /* 0x040fe200078e02ff */
[----:B------:R-:W-:Y:S01]  /*3010*/  LEA.HI.X.SX32 R7, R91, R19, 0x2, P3 ;  /* 0x000000135b077211 */ /* 0x000fe200018f16ff */
[----:B------:R-:W-:Y:S01]  /*3020*/  IMAD R102, R112, 0x1e0, RZ ;  /* 0x000001e070667824 */ /* 0x000fe200078e02ff */
[-C--:B------:R-:W-:Y:S01]  /*3030*/  IADD3 R42, P3, R99, R18.reuse, RZ ;  /* 0x00000012632a7210 */ /* 0x080fe20007f7e0ff */
[----:B------:R-:W-:Y:S01]  /*3040*/  STL.64 [R1+0x650], R124 ;  /* 0x0006507c01007387 */ /* 0x000fe20000100a00 */
[----:B------:R-:W-:-:S02]  /*3050*/  IADD3 R30, P0, R101, R18, RZ ;  /* 0x00000012651e7210 */ /* 0x000fc40007f1e0ff */
[-C--:B------:R-:W-:Y:S01]  /*3060*/  LEA.HI.X.SX32 R43, R104, R19.reuse, 0x2, P3 ;  /* 0x00000013682b7211 */ /* 0x080fe200018f16ff */
[----:B------:R1:W-:Y:S01]  /*3070*/  STL.64 [R1], R6 ;  /* 0x0000000601007387 */ /* 0x0003e20000100a00 */
[-C--:B------:R-:W-:Y:S01]  /*3080*/  IADD3 R16, P3, R103, R18.reuse, RZ ;  /* 0x0000001267107210 */ /* 0x080fe20007f7e0ff */
[----:B------:R-:W-:Y:S01]  /*3090*/  IMAD R104, R112, 0x1e4, RZ ;  /* 0x000001e470687824 */ /* 0x000fe200078e02ff */
[-C--:B------:R-:W-:Y:S02]  /*30a0*/  LEA.HI.X.SX32 R31, R106, R19.reuse, 0x2, P0 ;  /* 0x000000136a1f7211 */ /* 0x080fe400000f16ff */
[-C--:B------:R-:W-:Y:S01]  /*30b0*/  IADD3 R40, P0, R105, R18.reuse, RZ ;  /* 0x0000001269287210 */ /* 0x080fe20007f1e0ff */
[----:B------:R-:W-:Y:S01]  /*30c0*/  IMAD R105, R112, 0x79, RZ ;  /* 0x0000007970697824 */ /* 0x000fe200078e02ff */
[-C--:B------:R-:W-:Y:S02]  /*30d0*/  LEA.HI.X.SX32 R17, R100, R19.reuse, 0x2, P3 ;  /* 0x0000001364117211 */ /* 0x080fe400018f16ff */
[-C--:B------:R-:W-:Y:S01]  /*30e0*/  IADD3 R56, P3, R107, R18.reuse, RZ ;  /* 0x000000126b387210 */ /* 0x080fe20007f7e0ff */
[----:B-1----:R-:W-:Y:S01]  /*30f0*/  IMAD R6, R112, 0x72, RZ ;  /* 0x0000007270067824 */ /* 0x002fe200078e02ff */
[-C--:B------:R-:W-:Y:S01]  /*3100*/  LEA.HI.X.SX32 R41, R110, R19.reuse, 0x2, P0 ;  /* 0x000000136e297211 */ /* 0x080fe200000f16ff */
[----:B------:R-:W-:Y:S01]  /*3110*/  STL.64 [R1+0x658], R16 ;  /* 0x0006581001007387 */ /* 0x000fe20000100a00 */
[-C--:B------:R-:W-:Y:S01]  /*3120*/  IADD3 R44, P0, R109, R18.reuse, RZ ;  /* 0x000000126d2c7210 */ /* 0x080fe20007f1e0ff */
[----:B------:R-:W-:Y:S01]  /*3130*/  IMAD R7, R112, 0x73, RZ ;  /* 0x0000007370077824 */ /* 0x000fe200078e02ff */
[-C--:B------:R-:W-:Y:S01]  /*3140*/  LEA.HI.X.SX32 R57, R114, R19.reuse, 0x2, P3 ;  /* 0x0000001372397211 */ /* 0x080fe200018f16ff */
[----:B------:R-:W-:Y:S01]  /*3150*/  IMAD R106, R112, 0x1e8, RZ ;  /* 0x000001e8706a7824 */ /* 0x000fe200078e02ff */
[-C--:B------:R-:W-:Y:S01]  /*3160*/  IADD3 R14, P3, R111, R18.reuse, RZ ;  /* 0x000000126f0e7210 */ /* 0x080fe20007f7e0ff */
[----:B------:R-:W-:Y:S01]  /*3170*/  ULDC.64 UR60, c[0x0][0x208] ;  /* 0x00008200003c7ab9 */ /* 0x000fe20000000a00 */
[----:B------:R-:W-:Y:S01]  /*3180*/  LEA.HI.X.SX32 R45, R116, R19, 0x2, P0 ;  /* 0x00000013742d7211 */ /* 0x000fe200000f16ff */
[----:B------:R-:W-:Y:S01]  /*3190*/  IMAD R107, R112, 0x7a, RZ ;  /* 0x0000007a706b7824 */ /* 0x000fe200078e02ff */
[----:B------:R-:W-:-:S02]  /*31a0*/  IADD3 R54, P0, R115, R18, RZ ;  /* 0x0000001273367210 */ /* 0x000fc40007f1e0ff */
[-C--:B------:R-:W-:Y:S02]  /*31b0*/  LEA.HI.X.SX32 R15, R108, R19.reuse, 0x2, P3 ;  /* 0x000000136c0f7211 */ /* 0x080fe400018f16ff */
[-C--:B------:R-:W-:Y:S02]  /*31c0*/  IADD3 R70, P3, R117, R18.reuse, RZ ;  /* 0x0000001275467210 */ /* 0x080fe40007f7e0ff */
[-C--:B------:R-:W-:Y:S01]  /*31d0*/  LEA.HI.X.SX32 R55, R120, R19.reuse, 0x2, P0 ;  /* 0x0000001378377211 */ /* 0x080fe200000f16ff */
[----:B------:R1:W-:Y:S01]  /*31e0*/  STL.64 [R1+0x648], R14 ;  /* 0x0006480e01007387 */ /* 0x0003e20000100a00 */
[-C--:B------:R-:W-:Y:S02]  /*31f0*/  IADD3 R58, P0, R119, R18.reuse, RZ ;  /* 0x00000012773a7210 */ /* 0x080fe40007f1e0ff */
[----:B------:R-:W-:Y:S02]  /*3200*/  LEA.HI.X.SX32 R71, R122, R19, 0x2, P3 ;  /* 0x000000137a477211 */ /* 0x000fe400018f16ff */
[----:B------:R-:W-:-:S02]  /*3210*/  IADD3 R114, P3, R121, R18, RZ ;  /* 0x0000001279727210 */ /* 0x000fc40007f7e0ff */
[-C--:B------:R-:W-:Y:S01]  /*3220*/  LEA.HI.X.SX32 R59, R22, R19.reuse, 0x2, P0 ;  /* 0x00000013163b7211 */ /* 0x080fe200000f16ff */
[----:B------:R-:W-:Y:S01]  /*3230*/  IMAD R22, R112, 0x14c, RZ ;  /* 0x0000014c70167824 */ /* 0x000fe200078e02ff */
[-C--:B------:R-:W-:Y:S02]  /*3240*/  IADD3 R68, P0, R123, R18.reuse, RZ ;  /* 0x000000127b447210 */ /* 0x080fe40007f1e0ff */
[-C--:B------:R-:W-:Y:S02]  /*3250*/  LEA.HI.X.SX32 R115, R118, R19.reuse, 0x2, P3 ;  /* 0x0000001376737211 */ /* 0x080fe400018f16ff */
[-C--:B------:R-:W-:Y:S01]  /*3260*/  IADD3 R84, P3, R20, R18.reuse, RZ ;  /* 0x0000001214547210 */ /* 0x080fe20007f7e0ff */
[C---:B------:R-:W-:Y:S01]  /*3270*/  IMAD R20, R112.reuse, 0x52, RZ ;  /* 0x0000005270147824 */ /* 0x040fe200078e02ff */
[-C--:B------:R-:W-:Y:S01]  /*3280*/  LEA.HI.X.SX32 R69, R23, R19.reuse, 0x2, P0 ;  /* 0x0000001317457211 */ /* 0x080fe200000f16ff */
[----:B------:R-:W-:Y:S01]  /*3290*/  IMAD R23, R112, 0x53, RZ ;  /* 0x0000005370177824 */ /* 0x000fe200078e02ff */
[-C--:B------:R-:W-:Y:S01]  /*32a0*/  IADD3 R72, P0, R22, R18.reuse, RZ ;  /* 0x0000001216487210 */ /* 0x080fe20007f1e0ff */
[----:B------:R-:W-:Y:S01]  /*32b0*/  IMAD R22, R112, 0x150, RZ ;  /* 0x0000015070167824 */ /* 0x000fe200078e02ff */
[-C--:B------:R-:W-:Y:S01]  /*32c0*/  LEA.HI.X.SX32 R85, R20, R19.reuse, 0x2, P3 ;  /* 0x0000001314557211 */ /* 0x080fe200018f16ff */
[C---:B------:R-:W-:Y:S01]  /*32d0*/  IMAD R20, R112.reuse, 0x158, RZ ;  /* 0x0000015870147824 */ /* 0x040fe200078e02ff */
[----:B------:R-:W-:Y:S01]  /*32e0*/  LEA.HI.X.SX32 R73, R23, R19, 0x2, P0 ;  /* 0x0000001317497211 */ /* 0x000fe200000f16ff */
[----:B------:R-:W-:Y:S01]  /*32f0*/  IMAD R23, R112, 0x55, RZ ;  /* 0x0000005570177824 */ /* 0x000fe200078e02ff */
[-C--:B------:R-:W-:Y:S01]  /*3300*/  IADD3 R12, P3, R22, R18.reuse, RZ ;  /* 0x00000012160c7210 */ /* 0x080fe20007f7e0ff */
[C---:B------:R-:W-:Y:S01]  /*3310*/  IMAD R22, R112.reuse, 0x54, RZ ;  /* 0x0000005470167824 */ /* 0x040fe200078e02ff */
[----:B------:R-:W-:Y:S01]  /*3320*/  IADD3 R82, P0, R95, R18, RZ ;  /* 0x000000125f527210 */ /* 0x000fe20007f1e0ff */
[----:B------:R-:W-:Y:S01]  /*3330*/  STL.64 [R1+0x660], R114 ;  /* 0x0006607201007387 */ /* 0x000fe20000100a00 */
[----:B------:R-:W-:-:S02]  /*3340*/  IMAD R95, R112, 0x74, RZ ;  /* 0x00000074705f7824 */ /* 0x000fc400078e02ff */
[-C--:B------:R-:W-:Y:S01]  /*3350*/  LEA.HI.X.SX32 R13, R22, R19.reuse, 0x2, P3 ;  /* 0x00000013160d7211 */ /* 0x080fe200018f16ff */
[----:B------:R-:W-:Y:S01]  /*3360*/  IMAD R22, R112, 0x15c, RZ ;  /* 0x0000015c70167824 */ /* 0x000fe200078e02ff */
[-C--:B------:R-:W-:Y:S01]  /*3370*/  IADD3 R8, P3, R20, R18.reuse, RZ ;  /* 0x0000001214087210 */ /* 0x080fe20007f7e0ff */
[C---:B------:R-:W-:Y:S01]  /*3380*/  IMAD R20, R112.reuse, 0x160, RZ ;  /* 0x0000016070147824 */ /* 0x040fe200078e02ff */
        /* <DEDUP_REMOVED lines=11> */
[----:B------:R2:W-:Y:S01]  /*3440*/  STL.64 [R1+0x668], R12 ;  /* 0x0006680c01007387 */ /* 0x0005e20000100a00 */
[-C--:B------:R-:W-:Y:S01]  /*3450*/  LEA.HI.X.SX32 R99, R90, R19.reuse, 0x2, P3 ;  /* 0x000000135a637211 */ /* 0x080fe200018f16ff */
[C---:B------:R-:W-:Y:S01]  /*3460*/  IMAD R90, R112.reuse, 0x1d4, RZ ;  /* 0x000001d4705a7824 */ /* 0x040fe200078e02ff */
[-C--:B------:R-:W-:Y:S01]  /*3470*/  IADD3 R110, P3, R21, R18.reuse, RZ ;  /* 0x00000012156e7210 */ /* 0x080fe20007f7e0ff */
[----:B------:R-:W-:Y:S01]  /*3480*/  IMAD R21, R112, 0x5a, RZ ;  /* 0x0000005a70157824 */ /* 0x000fe200078e02ff */
[-C--:B------:R-:W-:Y:S01]  /*3490*/  LEA.HI.X.SX32 R11, R20, R19.reuse, 0x2, P0 ;  /* 0x00000013140b7211 */ /* 0x080fe200000f16ff */
[C---:B------:R-:W-:Y:S01]  /*34a0*/  IMAD R20, R112.reuse, 0x180, RZ ;  /* 0x0000018070147824 */ /* 0x040fe200078e02ff */
[-C--:B------:R-:W-:Y:S01]  /*34b0*/  IADD3 R100, P0, R23, R18.reuse, RZ ;  /* 0x0000001217647210 */ /* 0x080fe20007f1e0ff */
[----:B------:R-:W-:Y:S01]  /*34c0*/  IMAD R23, R112, 0x184, RZ ;  /* 0x0000018470177824 */ /* 0x000fe200078e02ff */
[-C--:B------:R-:W-:Y:S01]  /*34d0*/  LEA.HI.X.SX32 R111, R21, R19.reuse, 0x2, P3 ;  /* 0x00000013156f7211 */ /* 0x080fe200018f16ff */
[----:B-1----:R-:W3:Y:S01]  /*34e0*/  LDL.64 R14, [R1+0x218] ;  /* 0x00021800010e7983 */ /* 0x002ee20000100a00 */
[-C--:B------:R-:W-:Y:S01]  /*34f0*/  IADD3 R20, P3, R20, R18.reuse, RZ ;  /* 0x0000001214147210 */ /* 0x080fe20007f7e0ff */
[C---:B------:R-:W-:Y:S01]  /*3500*/  IMAD R22, R112.reuse, 0x75, RZ ;  /* 0x0000007570167824 */ /* 0x040fe200078e02ff */
[-C--:B------:R-:W-:Y:S01]  /*3510*/  LEA.HI.X.SX32 R101, R89, R19.reuse, 0x2, P0 ;  /* 0x0000001359657211 */ /* 0x080fe200000f16ff */
[----:B------:R-:W-:Y:S01]  /*3520*/  IMAD R89, R112, 0x61, RZ ;  /* 0x0000006170597824 */ /* 0x000fe200078e02ff */
[-C--:B------:R-:W-:Y:S01]  /*3530*/  LEA.HI.X.SX32 R21, R92, R19.reuse, 0x2, P3 ;  /* 0x000000135c157211 */ /* 0x080fe200018f16ff */
[C---:B------:R-:W-:Y:S01]  /*3540*/  IMAD R92, R112.reuse, 0x1d8, RZ ;  /* 0x000001d8705c7824 */ /* 0x040fe200078e02ff */
[-C--:B------:R-:W-:Y:S01]  /*3550*/  IADD3 R24, P0, R23, R18.reuse, RZ ;  /* 0x0000001217187210 */ /* 0x080fe20007f1e0ff */
[----:B--2---:R-:W2:Y:S01]  /*3560*/  LDL.64 R12, [R1+0x210] ;  /* 0x00021000010c7983 */ /* 0x004ea20000100a00 */
[-C--:B------:R-:W-:Y:S01]  /*3570*/  IADD3 R26, P3, R93, R18.reuse, RZ ;  /* 0x000000125d1a7210 */ /* 0x080fe20007f7e0ff */
[C---:B------:R-:W-:Y:S01]  /*3580*/  IMAD R93, R112.reuse, 0x190, RZ ;  /* 0x00000190705d7824 */ /* 0x040fe200078e02ff */
[-C--:B------:R-:W-:Y:S01]  /*3590*/  LEA.HI.X.SX32 R25, R89, R19.reuse, 0x2, P0 ;  /* 0x0000001359197211 */ /* 0x080fe200000f16ff */
[C---:B------:R-:W-:Y:S01]  /*35a0*/  IMAD R89, R112.reuse, 0x63, RZ ;  /* 0x0000006370597824 */ /* 0x040fe200078e02ff */
[-C--:B------:R-:W-:Y:S01]  /*35b0*/  LEA.HI.X.SX32 R27, R97, R19.reuse, 0x2, P3 ;  /* 0x00000013611b7211 */ /* 0x080fe200018f16ff */
[C---:B------:R-:W-:Y:S01]  /*35c0*/  IMAD R23, R112.reuse, 0x76, RZ ;  /* 0x0000007670177824 */ /* 0x040fe200078e02ff */
[-C--:B------:R-:W-:Y:S01]  /*35d0*/  IADD3 R28, P0, R77, R18.reuse, RZ ;  /* 0x000000124d1c7210 */ /* 0x080fe20007f1e0ff */
[----:B------:R-:W4:Y:S01]  /*35e0*/  LDL.64 R114, [R1+0x208] ;  /* 0x0002080001727983 */ /* 0x000f220000100a00 */
[-C--:B------:R-:W-:Y:S01]  /*35f0*/  IADD3 R32, P3, R93, R18.reuse, RZ ;  /* 0x000000125d207210 */ /* 0x080fe20007f7e0ff */
[C---:B------:R-:W-:Y:S01]  /*3600*/  IMAD R93, R112.reuse, 0x64, RZ ;  /* 0x00000064705d7824 */ /* 0x040fe200078e02ff */
[-C--:B------:R-:W-:Y:S01]  /*3610*/  LEA.HI.X.SX32 R29, R89, R19.reuse, 0x2, P0 ;  /* 0x00000013591d7211 */ /* 0x080fe200000f16ff */
[C---:B------:R-:W-:Y:S01]  /*3620*/  IMAD R89, R112.reuse, 0x65, RZ ;  /* 0x0000006570597824 */ /* 0x040fe200078e02ff */
[-C--:B------:R-:W-:Y:S01]  /*3630*/  IADD3 R34, P0, R75, R18.reuse, RZ ;  /* 0x000000124b227210 */ /* 0x080fe20007f1e0ff */
[----:B------:R-:W4:Y:S01]  /*3640*/  LDL.64 R118, [R1+0x118] ;  /* 0x0001180001767983 */ /* 0x000f220000100a00 */
[-C--:B------:R-:W-:Y:S01]  /*3650*/  LEA.HI.X.SX32 R33, R93, R19.reuse, 0x2, P3 ;  /* 0x000000135d217211 */ /* 0x080fe200018f16ff */
[C---:B------:R-:W-:Y:S01]  /*3660*/  IMAD R97, R112.reuse, 0x77, RZ ;  /* 0x0000007770617824 */ /* 0x040fe200078e02ff */
[-C--:B------:R-:W-:Y:S01]  /*3670*/  IADD3 R36, P3, R37, R18.reuse, RZ ;  /* 0x0000001225247210 */ /* 0x080fe20007f7e0ff */
[----:B------:R-:W4:Y:S01]  /*3680*/  LDL.64 R122, [R1+0x110] ;  /* 0x00011000017a7983 */ /* 0x000f220000100a00 */
[-C--:B------:R-:W-:Y:S01]  /*3690*/  LEA.HI.X.SX32 R35, R89, R19.reuse, 0x2, P0 ;  /* 0x0000001359237211 */ /* 0x080fe200000f16ff */
[----:B------:R-:W-:Y:S01]  /*36a0*/  IMAD R89, R112, 0x68, RZ ;  /* 0x0000006870597824 */ /* 0x000fe200078e02ff */
[-C--:B------:R-:W-:Y:S01]  /*36b0*/  LEA.HI.X.SX32 R37, R94, R19.reuse, 0x2, P3 ;  /* 0x000000135e257211 */ /* 0x080fe200018f16ff */
[----:B------:R-:W4:Y:S01]  /*36c0*/  LDL.64 R120, [R1+0x108] ;  /* 0x0001080001787983 */ /* 0x000f220000100a00 */
[-C--:B------:R-:W-:Y:S01]  /*36d0*/  IADD3 R38, P0, R39, R18.reuse, RZ ;  /* 0x0000001227267210 */ /* 0x080fe20007f1e0ff */
[C---:B------:R-:W-:Y:S01]  /*36e0*/  IMAD R108, R112.reuse, 0x1ec, RZ ;  /* 0x000001ec706c7824 */ /* 0x040fe200078e02ff */
[-C--:B------:R-:W-:Y:S01]  /*36f0*/  IADD3 R46, P3, R47, R18.reuse, RZ ;  /* 0x000000122f2e7210 */ /* 0x080fe20007f7e0ff */
[----:B------:R-:W4:Y:S01]  /*3700*/  LDL.64 R16, [R1+0x20] ;  /* 0x0000200001107983 */ /* 0x000f220000100a00 */
[-C--:B------:R-:W-:Y:S01]  /*3710*/  LEA.HI.X.SX32 R39, R81, R19.reuse, 0x2, P0 ;  /* 0x0000001351277211 */ /* 0x080fe200000f16ff */
[C---:B------:R-:W-:Y:S01]  /*3720*/  IMAD R94, R112.reuse, 0x78, RZ ;  /* 0x00000078705e7824 */ /* 0x040fe200078e02ff */
[----:B------:R-:W-:Y:S01]  /*3730*/  LEA.HI.X.SX32 R47, R89, R19, 0x2, P3 ;  /* 0x00000013592f7211 */ /* 0x000fe200018f16ff */
[----:B------:R-:W-:Y:S01]  /*3740*/  IMAD R89, R112, 0x6c, RZ ;  /* 0x0000006c70597824 */ /* 0x000fe200078e02ff */
[-C--:B------:R-:W-:Y:S01]  /*3750*/  IADD3 R48, P0, R49, R18.reuse, RZ ;  /* 0x0000001231307210 */ /* 0x080fe20007f1e0ff */
[----:B------:R-:W4:Y:S01]  /*3760*/  LDL.64 R124, [R1+0x18] ;  /* 0x00001800017c7983 */ /* 0x000f220000100a00 */
[----:B------:R-:W-:-:S02]  /*3770*/  IADD3 R50, P3, R51, R18, RZ ;  /* 0x0000001233327210 */ /* 0x000fc40007f7e0ff */
[-C--:B------:R-:W-:Y:S01]  /*3780*/  LEA.HI.X.SX32 R49, R67, R19.reuse, 0x2, P0 ;  /* 0x0000001343317211 */ /* 0x080fe200000f16ff */
[----:B------:R-:W4:Y:S01]  /*3790*/  LDL.64 R116, [R1+0x10] ;  /* 0x0000100001747983 */ /* 0x000f220000100a00 */
[-C--:B------:R-:W-:Y:S02]  /*37a0*/  LEA.HI.X.SX32 R51, R61, R19.reuse, 0x2, P3 ;  /* 0x000000133d337211 */ /* 0x080fe400018f16ff */
[-C--:B------:R-:W-:Y:S02]  /*37b0*/  IADD3 R52, P0, R52, R18.reuse, RZ ;  /* 0x0000001234347210 */ /* 0x080fe40007f1e0ff */
[-C--:B------:R-:W-:Y:S02]  /*37c0*/  IADD3 R60, P3, R60, R18.reuse, RZ ;  /* 0x000000123c3c7210 */ /* 0x080fe40007f7e0ff */
[-C--:B------:R-:W-:Y:S02]  /*37d0*/  LEA.HI.X.SX32 R53, R53, R19.reuse, 0x2, P0 ;  /* 0x0000001335357211 */ /* 0x080fe400000f16ff */
[----:B------:R-:W-:Y:S01]  /*37e0*/  LEA.HI.X.SX32 R61, R89, R19, 0x2, P3 ;  /* 0x00000013593d7211 */ /* 0x000fe200018f16ff */
[----:B------:R-:W-:Y:S01]  /*37f0*/  IMAD R89, R112, 0x70, RZ ;  /* 0x0000007070597824 */ /* 0x000fe200078e02ff */
[----:B------:R-:W-:-:S02]  /*3800*/  IADD3 R62, P0, R62, R18, RZ ;  /* 0x000000123e3e7210 */ /* 0x000fc40007f1e0ff */
[-C--:B------:R-:W-:Y:S02]  /*3810*/  IADD3 R64, P3, R64, R18.reuse, RZ ;  /* 0x0000001240407210 */ /* 0x080fe40007f7e0ff */
[-C--:B------:R-:W-:Y:S02]  /*3820*/  LEA.HI.X.SX32 R63, R63, R19.reuse, 0x2, P0 ;  /* 0x000000133f3f7211 */ /* 0x080fe400000f16ff */
[-C--:B------:R-:W-:Y:S02]  /*3830*/  LEA.HI.X.SX32 R65, R65, R19.reuse, 0x2, P3 ;  /* 0x0000001341417211 */ /* 0x080fe400018f16ff */
[-C--:B------:R-:W-:Y:S02]  /*3840*/  IADD3 R66, P0, R66, R18.reuse, RZ ;  /* 0x0000001242427210 */ /* 0x080fe40007f1e0ff */
[----:B------:R-:W-:Y:S02]  /*3850*/  IADD3 R74, P3, R74, R18, RZ ;  /* 0x000000124a4a7210 */ /* 0x000fe40007f7e0ff */
[----:B------:R-:W-:-:S02]  /*3860*/  LEA.HI.X.SX32 R67, R3, R19, 0x2, P0 ;  /* 0x0000001303437211 */ /* 0x000fc400000f16ff */
[-C--:B------:R-:W-:Y:S02]  /*3870*/  LEA.HI.X.SX32 R75, R89, R19.reuse, 0x2, P3 ;  /* 0x00000013594b7211 */ /* 0x080fe400018f16ff */
[-C--:B------:R-:W-:Y:S02]  /*3880*/  IADD3 R76, P0, R76, R18.reuse, RZ ;  /* 0x000000124c4c7210 */ /* 0x080fe40007f1e0ff */
[-C--:B------:R-:W-:Y:S02]  /*3890*/  IADD3 R78, P3, R78, R18.reuse, RZ ;  /* 0x000000124e4e7210 */ /* 0x080fe40007f7e0ff */
[-C--:B------:R-:W-:Y:S02]  /*38a0*/  LEA.HI.X.SX32 R77, R5, R19.reuse, 0x2, P0 ;  /* 0x00000013054d7211 */ /* 0x080fe400000f16ff */
[----:B------:R-:W-:Y:S02]  /*38b0*/  LEA.HI.X.SX32 R79, R6, R19, 0x2, P3 ;  /* 0x00000013064f7211 */ /* 0x000fe400018f16ff */
[----:B------:R-:W-:-:S02]  /*38c0*/  IADD3 R80, P0, R80, R18, RZ ;  /* 0x0000001250507210 */ /* 0x000fc40007f1e0ff */
[-C--:B------:R-:W-:Y:S02]  /*38d0*/  IADD3 R88, P3, R88, R18.reuse, RZ ;  /* 0x0000001258587210 */ /* 0x080fe40007f7e0ff */
[-C--:B------:R-:W-:Y:S02]  /*38e0*/  LEA.HI.X.SX32 R81, R7, R19.reuse, 0x2, P0 ;  /* 0x0000001307517211 */ /* 0x080fe400000f16ff */
[-C--:B------:R-:W-:Y:S02]  /*38f0*/  LEA.HI.X.SX32 R89, R95, R19.reuse, 0x2, P3 ;  /* 0x000000135f597211 */ /* 0x080fe400018f16ff */
[-C--:B------:R-:W-:Y:S02]  /*3900*/  IADD3 R90, P0, R90, R18.reuse, RZ ;  /* 0x000000125a5a7210 */ /* 0x080fe40007f1e0ff */
[----:B------:R-:W-:Y:S02]  /*3910*/  IADD3 R92, P3, R92, R18, RZ ;  /* 0x000000125c5c7210 */ /* 0x000fe40007f7e0ff */
[----:B------:R-:W-:-:S02]  /*3920*/  LEA.HI.X.SX32 R91, R22, R19, 0x2, P0 ;  /* 0x00000013165b7211 */ /* 0x000fc400000f16ff */
[----:B------:R-:W-:Y:S02]  /*3930*/  LEA.HI.X.SX32 R93, R23, R19, 0x2, P3 ;  /* 0x00000013175d7211 */ /* 0x000fe400018f16ff */
[----:B------:R-:W4:Y:S01]  /*3940*/  LDL.64 R22, [R1+0x120] ;  /* 0x0001200001167983 */ /* 0x000f220000100a00 */
[----:B------:R-:W-:-:S04]  /*3950*/  IADD3 R96, P0, R96, R18, RZ ;  /* 0x0000001260607210 */ /* 0x000fc80007f1e0ff */
[----:B------:R-:W-:Y:S02]  /*3960*/  LEA.HI.X.SX32 R97, R97, R19, 0x2, P0 ;  /* 0x0000001361617211 */ /* 0x000fe400000f16ff */
[----:B------:R-:W-:Y:S01]  /*3970*/  IADD3 R104, P0, R104, R18, RZ ;  /* 0x0000001268687210 */ /* 0x000fe20007f1e0ff */
[----:B------:R-:W-:-:S03]  /*3980*/  IMAD R6, R112, 0x7b, RZ ;  /* 0x0000007b70067824 */ /* 0x000fc600078e02ff */
[-C--:B------:R-:W-:Y:S02]  /*3990*/  LEA.HI.X.SX32 R105, R105, R19.reuse, 0x2, P0 ;  /* 0x0000001369697211 */ /* 0x080fe400000f16ff */
[-C--:B------:R-:W-:Y:S02]  /*39a0*/  IADD3 R108, P0, R108, R18.reuse, RZ ;  /* 0x000000126c6c7210 */ /* 0x080fe40007f1e0ff */
[-C--:B------:R-:W-:Y:S02]  /*39b0*/  IADD3 R102, P3, R102, R18.reuse, RZ ;  /* 0x0000001266667210 */ /* 0x080fe40007f7e0ff */
[-C--:B------:R-:W-:Y:S01]  /*39c0*/  LEA.HI.X.SX32 R109, R6, R19.reuse, 0x2, P0 ;  /* 0x00000013066d7211 */ /* 0x080fe200000f16ff */
[----:B------:R-:W-:Y:S01]  /*39d0*/  VIADD R6, R2, UR8 ;  /* 0x0000000802067c36 */ /* 0x000fe20008000000 */
[----:B------:R-:W-:Y:S01]  /*39e0*/  LEA.HI.X.SX32 R103, R94, R19, 0x2, P3 ;  /* 0x000000135e677211 */ /* 0x000fe200018f16ff */
[----:B------:R-:W-:Y:S01]  /*39f0*/  VIADD R5, R4, 0xffffffde ;  /* 0xffffffde04057836 */ /* 0x000fe20000000000 */
[----:B------:R-:W-:-:S02]  /*3a00*/  IADD3 R106, P3, R106, R18, RZ ;  /* 0x000000126a6a7210 */ /* 0x000fc40007f7e0ff */
[----:B------:R-:W-:Y:S01]  /*3a10*/  @!PT LDS RZ, [RZ] ;  /* 0x00000000fffff984 */ /* 0x000fe20000000800 */
[----:B------:R-:W-:Y:S01]  /*3a20*/  @!PT LDS RZ, [RZ] ;  /* 0x00000000fffff984 */ /* 0x000fe20000000800 */
[----:B------:R-:W-:Y:S01]  /*3a30*/  @!PT LDS RZ, [RZ] ;  /* 0x00000000fffff984 */ /* 0x000fe20000000800 */
[----:B------:R-:W-:Y:S01]  /*3a40*/  LDGSTS.E [R6], desc[UR60][R18.64], !P1 ;  /* 0x0000000012067fae */ /* 0x000fe2000c92187c */
[C---:B------:R-:W-:Y:S01]  /*3a50*/  VIADD R3, R4.reuse, 0xffffffdd ;  /* 0xffffffdd04037836 */ /* 0x040fe20000000000 */
[----:B------:R-:W-:Y:S02]  /*3a60*/  LEA.HI.X.SX32 R107, R107, R19, 0x2, P3 ;  /* 0x000000136b6b7211 */ /* 0x000fe400018f16ff */
[----:B------:R-:W-:Y:S01]  /*3a70*/  ISETP.GE.U32.AND P3, PT, R5, 0x7fffff5f, PT ;  /* 0x7fffff5f0500780c */ /* 0x000fe20003f66070 */
[C---:B------:R-:W-:Y:S01]  /*3a80*/  VIADD R5, R4.reuse, 0xffffffdc ;  /* 0xffffffdc04057836 */ /* 0x040fe20000000000 */
[----:B------:R-:W-:Y:S01]  /*3a90*/  ISETP.GE.U32.AND P0, PT, R3, 0x7fffff5e, PT ;  /* 0x7fffff5e0300780c */ /* 0x000fe20003f06070 */
[----:B------:R-:W-:-:S03]  /*3aa0*/  VIADD R3, R4, 0xffffffbf ;  /* 0xffffffbf04037836 */ /* 0x000fc60000000000 */
[----:B------:R-:W-:Y:S01]  /*3ab0*/  ISETP.GE.U32.AND P1, PT, R5, 0x7fffff5d, PT ;  /* 0x7fffff5d0500780c */ /* 0x000fe20003f26070 */
[----:B------:R-:W-:Y:S01]  /*3ac0*/  VIADD R5, R4, 0xffffffbe ;  /* 0xffffffbe04057836 */ /* 0x000fe20000000000 */
[----:B---3--:R-:W-:Y:S04]  /*3ad0*/  LDGSTS.E [R6+0x4], desc[UR60][R14.64], !P6 ;  /* 0x000040000e067fae */ /* 0x008fe8000f12187c */
[----:B------:R-:W3:Y:S01]  /*3ae0*/  LDL.64 R14, [R1+0x8] ;  /* 0x00000800010e7983 */ /* 0x000ee20000100a00 */
[----:B------:R-:W-:-:S03]  /*3af0*/  ISETP.GE.U32.AND P6, PT, R3, 0x7fffff40, PT ;  /* 0x7fffff400300780c */ /* 0x000fc60003fc6070 */
[----:B--2---:R-:W-:Y:S01]  /*3b00*/  LDGSTS.E [R6+0x8], desc[UR60][R12.64], !P5 ;  /* 0x000080000c067fae */ /* 0x004fe2000e92187c */
[----:B------:R-:W-:-:S03]  /*3b10*/  ISETP.GE.U32.AND P5, PT, R5, 0x7fffff3f, PT ;  /* 0x7fffff3f0500780c */ /* 0x000fc60003fa6070 */
[----:B----4-:R-:W-:Y:S04]  /*3b20*/  LDGSTS.E [R6+0xc], desc[UR60][R114.64], !P2 ;  /* 0x0000c00072067fae */ /* 0x010fe8000d12187c */
[----:B------:R-:W2:Y:S04]  /*3b30*/  LDL.LU.64 R12, [R1+0x668] ;  /* 0x00066800010c7983 */ /* 0x000ea80000300a00 */
[----:B------:R-:W4:Y:S04]  /*3b40*/  LDL.LU.64 R114, [R1+0x660] ;  /* 0x0006600001727983 */ /* 0x000f280000300a00 */
[----:B------:R-:W-:Y:S04]  /*3b50*/  LDGSTS.E [R6+0x10000], desc[UR60][R22.64], !P4 ;  /* 0x1000000016067fae */ /* 0x000fe8000e12187c */
[----:B------:R-:W-:Y:S04]  /*3b60*/  LDGSTS.E [R6+0x10004], desc[UR60][R118.64], !P3 ;  /* 0x1000400076067fae */ /* 0x000fe8000d92187c */
[----:B------:R-:W-:Y:S04]  /*3b70*/  LDGSTS.E [R6+0x10008], desc[UR60][R122.64], !P0 ;  /* 0x100080007a067fae */ /* 0x000fe8000c12187c */
[----:B------:R-:W-:Y:S04]  /*3b80*/  LDGSTS.E [R6+0x1000c], desc[UR60][R120.64], !P1 ;  /* 0x1000c00078067fae */ /* 0x000fe8000c92187c */
[----:B------:R-:W-:Y:S04]  /*3b90*/  LDGSTS.E [R6+0x20000], desc[UR60][R16.64], !P6 ;  /* 0x2000000010067fae */ /* 0x000fe8000f12187c */
[----:B------:R-:W-:Y:S01]  /*3ba0*/  LDGSTS.E [R6+0x20004], desc[UR60][R124.64], !P5 ;  /* 0x200040007c067fae */ /* 0x000fe2000e92187c */
[----:B------:R-:W-:-:S02]  /*3bb0*/  VIADD R3, R4, 0xffffffbd ;  /* 0xffffffbd04037836 */ /* 0x000fc40000000000 */
[C---:B------:R-:W-:Y:S01]  /*3bc0*/  VIADD R5, R4.reuse, 0xffffffbc ;  /* 0xffffffbc04057836 */ /* 0x040fe20000000000 */
[----:B------:R-:W2:Y:S04]  /*3bd0*/  LDL.64 R22, [R1+0x1e8] ;  /* 0x0001e80001167983 */ /* 0x000ea80000100a00 */
[----:B------:R-:W4:Y:S04]  /*3be0*/  LDL.64 R16, [R1+0x200] ;  /* 0x0002000001107983 */ /* 0x000f280000100a00 */
[----:B------:R-:W2:Y:S01]  /*3bf0*/  LDL.64 R124, [R1+0x1f8] ;  /* 0x0001f800017c7983 */ /* 0x000ea20000100a00 */
[----:B------:R-:W-:Y:S01]  /*3c00*/  ISETP.GE.U32.AND P2, PT, R3, 0x7fffff3e, PT ;  /* 0x7fffff3e0300780c */ /* 0x000fe20003f46070 */
[C---:B------:R-:W-:Y:S01]  /*3c10*/  VIADD R3, R4.reuse, 0xffffff9f ;  /* 0xffffff9f04037836 */ /* 0x040fe20000000000 */
[----:B------:R-:W-:Y:S01]  /*3c20*/  ISETP.GE.U32.AND P4, PT, R5, 0x7fffff3d, PT ;  /* 0x7fffff3d0500780c */ /* 0x000fe20003f86070 */
[----:B------:R-:W2:Y:S03]  /*3c30*/  LDL.64 R118, [R1+0x100] ;  /* 0x0001000001767983 */ /* 0x000ea60000100a00 */
[----:B------:R-:W-:Y:S01]  /*3c40*/  ISETP.GE.U32.AND P3, PT, R3, 0x7fffff20, PT ;  /* 0x7fffff200300780c */ /* 0x000fe20003f66070 */
[C---:B------:R-:W-:Y:S01]  /*3c50*/  VIADD R5, R4.reuse, 0xffffff9e ;  /* 0xffffff9e04057836 */ /* 0x040fe20000000000 */
[----:B------:R-:W2:Y:S01]  /*3c60*/  LDL.64 R122, [R1+0xf8] ;  /* 0x0000f800017a7983 */ /* 0x000ea20000100a00 */
[----:B------:R-:W-:-:S03]  /*3c70*/  VIADD R3, R4, 0xffffff9d ;  /* 0xffffff9d04037836 */ /* 0x000fc60000000000 */
[----:B------:R-:W2:Y:S04]  /*3c80*/  LDL.64 R120, [R1+0xf0] ;  /* 0x0000f00001787983 */ /* 0x000ea80000100a00 */
[----:B------:R-:W-:Y:S01]  /*3c90*/  LDGSTS.E [R6+0x20008], desc[UR60][R116.64], !P2 ;  /* 0x2000800074067fae */ /* 0x000fe2000d12187c */
[----:B------:R-:W-:Y:S01]  /*3ca0*/  ISETP.GE.U32.AND P0, PT, R5, 0x7fffff1f, PT ;  /* 0x7fffff1f0500780c */ /* 0x000fe20003f06070 */
[C---:B------:R-:W-:Y:S01]  /*3cb0*/  VIADD R5, R4.reuse, 0xfffffffb ;  /* 0xfffffffb04057836 */ /* 0x040fe20000000000 */
[----:B------:R-:W-:Y:S01]  /*3cc0*/  ISETP.GE.U32.AND P1, PT, R3, 0x7fffff1e, PT ;  /* 0x7fffff1e0300780c */ /* 0x000fe20003f26070 */
[C---:B------:R-:W-:Y:S01]  /*3cd0*/  VIADD R3, R4.reuse, 0xffffff9c ;  /* 0xffffff9c04037836 */ /* 0x040fe20000000000 */
[----:B------:R-:W2:Y:S02]  /*3ce0*/  LDL.64 R116, [R1+0xe8] ;  /* 0x0000e80001747983 */ /* 0x000ea40000100a00 */
[----:B------:R-:W-:Y:S01]  /*3cf0*/  ISETP.GE.U32.AND P5, PT, R5, 0x7fffff7c, PT ;  /* 0x7fffff7c0500780c */ /* 0x000fe20003fa6070 */
[----:B------:R-:W-:Y:S01]  /*3d00*/  VIADD R5, R4, 0xfffffffa ;  /* 0xfffffffa04057836 */ /* 0x000fe20000000000 */
[----:B------:R-:W-:-:S02]  /*3d10*/  ISETP.GE.U32.AND P6, PT, R3, 0x7fffff1d, PT ;  /* 0x7fffff1d0300780c */ /* 0x000fc40003fc6070 */
[----:B------:R-:W-:Y:S02]  /*3d20*/  LOP3.LUT R7, R2, 0x10, RZ, 0x3c, !PT ;  /* 0x0000001002077812 */ /* 0x000fe400078e3cff */
[----:B------:R-:W-:-:S03]  /*3d30*/  ISETP.GE.U32.AND P2, PT, R5, 0x7fffff7b, PT ;  /* 0x7fffff7b0500780c */ /* 0x000fc60003f46070 */
[----:B------:R-:W-:Y:S01]  /*3d40*/  VIADD R7, R7, UR8 ;  /* 0x0000000807077c36 */ /* 0x000fe20008000000 */
[----:B---3--:R-:W-:Y:S04]  /*3d50*/  LDGSTS.E [R6+0x2000c], desc[UR60][R14.64], !P4 ;  /* 0x2000c0000e067fae */ /* 0x008fe8000e12187c */
[----:B------:R-:W-:Y:S04]  /*3d60*/  LDGSTS.E [R6+0x30000], desc[UR60][R20.64], !P3 ;  /* 0x3000000014067fae */ /* 0x000fe8000d92187c */
[----:B------:R-:W-:Y:S04]  /*3d70*/  LDGSTS.E [R6+0x30004], desc[UR60][R24.64], !P0 ;  /* 0x3000400018067fae */ /* 0x000fe8000c12187c */
[----:B------:R-:W3:Y:S04]  /*3d80*/  LDL.64 R14, [R1] ;  /* 0x00000000010e7983 */ /* 0x000ee80000100a00 */
[----:B------:R1:W-:Y:S04]  /*3d90*/  STL.64 [R1+0x5f0], R20 ;  /* 0x0005f01401007387 */ /* 0x0003e80000100a00 */
[----:B------:R-:W-:Y:S04]  /*3da0*/  LDGSTS.E [R6+0x30008], desc[UR60][R26.64], !P1 ;  /* 0x300080001a067fae */ /* 0x000fe8000c92187c */
[----:B------:R-:W-:Y:S04]  /*3db0*/  LDGSTS.E [R6+0x3000c], desc[UR60][R28.64], !P6 ;  /* 0x3000c0001c067fae */ /* 0x000fe8000f12187c */
[----:B-1----:R-:W3:Y:S04]  /*3dc0*/  LDL.64 R20, [R1+0x1f0] ;  /* 0x0001f00001147983 */ /* 0x002ee80000100a00 */
[----:B----4-:R-:W-:Y:S04]  /*3dd0*/  LDGSTS.E [R7], desc[UR60][R16.64], !P5 ;  /* 0x0000000010077fae */ /* 0x010fe8000e92187c */
[----:B--2---:R-:W-:Y:S04]  /*3de0*/  LDGSTS.E [R7+0x4], desc[UR60][R124.64], !P2 ;  /* 0x000040007c077fae */ /* 0x004fe8000d12187c */
[----:B------:R-:W2:Y:S04]  /*3df0*/  LDL.LU.64 R16, [R1+0x658] ;  /* 0x0006580001107983 */ /* 0x000ea80000300a00 */
[----:B------:R-:W4:Y:S01]  /*3e00*/  LDL.LU.64 R124, [R1+0x650] ;  /* 0x00065000017c7983 */ /* 0x000f220000300a00 */
[----:B------:R-:W-:-:S05]  /*3e10*/  VIADD R3, R4, 0xfffffff9 ;  /* 0xfffffff904037836 */ /* 0x000fca0000000000 */
[----:B------:R-:W-:Y:S01]  /*3e20*/  ISETP.GE.U32.AND P4, PT, R3, 0x7fffff7a, PT ;  /* 0x7fffff7a0300780c */ /* 0x000fe20003f86070 */
[----:B------:R-:W-:-:S05]  /*3e30*/  VIADD R3, R4, 0xffffffdb ;  /* 0xffffffdb04037836 */ /* 0x000fca0000000000 */
[----:B------:R-:W-:Y:S01]  /*3e40*/  ISETP.GE.U32.AND P0, PT, R3, 0x7fffff5c, PT ;  /* 0x7fffff5c0300780c */ /* 0x000fe20003f06070 */
[C---:B------:R-:W-:Y:S02]  /*3e50*/  VIADD R3, R4.reuse, 0xffffffda ;  /* 0xffffffda04037836 */ /* 0x040fe40000000000 */
[----:B------:R-:W-:-:S03]  /*3e60*/  VIADD R5, R4, 0xfffffff8 ;  /* 0xfffffff804057836 */ /* 0x000fc60000000000 */
[----:B------:R-:W-:Y:S01]  /*3e70*/  ISETP.GE.U32.AND P1, PT, R3, 0x7fffff5b, PT ;  /* 0x7fffff5b0300780c */ /* 0x000fe20003f26070 */
[----:B------:R-:W-:Y:S01]  /*3e80*/  VIADD R3, R4, 0xffffffd9 ;  /* 0xffffffd904037836 */ /* 0x000fe20000000000 */
[----:B------:R-:W-:-:S04]  /*3e90*/  ISETP.GE.U32.AND P3, PT, R5, 0x7fffff79, PT ;  /* 0x7fffff790500780c */ /* 0x000fc80003f66070 */
[----:B------:R-:W-:Y:S01]  /*3ea0*/  ISETP.GE.U32.AND P6, PT, R3, 0x7fffff5a, PT ;  /* 0x7fffff5a0300780c */ /* 0x000fe20003fc6070 */
[C---:B------:R-:W-:Y:S02]  /*3eb0*/  VIADD R3, R4.reuse, 0xffffffbb ;  /* 0xffffffbb04037836 */ /* 0x040fe40000000000 */
[----:B------:R-:W-:-:S03]  /*3ec0*/  VIADD R5, R4, 0xffffffd8 ;  /* 0xffffffd804057836 */ /* 0x000fc60000000000 */
[----:B------:R-:W-:Y:S01]  /*3ed0*/  ISETP.GE.U32.AND P2, PT, R3, 0x7fffff3c, PT ;  /* 0x7fffff3c0300780c */ /* 0x000fe20003f46070 */
[C---:B------:R-:W-:Y:S01]  /*3ee0*/  VIADD R3, R4.reuse, 0xffffffb9 ;  /* 0xffffffb904037836 */ /* 0x040fe20000000000 */
[----:B------:R-:W-:Y:S01]  /*3ef0*/  ISETP.GE.U32.AND P5, PT, R5, 0x7fffff59, PT ;  /* 0x7fffff590500780c */ /* 0x000fe20003fa6070 */
[C---:B------:R-:W-:Y:S01]  /*3f00*/  VIADD R5, R4.reuse, 0xffffffba ;  /* 0xffffffba04057836 */ /* 0x040fe20000000000 */
[----:B---3--:R-:W-:Y:S04]  /*3f10*/  LDGSTS.E [R7+0x8], desc[UR60][R20.64], !P4 ;  /* 0x0000800014077fae */ /* 0x008fe8000e12187c */
[----:B------:R1:W-:Y:S01]  /*3f20*/  LDGSTS.E [R7+0xc], desc[UR60][R22.64], !P3 ;  /* 0x0000c00016077fae */ /* 0x0003e2000d92187c */
[----:B------:R-:W-:Y:S01]  /*3f30*/  ISETP.GE.U32.AND P3, PT, R3, 0x7fffff3a, PT ;  /* 0x7fffff3a0300780c */ /* 0x000fe20003f66070 */
[C---:B------:R-:W-:Y:S01]  /*3f40*/  VIADD R3, R4.reuse, 0xffffff9b ;  /* 0xffffff9b04037836 */ /* 0x040fe20000000000 */
[----:B------:R-:W-:Y:S01]  /*3f50*/  ISETP.GE.U32.AND P4, PT, R5, 0x7fffff3b, PT ;  /* 0x7fffff3b0500780c */ /* 0x000fe20003f86070 */
[----:B------:R-:W-:Y:S01]  /*3f60*/  LDGSTS.E [R7+0x10000], desc[UR60][R118.64], !P0 ;  /* 0x1000000076077fae */ /* 0x000fe2000c12187c */
[----:B------:R-:W-:-:S03]  /*3f70*/  VIADD R5, R4, 0xffffffb8 ;  /* 0xffffffb804057836 */ /* 0x000fc60000000000 */
[----:B------:R-:W-:Y:S01]  /*3f80*/  LDGSTS.E [R7+0x10004], desc[UR60][R122.64], !P1 ;  /* 0x100040007a077fae */ /* 0x000fe2000c92187c */
        /* <DEDUP_REMOVED lines=9> */
[----:B------:R-:W-:Y:S03]  /*4020*/  LDGSTS.E [R7+0x20000], desc[UR60][R14.64], !P2 ;  /* 0x200000000e077fae */ /* 0x000fe6000d12187c */
[----:B------:R-:W-:Y:S01]  /*4030*/  ISETP.GE.U32.AND P2, PT, R3, 0x7fffff19, PT ;  /* 0x7fffff190300780c */ /* 0x000fe20003f46070 */
[----:B------:R-:W3:Y:S04]  /*4040*/  LDL.64 R20, [R1+0x1d0] ;  /* 0x0001d00001147983 */ /* 0x000ee80000100a00 */
[----:B------:R-:W2:Y:S04]  /*4050*/  LDL.64 R118, [R1+0x1c8] ;  /* 0x0001c80001767983 */ /* 0x000ea80000100a00 */
[----:B------:R-:W2:Y:S04]  /*4060*/  LDL.64 R122, [R1+0xe0] ;  /* 0x0000e000017a7983 */ /* 0x000ea80000100a00 */
[----:B------:R-:W2:Y:S04]  /*4070*/  LDL.64 R120, [R1+0xd8] ;  /* 0x0000d80001787983 */ /* 0x000ea80000100a00 */
[----:B------:R-:W2:Y:S04]  /*4080*/  LDL.64 R116, [R1+0xd0] ;  /* 0x0000d00001747983 */ /* 0x000ea80000100a00 */
[----:B------:R-:W2:Y:S04]  /*4090*/  LDL.64 R14, [R1+0xc8] ;  /* 0x0000c800010e7983 */ /* 0x000ea80000100a00 */
[----:B----4-:R-:W-:Y:S04]  /*40a0*/  LDGSTS.E [R7+0x20004], desc[UR60][R124.64], !P4 ;  /* 0x200040007c077fae */ /* 0x010fe8000e12187c */
[----:B------:R-:W-:Y:S04]  /*40b0*/  LDGSTS.E [R7+0x20008], desc[UR60][R42.64], !P3 ;  /* 0x200080002a077fae */ /* 0x000fe8000d92187c */
[----:B------:R-:W-:Y:S04]  /*40c0*/  LDGSTS.E [R7+0x2000c], desc[UR60][R30.64], !P0 ;  /* 0x2000c0001e077fae */ /* 0x000fe8000c12187c */
[----:B------:R-:W-:Y:S04]  /*40d0*/  LDGSTS.E [R7+0x30000], desc[UR60][R32.64], !P1 ;  /* 0x3000000020077fae */ /* 0x000fe8000c92187c */
[----:B------:R4:W-:Y:S04]  /*40e0*/  STL.64 [R1+0x5e8], R124 ;  /* 0x0005e87c01007387 */ /* 0x0009e80000100a00 */
[----:B------:R-:W-:Y:S04]  /*40f0*/  LDGSTS.E [R7+0x30004], desc[UR60][R34.64], !P6 ;  /* 0x3000400022077fae */ /* 0x000fe8000f12187c */
[----:B------:R-:W-:Y:S04]  /*4100*/  LDGSTS.E [R7+0x30008], desc[UR60][R36.64], !P5 ;  /* 0x3000800024077fae */ /* 0x000fe8000e92187c */
[----:B----4-:R-:W4:Y:S04]  /*4110*/  LDL.64 R124, [R1+0x1d8] ;  /* 0x0001d800017c7983 */ /* 0x010f280000100a00 */
[----:B------:R-:W-:Y:S04]  /*4120*/  LDGSTS.E [R7+0x3000c], desc[UR60][R38.64], !P2 ;  /* 0x3000c00026077fae */ /* 0x000fe8000d12187c */
[----:B------:R1:W-:Y:S04]  /*4130*/  STL.64 [R1+0x600], R6 ;  /* 0x0006000601007387 */ /* 0x0003e80000100a00 */
[----:B-1----:R-:W3:Y:S01]  /*4140*/  LDL.64 R6, [R1+0x1e0] ;  /* 0x0001e00001067983 */ /* 0x002ee20000100a00 */
[----:B------:R-:W-:-:S02]  /*4150*/  VIADD R3, R4, 0xfffffff5 ;  /* 0xfffffff504037836 */ /* 0x000fc40000000000 */
[----:B------:R-:W-:-:S03]  /*4160*/  VIADD R5, R4, 0xfffffff7 ;  /* 0xfffffff704057836 */ /* 0x000fc60000000000 */
[----:B------:R-:W-:Y:S01]  /*4170*/  ISETP.GE.U32.AND P0, PT, R3, 0x7fffff76, PT ;  /* 0x7fffff760300780c */ /* 0x000fe20003f06070 */
[C---:B------:R-:W-:Y:S01]  /*4180*/  VIADD R3, R4.reuse, 0xffffffd7 ;  /* 0xffffffd704037836 */ /* 0x040fe20000000000 */
[----:B------:R-:W-:Y:S01]  /*4190*/  ISETP.GE.U32.AND P4, PT, R5, 0x7fffff78, PT ;  /* 0x7fffff780500780c */ /* 0x000fe20003f86070 */
[----:B------:R-:W-:Y:S01]  /*41a0*/  VIADD R5, R4, 0xfffffff6 ;  /* 0xfffffff604057836 */ /* 0x000fe20000000000 */
[----:B------:R-:W-:Y:S02]  /*41b0*/  LOP3.LUT R22, R2, 0x20, RZ, 0x3c, !PT ;  /* 0x0000002002167812 */ /* 0x000fe400078e3cff */
[----:B------:R-:W-:Y:S01]  /*41c0*/  ISETP.GE.U32.AND P6, PT, R3, 0x7fffff58, PT ;  /* 0x7fffff580300780c */ /* 0x000fe20003fc6070 */
[C---:B------:R-:W-:Y:S01]  /*41d0*/  VIADD R3, R4.reuse, 0xffffffd6 ;  /* 0xffffffd604037836 */ /* 0x040fe20000000000 */
[----:B------:R-:W-:Y:S01]  /*41e0*/  ISETP.GE.U32.AND P3, PT, R5, 0x7fffff77, PT ;  /* 0x7fffff770500780c */ /* 0x000fe20003f66070 */
[----:B------:R-:W-:Y:S02]  /*41f0*/  VIADD R5, R4, 0xfffffff4 ;  /* 0xfffffff404057836 */ /* 0x000fe40000000000 */
[----:B------:R-:W-:Y:S01]  /*4200*/  VIADD R22, R22, UR8 ;  /* 0x0000000816167c36 */ /* 0x000fe20008000000 */
[----:B------:R-:W-:Y:S01]  /*4210*/  ISETP.GE.U32.AND P5, PT, R3, 0x7fffff57, PT ;  /* 0x7fffff570300780c */ /* 0x000fe20003fa6070 */
[C---:B------:R-:W-:Y:S01]  /*4220*/  VIADD R3, R4.reuse, 0xffffffd5 ;  /* 0xffffffd504037836 */ /* 0x040fe20000000000 */
[----:B------:R-:W-:Y:S01]  /*4230*/  ISETP.GE.U32.AND P1, PT, R5, 0x7fffff75, PT ;  /* 0x7fffff750500780c */ /* 0x000fe20003f26070 */
[----:B------:R-:W-:-:S03]  /*4240*/  VIADD R5, R4, 0xffffffd4 ;  /* 0xffffffd404057836 */ /* 0x000fc60000000000 */
[----:B------:R-:W-:Y:S01]  /*4250*/  ISETP.GE.U32.AND P2, PT, R3, 0x7fffff56, PT ;  /* 0x7fffff560300780c */ /* 0x000fe20003f46070 */
[----:B------:R-:W-:Y:S01]  /*4260*/  VIADD R3, R4, 0xffffffb7 ;  /* 0xffffffb704037836 */ /* 0x000fe20000000000 */
[----:B---3--:R-:W-:Y:S01]  /*4270*/  LDGSTS.E [R22], desc[UR60][R6.64], !P4 ;  /* 0x0000000006167fae */ /* 0x008fe2000e12187c */
[----:B------:R-:W-:-:S03]  /*4280*/  ISETP.GE.U32.AND P4, PT, R5, 0x7fffff55, PT ;  /* 0x7fffff550500780c */ /* 0x000fc60003f86070 */
[----:B----4-:R-:W-:Y:S04]  /*4290*/  LDGSTS.E [R22+0x4], desc[UR60][R124.64], !P3 ;  /* 0x000040007c167fae */ /* 0x010fe8000d92187c */
[----:B------:R-:W-:Y:S04]  /*42a0*/  LDGSTS.E [R22+0x8], desc[UR60][R20.64], !P0 ;  /* 0x0000800014167fae */ /* 0x000fe8000c12187c */
[----:B--2---:R-:W-:Y:S04]  /*42b0*/  LDGSTS.E [R22+0xc], desc[UR60][R118.64], !P1 ;  /* 0x0000c00076167fae */ /* 0x004fe8000c92187c */
[----:B------:R-:W-:Y:S04]  /*42c0*/  LDGSTS.E [R22+0x10000], desc[UR60][R122.64], !P6 ;  /* 0x100000007a167fae */ /* 0x000fe8000f12187c */
[----:B------:R1:W-:Y:S04]  /*42d0*/  LDGSTS.E [R22+0x10004], desc[UR60][R120.64], !P5 ;  /* 0x1000400078167fae */ /* 0x0003e8000e92187c */
[----:B------:R-:W-:Y:S04]  /*42e0*/  LDGSTS.E [R22+0x10008], desc[UR60][R116.64], !P2 ;  /* 0x1000800074167fae */ /* 0x000fe8000d12187c */
[----:B------:R-:W-:Y:S01]  /*42f0*/  LDGSTS.E [R22+0x1000c], desc[UR60][R14.64], !P4 ;  /* 0x1000c0000e167fae */ /* 0x000fe2000e12187c */
[----:B------:R-:W-:Y:S01]  /*4300*/  ISETP.GE.U32.AND P3, PT, R3, 0x7fffff38, PT ;  /* 0x7fffff380300780c */ /* 0x000fe20003f66070 */
[----:B------:R-:W-:-:S02]  /*4310*/  VIADD R5, R4, 0xffffffb6 ;  /* 0xffffffb604057836 */ /* 0x000fc40000000000 */
[----:B------:R-:W2:Y:S04]  /*4320*/  LDL.64 R6, [R1+0x1b0] ;  /* 0x0001b00001067983 */ /* 0x000ea80000100a00 */
[----:B------:R-:W3:Y:S04]  /*4330*/  LDL.64 R124, [R1+0x1a8] ;  /* 0x0001a800017c7983 */ /* 0x000ee80000100a00 */
[----:B------:R-:W4:Y:S01]  /*4340*/  LDL.64 R14, [R1+0x1c0] ;  /* 0x0001c000010e7983 */ /* 0x000f220000100a00 */
[C---:B------:R-:W-:Y:S01]  /*4350*/  VIADD R3, R4.reuse, 0xffffffb5 ;  /* 0xffffffb504037836 */ /* 0x040fe20000000000 */
[----:B------:R-:W-:Y:S01]  /*4360*/  ISETP.GE.U32.AND P0, PT, R5, 0x7fffff37, PT ;  /* 0x7fffff370500780c */ /* 0x000fe20003f06070 */
[C---:B------:R-:W-:Y:S01]  /*4370*/  VIADD R5, R4.reuse, 0xffffffb4 ;  /* 0xffffffb404057836 */ /* 0x040fe20000000000 */
[----:B------:R-:W3:Y:S02]  /*4380*/  LDL.64 R20, [R1+0xc0] ;  /* 0x0000c00001147983 */ /* 0x000ee40000100a00 */
[----:B------:R-:W-:Y:S01]  /*4390*/  ISETP.GE.U32.AND P1, PT, R3, 0x7fffff36, PT ;  /* 0x7fffff360300780c */ /* 0x000fe20003f26070 */
        /* <DEDUP_REMOVED lines=10> */
[----:B------:R-:W-:Y:S01]  /*4440*/  VIADD R3, R4, 0xffffff94 ;  /* 0xffffff9404037836 */ /* 0x000fe20000000000 */
[----:B------:R-:W3:Y:S04]  /*4450*/  LDL.64 R116, [R1+0xa8] ;  /* 0x0000a80001747983 */ /* 0x000ee80000100a00 */
[----:B------:R-:W-:Y:S01]  /*4460*/  LDGSTS.E [R22+0x20000], desc[UR60][R16.64], !P3 ;  /* 0x2000000010167fae */ /* 0x000fe2000d92187c */
[----:B------:R-:W-:-:S03]  /*4470*/  ISETP.GE.U32.AND P3, PT, R3, 0x7fffff15, PT ;  /* 0x7fffff150300780c */ /* 0x000fc60003f66070 */
[----:B------:R1:W-:Y:S04]  /*4480*/  STL.64 [R1+0x5d8], R16 ;  /* 0x0005d81001007387 */ /* 0x0003e80000100a00 */
[----:B------:R-:W-:Y:S01]  /*4490*/  LDGSTS.E [R22+0x20004], desc[UR60][R40.64], !P0 ;  /* 0x2000400028167fae */ /* 0x000fe2000c12187c */
[----:B------:R-:W-:Y:S02]  /*44a0*/  ISETP.GE.U32.AND P0, PT, R5, 0x7fffff74, PT ;  /* 0x7fffff740500780c */ /* 0x000fe40003f06070 */
[----:B------:R-:W-:Y:S01]  /*44b0*/  LOP3.LUT R23, R2, 0x30, RZ, 0x3c, !PT ;  /* 0x0000003002177812 */ /* 0x000fe200078e3cff */
[----:B------:R-:W-:Y:S04]  /*44c0*/  LDGSTS.E [R22+0x20008], desc[UR60][R56.64], !P1 ;  /* 0x2000800038167fae */ /* 0x000fe8000c92187c */
[----:B-1----:R-:W2:Y:S01]  /*44d0*/  LDL.64 R16, [R1+0x1b8] ;  /* 0x0001b80001107983 */ /* 0x002ea20000100a00 */
[----:B------:R-:W-:-:S03]  /*44e0*/  VIADD R120, R23, UR8 ;  /* 0x0000000817787c36 */ /* 0x000fc60008000000 */
[----:B------:R-:W-:Y:S04]  /*44f0*/  LDGSTS.E [R22+0x2000c], desc[UR60][R44.64], !P6 ;  /* 0x2000c0002c167fae */ /* 0x000fe8000f12187c */
[----:B------:R-:W-:Y:S04]  /*4500*/  LDGSTS.E [R22+0x30000], desc[UR60][R46.64], !P5 ;  /* 0x300000002e167fae */ /* 0x000fe8000e92187c */
[----:B------:R-:W-:Y:S04]  /*4510*/  LDGSTS.E [R22+0x30004], desc[UR60][R48.64], !P2 ;  /* 0x3000400030167fae */ /* 0x000fe8000d12187c */
[----:B------:R-:W-:Y:S04]  /*4520*/  LDGSTS.E [R22+0x30008], desc[UR60][R50.64], !P4 ;  /* 0x3000800032167fae */ /* 0x000fe8000e12187c */
[----:B------:R-:W-:Y:S04]  /*4530*/  LDGSTS.E [R22+0x3000c], desc[UR60][R52.64], !P3 ;  /* 0x3000c00034167fae */ /* 0x000fe8000d92187c */
[----:B----4-:R-:W-:Y:S04]  /*4540*/  LDGSTS.E [R120], desc[UR60][R14.64], !P0 ;  /* 0x000000000e787fae */ /* 0x010fe8000c12187c */
[----:B------:R-:W4:Y:S01]  /*4550*/  LDL.LU.64 R14, [R1+0x648] ;  /* 0x00064800010e7983 */ /* 0x000f220000300a00 */
[----:B------:R-:W-:-:S05]  /*4560*/  VIADD R3, R4, 0xfffffff1 ;  /* 0xfffffff104037836 */ /* 0x000fca0000000000 */
[----:B------:R-:W-:Y:S01]  /*4570*/  ISETP.GE.U32.AND P6, PT, R3, 0x7fffff72, PT ;  /* 0x7fffff720300780c */ /* 0x000fe20003fc6070 */
[C---:B------:R-:W-:Y:S02]  /*4580*/  VIADD R3, R4.reuse, 0xffffffd3 ;  /* 0xffffffd304037836 */ /* 0x040fe40000000000 */
[----:B------:R-:W-:-:S03]  /*4590*/  VIADD R5, R4, 0xfffffff2 ;  /* 0xfffffff204057836 */ /* 0x000fc60000000000 */
[----:B------:R-:W-:Y:S01]  /*45a0*/  ISETP.GE.U32.AND P2, PT, R3, 0x7fffff54, PT ;  /* 0x7fffff540300780c */ /* 0x000fe20003f46070 */
[C---:B------:R-:W-:Y:S01]  /*45b0*/  VIADD R3, R4.reuse, 0xffffffd2 ;  /* 0xffffffd204037836 */ /* 0x040fe20000000000 */
[----:B------:R-:W-:Y:S01]  /*45c0*/  ISETP.GE.U32.AND P1, PT, R5, 0x7fffff73, PT ;  /* 0x7fffff730500780c */ /* 0x000fe20003f26070 */
        /* <DEDUP_REMOVED lines=8> */
[----:B--2---:R-:W-:Y:S03]  /*4650*/  LDGSTS.E [R120+0x4], desc[UR60][R16.64], !P1 ;  /* 0x0000400010787fae */ /* 0x004fe6000c92187c */
[----:B------:R-:W-:Y:S01]  /*4660*/  ISETP.GE.U32.AND P1, PT, R3, 0x7fffff34, PT ;  /* 0x7fffff340300780c */ /* 0x000fe20003f26070 */
[----:B------:R-:W-:Y:S04]  /*4670*/  LDGSTS.E [R120+0x8], desc[UR60][R6.64], !P6 ;  /* 0x0000800006787fae */ /* 0x000fe8000f12187c */
[----:B---3--:R-:W-:Y:S04]  /*4680*/  LDGSTS.E [R120+0xc], desc[UR60][R124.64], !P5 ;  /* 0x0000c0007c787fae */ /* 0x008fe8000e92187c */
[----:B------:R-:W-:Y:S04]  /*4690*/  LDGSTS.E [R120+0x10000], desc[UR60][R20.64], !P2 ;  /* 0x1000000014787fae */ /* 0x000fe8000d12187c */
[----:B------:R-:W-:Y:S04]  /*46a0*/  LDGSTS.E [R120+0x10004], desc[UR60][R118.64], !P4 ;  /* 0x1000400076787fae */ /* 0x000fe8000e12187c */
[----:B------:R-:W-:Y:S04]  /*46b0*/  LDGSTS.E [R120+0x10008], desc[UR60][R122.64], !P3 ;  /* 0x100080007a787fae */ /* 0x000fe8000d92187c */
[----:B------:R-:W-:Y:S04]  /*46c0*/  LDGSTS.E [R120+0x1000c], desc[UR60][R116.64], !P0 ;  /* 0x1000c00074787fae */ /* 0x000fe8000c12187c */
[----:B------:R-:W2:Y:S04]  /*46d0*/  LDL.64 R16, [R1+0x198] ;  /* 0x0001980001107983 */ /* 0x000ea80000100a00 */
[----:B------:R-:W3:Y:S04]  /*46e0*/  LDL.64 R6, [R1+0x190] ;  /* 0x0001900001067983 */ /* 0x000ee80000100a00 */
[----:B------:R-:W3:Y:S04]  /*46f0*/  LDL.64 R124, [R1+0x188] ;  /* 0x00018800017c7983 */ /* 0x000ee80000100a00 */
[----:B------:R-:W3:Y:S04]  /*4700*/  LDL.64 R20, [R1+0xa0] ;  /* 0x0000a00001147983 */ /* 0x000ee80000100a00 */
[----:B------:R-:W3:Y:S04]  /*4710*/  LDL.64 R118, [R1+0x98] ;  /* 0x0000980001767983 */ /* 0x000ee80000100a00 */
[----:B------:R-:W3:Y:S04]  /*4720*/  LDL.64 R122, [R1+0x90] ;  /* 0x00009000017a7983 */ /* 0x000ee80000100a00 */
[----:B------:R-:W3:Y:S04]  /*4730*/  LDL.64 R116, [R1+0x88] ;  /* 0x0000880001747983 */ /* 0x000ee80000100a00 */
[----:B----4-:R-:W-:Y:S04]  /*4740*/  LDGSTS.E [R120+0x20000], desc[UR60][R14.64], !P1 ;  /* 0x200000000e787fae */ /* 0x010fe8000c92187c */
[----:B------:R1:W-:Y:S04]  /*4750*/  STL.64 [R1+0x5e0], R14 ;  /* 0x0005e00e01007387 */ /* 0x0003e80000100a00 */
[----:B-1----:R-:W4:Y:S01]  /*4760*/  LDL.64 R14, [R1+0x1a0] ;  /* 0x0001a000010e7983 */ /* 0x002f220000100a00 */
[----:B------:R-:W-:-:S02]  /*4770*/  VIADD R3, R4, 0xffffffb1 ;  /* 0xffffffb104037836 */ /* 0x000fc40000000000 */
        /* <DEDUP_REMOVED lines=12> */
[----:B------:R-:W-:Y:S03]  /*4840*/  LDGSTS.E [R120+0x20004], desc[UR60][R54.64], !P6 ;  /* 0x2000400036787fae */ /* 0x000fe6000f12187c */
[----:B------:R-:W-:Y:S01]  /*4850*/  ISETP.GE.U32.AND P1, PT, R3, 0x7fffff11, PT ;  /* 0x7fffff110300780c */ /* 0x000fe20003f26070 */
[C---:B------:R-:W-:Y:S01]  /*4860*/  VIADD R3, R4.reuse, 0xffffffed ;  /* 0xffffffed04037836 */ /* 0x040fe20000000000 */
        /* <DEDUP_REMOVED lines=12> */
[----:B------:R-:W-:Y:S01]  /*4930*/  VIADD R5, R4, 0xffffffec ;  /* 0xffffffec04057836 */ /* 0x000fe20000000000 */
[----:B------:R-:W-:Y:S01]  /*4940*/  LOP3.LUT R23, R2, 0x40, RZ, 0x3c, !PT ;  /* 0x0000004002177812 */ /* 0x000fe200078e3cff */
[----:B------:R-:W-:Y:S01]  /*4950*/  LDGSTS.E [R120+0x30008], desc[UR60][R64.64], !P0 ;  /* 0x3000800040787fae */ /* 0x000fe2000c12187c */
[----:B------:R-:W-:Y:S01]  /*4960*/  ISETP.GE.U32.AND P0, PT, R3, 0x7fffff4f, PT ;  /* 0x7fffff4f0300780c */ /* 0x000fe20003f06070 */
[C---:B------:R-:W-:Y:S01]  /*4970*/  VIADD R3, R4.reuse, 0xffffffcd ;  /* 0xffffffcd04037836 */ /* 0x040fe20000000000 */
[----:B------:R-:W-:Y:S01]  /*4980*/  ISETP.GE.U32.AND P4, PT, R5, 0x7fffff6d, PT ;  /* 0x7fffff6d0500780c */ /* 0x000fe20003f86070 */
[----:B------:R-:W-:Y:S01]  /*4990*/  VIADD R121, R23, UR8 ;  /* 0x0000000817797c36 */ /* 0x000fe20008000000 */
[----:B------:R-:W-:Y:S01]  /*49a0*/  LDGSTS.E [R120+0x3000c], desc[UR60][R66.64], !P1 ;  /* 0x3000c00042787fae */ /* 0x000fe2000c92187c */
[C---:B------:R-:W-:Y:S01]  /*49b0*/  VIADD R5, R4.reuse, 0xffffffcc ;  /* 0xffffffcc04057836 */ /* 0x040fe20000000000 */
[----:B------:R-:W-:Y:S01]  /*49c0*/  ISETP.GE.U32.AND P1, PT, R3, 0x7fffff4e, PT ;  /* 0x7fffff4e0300780c */ /* 0x000fe20003f26070 */
[----:B------:R-:W-:Y:S01]  /*49d0*/  VIADD R3, R4, 0xffffffaf ;  /* 0xffffffaf04037836 */ /* 0x000fe20000000000 */
[----:B----4-:R-:W-:Y:S02]  /*49e0*/  LDGSTS.E [R121], desc[UR60][R14.64], !P6 ;  /* 0x000000000e797fae */ /* 0x010fe4000f12187c */
[----:B------:R-:W-:-:S02]  /*49f0*/  ISETP.GE.U32.AND P6, PT, R5, 0x7fffff4d, PT ;  /* 0x7fffff4d0500780c */ /* 0x000fc40003fc6070 */
[----:B--2---:R-:W-:Y:S01]  /*4a00*/  LDGSTS.E [R121+0x4], desc[UR60][R16.64], !P5 ;  /* 0x0000400010797fae */ /* 0x004fe2000e92187c */
[----:B------:R-:W-:-:S03]  /*4a10*/  ISETP.GE.U32.AND P5, PT, R3, 0x7fffff30, PT ;  /* 0x7fffff300300780c */ /* 0x000fc60003fa6070 */
[----:B---3--:R-:W-:Y:S04]  /*4a20*/  LDGSTS.E [R121+0x8], desc[UR60][R6.64], !P2 ;  /* 0x0000800006797fae */ /* 0x008fe8000d12187c */
[----:B------:R-:W-:Y:S04]  /*4a30*/  LDGSTS.E [R121+0xc], desc[UR60][R124.64], !P4 ;  /* 0x0000c0007c797fae */ /* 0x000fe8000e12187c */
[----:B------:R-:W-:Y:S04]  /*4a40*/  LDGSTS.E [R121+0x10000], desc[UR60][R20.64], !P3 ;  /* 0x1000000014797fae */ /* 0x000fe8000d92187c */
[----:B------:R-:W-:Y:S04]  /*4a50*/  LDGSTS.E [R121+0x10004], desc[UR60][R118.64], !P0 ;  /* 0x1000400076797fae */ /* 0x000fe8000c12187c */
[----:B------:R1:W-:Y:S04]  /*4a60*/  LDGSTS.E [R121+0x10008], desc[UR60][R122.64], !P1 ;  /* 0x100080007a797fae */ /* 0x0003e8000c92187c */
[----:B------:R-:W-:Y:S04]  /*4a70*/  LDGSTS.E [R121+0x1000c], desc[UR60][R116.64], !P6 ;  /* 0x1000c00074797fae */ /* 0x000fe8000f12187c */
[----:B------:R-:W2:Y:S04]  /*4a80*/  LDL.64 R14, [R1+0x178] ;  /* 0x00017800010e7983 */ /* 0x000ea80000100a00 */
[----:B------:R-:W3:Y:S04]  /*4a90*/  LDL.64 R16, [R1+0x170] ;  /* 0x0001700001107983 */ /* 0x000ee80000100a00 */
[----:B------:R-:W4:Y:S04]  /*4aa0*/  LDL.64 R6, [R1+0x168] ;  /* 0x0001680001067983 */ /* 0x000f280000100a00 */
[----:B------:R-:W4:Y:S04]  /*4ab0*/  LDL.64 R124, [R1+0x80] ;  /* 0x00008000017c7983 */ /* 0x000f280000100a00 */
[----:B------:R-:W4:Y:S04]  /*4ac0*/  LDL.64 R20, [R1+0x78] ;  /* 0x0000780001147983 */ /* 0x000f280000100a00 */
[----:B------:R-:W4:Y:S04]  /*4ad0*/  LDL.64 R118, [R1+0x70] ;  /* 0x0000700001767983 */ /* 0x000f280000100a00 */
[----:B------:R-:W4:Y:S04]  /*4ae0*/  LDL.64 R116, [R1+0x68] ;  /* 0x0000680001747983 */ /* 0x000f280000100a00 */
[----:B------:R-:W-:Y:S04]  /*4af0*/  LDGSTS.E [R121+0x20000], desc[UR60][R114.64], !P5 ;  /* 0x2000000072797fae */ /* 0x000fe8000e92187c */
[----:B------:R1:W-:Y:S04]  /*4b00*/  STL.64 [R1+0x608], R114 ;  /* 0x0006087201007387 */ /* 0x0003e80000100a00 */
[----:B-1----:R-:W2:Y:S01]  /*4b10*/  LDL.64 R114, [R1+0x180] ;  /* 0x0001800001727983 */ /* 0x002ea20000100a00 */
        /* <DEDUP_REMOVED lines=13> */
[C---:B------:R-:W-:Y:S01]  /*4bf0*/  VIADD R5, R4.reuse, 0xffffffeb ;  /* 0xffffffeb04057836 */ /* 0x040fe20000000000 */
[----:B------:R-:W-:Y:S02]  /*4c00*/  LDGSTS.E [R121+0x20004], desc[UR60][R68.64], !P2 ;  /* 0x2000400044797fae */ /* 0x000fe4000d12187c */
[----:B------:R-:W-:Y:S01]  /*4c10*/  ISETP.GE.U32.AND P5, PT, R3, 0x7fffff0d, PT ;  /* 0x7fffff0d0300780c */ /* 0x000fe20003fa6070 */
[C---:B------:R-:W-:Y:S01]  /*4c20*/  VIADD R3, R4.reuse, 0xffffffe9 ;  /* 0xffffffe904037836 */ /* 0x040fe20000000000 */
[----:B------:R-:W-:Y:S01]  /*4c30*/  ISETP.GE.U32.AND P2, PT, R5, 0x7fffff6c, PT ;  /* 0x7fffff6c0500780c */ /* 0x000fe20003f46070 */
[C---:B------:R-:W-:Y:S01]  /*4c40*/  VIADD R5, R4.reuse, 0xffffffea ;  /* 0xffffffea04057836 */ /* 0x040fe20000000000 */
[----:B------:R-:W-:Y:S04]  /*4c50*/  LDGSTS.E [R121+0x20008], desc[UR60][R84.64], !P4 ;  /* 0x2000800054797fae */ /* 0x000fe8000e12187c */
[----:B------:R-:W-:Y:S01]  /*4c60*/  LDGSTS.E [R121+0x2000c], desc[UR60][R72.64], !P3 ;  /* 0x2000c00048797fae */ /* 0x000fe2000d92187c */
[----:B------:R-:W-:Y:S01]  /*4c70*/  ISETP.GE.U32.AND P3, PT, R3, 0x7fffff6a, PT ;  /* 0x7fffff6a0300780c */ /* 0x000fe20003f66070 */
[C---:B------:R-:W-:Y:S01]  /*4c80*/  VIADD R3, R4.reuse, 0xffffffcb ;  /* 0xffffffcb04037836 */ /* 0x040fe20000000000 */
[----:B------:R-:W-:Y:S01]  /*4c90*/  ISETP.GE.U32.AND P4, PT, R5, 0x7fffff6b, PT ;  /* 0x7fffff6b0500780c */ /* 0x000fe20003f86070 */
[----:B------:R-:W-:Y:S01]  /*4ca0*/  VIADD R5, R4, 0xffffffe8 ;  /* 0xffffffe804057836 */ /* 0x000fe20000000000 */
[----:B------:R-:W-:Y:S01]  /*4cb0*/  LOP3.LUT R23, R2, 0x50, RZ, 0x3c, !PT ;  /* 0x0000005002177812 */ /* 0x000fe200078e3cff */
[----:B------:R-:W-:Y:S04]  /*4cc0*/  LDGSTS.E [R121+0x30000], desc[UR60][R74.64], !P0 ;  /* 0x300000004a797fae */ /* 0x000fe8000c12187c */
[----:B------:R-:W-:Y:S01]  /*4cd0*/  LDGSTS.E [R121+0x30004], desc[UR60][R76.64], !P1 ;  /* 0x300040004c797fae */ /* 0x000fe2000c92187c */
[----:B------:R-:W-:Y:S01]  /*4ce0*/  ISETP.GE.U32.AND P1, PT, R3, 0x7fffff4c, PT ;  /* 0x7fffff4c0300780c */ /* 0x000fe20003f26070 */
[C---:B------:R-:W-:Y:S01]  /*4cf0*/  VIADD R3, R4.reuse, 0xffffffca ;  /* 0xffffffca04037836 */ /* 0x040fe20000000000 */
[----:B------:R-:W-:Y:S01]  /*4d00*/  ISETP.GE.U32.AND P0, PT, R5, 0x7fffff69, PT ;  /* 0x7fffff690500780c */ /* 0x000fe20003f06070 */
[----:B------:R-:W-:Y:S01]  /*4d10*/  VIADD R122, R23, UR8 ;  /* 0x00000008177a7c36 */ /* 0x000fe20008000000 */
[----:B------:R-:W-:Y:S02]  /*4d20*/  LDGSTS.E [R121+0x30008], desc[UR60][R78.64], !P6 ;  /* 0x300080004e797fae */ /* 0x000fe4000f12187c */
[----:B------:R-:W-:Y:S01]  /*4d30*/  ISETP.GE.U32.AND P6, PT, R3, 0x7fffff4b, PT ;  /* 0x7fffff4b0300780c */ /* 0x000fe20003fc6070 */
[C---:B------:R-:W-:Y:S01]  /*4d40*/  VIADD R3, R4.reuse, 0xffffffc9 ;  /* 0xffffffc904037836 */ /* 0x040fe20000000000 */
[----:B------:R-:W-:Y:S01]  /*4d50*/  LDGSTS.E [R121+0x3000c], desc[UR60][R80.64], !P5 ;  /* 0x3000c00050797fae */ /* 0x000fe2000e92187c */
[----:B------:R-:W-:-:S03]  /*4d60*/  VIADD R5, R4, 0xffffffc8 ;  /* 0xffffffc804057836 */ /* 0x000fc60000000000 */
[----:B------:R-:W-:Y:S01]  /*4d70*/  STL.64 [R1+0x610], R120 ;  /* 0x0006107801007387 */ /* 0x000fe20000100a00 */
[----:B------:R-:W-:-:S03]  /*4d80*/  ISETP.GE.U32.AND P5, PT, R3, 0x7fffff4a, PT ;  /* 0x7fffff4a0300780c */ /* 0x000fc60003fa6070 */
[----:B--2---:R-:W-:Y:S04]  /*4d90*/  LDGSTS.E [R122], desc[UR60][R114.64], !P2 ;  /* 0x00000000727a7fae */ /* 0x004fe8000d12187c */
[----:B------:R-:W-:Y:S01]  /*4da0*/  LDGSTS.E [R122+0x4], desc[UR60][R14.64], !P4 ;  /* 0x000040000e7a7fae */ /* 0x000fe2000e12187c */
[----:B------:R-:W-:-:S03]  /*4db0*/  ISETP.GE.U32.AND P2, PT, R5, 0x7fffff49, PT ;  /* 0x7fffff490500780c */ /* 0x000fc60003f46070 */
[----:B---3--:R-:W-:Y:S04]  /*4dc0*/  LDGSTS.E [R122+0x8], desc[UR60][R16.64], !P3 ;  /* 0x00008000107a7fae */ /* 0x008fe8000d92187c */
[----:B------:R-:W2:Y:S04]  /*4dd0*/  LDL.64 R114, [R1+0x160] ;  /* 0x0001600001727983 */ /* 0x000ea80000100a00 */
[----:B------:R-:W3:Y:S04]  /*4de0*/  LDL.64 R14, [R1+0x158] ;  /* 0x00015800010e7983 */ /* 0x000ee80000100a00 */
[----:B----4-:R-:W-:Y:S04]  /*4df0*/  LDGSTS.E [R122+0xc], desc[UR60][R6.64], !P0 ;  /* 0x0000c000067a7fae */ /* 0x010fe8000c12187c */
[----:B------:R-:W4:Y:S04]  /*4e00*/  LDL.64 R16, [R1+0x150] ;  /* 0x0001500001107983 */ /* 0x000f280000100a00 */
[----:B------:R-:W-:Y:S04]  /*4e10*/  LDGSTS.E [R122+0x10000], desc[UR60][R124.64], !P1 ;  /* 0x100000007c7a7fae */ /* 0x000fe8000c92187c */
[----:B------:R-:W4:Y:S04]  /*4e20*/  LDL.64 R6, [R1+0x148] ;  /* 0x0001480001067983 */ /* 0x000f280000100a00 */
[----:B------:R-:W-:Y:S04]  /*4e30*/  LDGSTS.E [R122+0x10004], desc[UR60][R20.64], !P6 ;  /* 0x10004000147a7fae */ /* 0x000fe8000f12187c */
[----:B------:R-:W4:Y:S04]  /*4e40*/  LDL.64 R124, [R1+0x60] ;  /* 0x00006000017c7983 */ /* 0x000f280000100a00 */
[----:B------:R-:W-:Y:S04]  /*4e50*/  LDGSTS.E [R122+0x10008], desc[UR60][R118.64], !P5 ;  /* 0x10008000767a7fae */ /* 0x000fe8000e92187c */
[----:B------:R-:W4:Y:S04]  /*4e60*/  LDL.64 R20, [R1+0x58] ;  /* 0x0000580001147983 */ /* 0x000f280000100a00 */
[----:B------:R-:W-:Y:S04]  /*4e70*/  LDGSTS.E [R122+0x1000c], desc[UR60][R116.64], !P2 ;  /* 0x1000c000747a7fae */ /* 0x000fe8000d12187c */
[----:B------:R-:W4:Y:S04]  /*4e80*/  LDL.64 R118, [R1+0x50] ;  /* 0x0000500001767983 */ /* 0x000f280000100a00 */
[----:B------:R-:W4:Y:S01]  /*4e90*/  LDL.64 R116, [R1+0x48] ;  /* 0x0000480001747983 */ /* 0x000f220000100a00 */
        /* <DEDUP_REMOVED lines=27> */
[----:B------:R1:W-:Y:S01]  /*5050*/  LDGSTS.E [R122+0x30004], desc[UR60][R90.64], !P5 ;  /* 0x300040005a7a7fae */ /* 0x0003e2000e92187c */
[----:B------:R-:W-:Y:S01]  /*5060*/  ISETP.GE.U32.AND P5, PT, R3, 0x7fffff48, PT ;  /* 0x7fffff480300780c */ /* 0x000fe20003fa6070 */
[C---:B------:R-:W-:Y:S01]  /*5070*/  VIADD R3, R4.reuse, 0xffffffc6 ;  /* 0xffffffc604037836 */ /* 0x040fe20000000000 */
[----:B------:R-:W-:Y:S01]  /*5080*/  ISETP.GE.U32.AND P0, PT, R5, 0x7fffff67, PT ;  /* 0x7fffff670500780c */ /* 0x000fe20003f06070 */
[----:B------:R-:W-:Y:S01]  /*5090*/  VIADD R5, R4, 0xffffffe4 ;  /* 0xffffffe404057836 */ /* 0x000fe20000000000 */
[----:B------:R-:W-:Y:S01]  /*50a0*/  LDGSTS.E [R122+0x30008], desc[UR60][R92.64], !P2 ;  /* 0x300080005c7a7fae */ /* 0x000fe2000d12187c */
[----:B------:R-:W-:Y:S02]  /*50b0*/  LOP3.LUT R23, R2, 0x60, RZ, 0x3c, !PT ;  /* 0x0000006002177812 */ /* 0x000fe400078e3cff */
[----:B------:R-:W-:Y:S01]  /*50c0*/  ISETP.GE.U32.AND P2, PT, R3, 0x7fffff47, PT ;  /* 0x7fffff470300780c */ /* 0x000fe20003f46070 */
[C---:B------:R-:W-:Y:S01]  /*50d0*/  VIADD R3, R4.reuse, 0xffffffc5 ;  /* 0xffffffc504037836 */ /* 0x040fe20000000000 */
[----:B------:R-:W-:Y:S01]  /*50e0*/  ISETP.GE.U32.AND P6, PT, R5, 0x7fffff65, PT ;  /* 0x7fffff650500780c */ /* 0x000fe20003fc6070 */
[----:B------:R-:W-:Y:S01]  /*50f0*/  VIADD R123, R23, UR8 ;  /* 0x00000008177b7c36 */ /* 0x000fe20008000000 */
[----:B------:R-:W-:Y:S02]  /*5100*/  LDGSTS.E [R122+0x3000c], desc[UR60][R96.64], !P4 ;  /* 0x3000c000607a7fae */ /* 0x000fe4000e12187c */
[----:B------:R-:W-:Y:S01]  /*5110*/  ISETP.GE.U32.AND P4, PT, R3, 0x7fffff46, PT ;  /* 0x7fffff460300780c */ /* 0x000fe20003f86070 */
[----:B------:R-:W-:-:S02]  /*5120*/  VIADD R3, R4, 0xffffffa7 ;  /* 0xffffffa704037836 */ /* 0x000fc40000000000 */
[----:B------:R-:W-:Y:S01]  /*5130*/  VIADD R5, R4, 0xffffffc4 ;  /* 0xffffffc404057836 */ /* 0x000fe20000000000 */
[----:B------:R-:W-:Y:S04]  /*5140*/  STL.64 [R1+0x5b8], R12 ;  /* 0x0005b80c01007387 */ /* 0x000fe80000100a00 */
[----:B------:R-:W-:Y:S04]  /*5150*/  STL.64 [R1+0x5c0], R8 ;  /* 0x0005c00801007387 */ /* 0x000fe80000100a00 */
[----:B------:R-:W-:Y:S04]  /*5160*/  STL.64 [R1+0x5c8], R88 ;  /* 0x0005c85801007387 */ /* 0x000fe80000100a00 */
[----:B------:R1:W-:Y:S04]  /*5170*/  STL.64 [R1+0x5d0], R90 ;  /* 0x0005d05a01007387 */ /* 0x0003e80000100a00 */
[----:B------:R-:W-:Y:S04]  /*5180*/  STL.64 [R1+0x618], R92 ;  /* 0x0006185c01007387 */ /* 0x000fe80000100a00 */
[----:B------:R-:W-:Y:S01]  /*5190*/  STL.64 [R1+0x620], R96 ;  /* 0x0006206001007387 */ /* 0x000fe20000100a00 */
[----:B------:R-:W-:-:S03]  /*51a0*/  IMAD R23, R112, 0x1e, RZ ;  /* 0x0000001e70177824 */ /* 0x000fc600078e02ff */
[----:B------:R-:W-:Y:S04]  /*51b0*/  STL.64 [R1+0x5a0], R98 ;  /* 0x0005a06201007387 */ /* 0x000fe80000100a00 */
[----:B------:R4:W-:Y:S04]  /*51c0*/  STL.64 [R1+0x5a8], R10 ;  /* 0x0005a80a01007387 */ /* 0x0009e80000100a00 */
[----:B------:R-:W-:Y:S04]  /*51d0*/  STL.64 [R1+0x5b0], R110 ;  /* 0x0005b06e01007387 */ /* 0x000fe80000100a00 */
[----:B------:R4:W-:Y:S01]  /*51e0*/  STL.64 [R1+0x628], R100 ;  /* 0x0006286401007387 */ /* 0x0009e20000100a00 */
[----:B-1----:R-:W-:-:S02]  /*51f0*/  IMAD R91, R112, 0x3d, RZ ;  /* 0x0000003d705b7824 */ /* 0x002fc400078e02ff */
[----:B------:R-:W-:Y:S01]  /*5200*/  IMAD R90, R112, 0x3e, RZ ;  /* 0x0000003e705a7824 */ /* 0x000fe200078e02ff */
[----:B------:R-:W-:Y:S04]  /*5210*/  STL.64 [R1+0x630], R102 ;  /* 0x0006306601007387 */ /* 0x000fe80000100a00 */
[----:B------:R-:W-:Y:S04]  /*5220*/  STL.64 [R1+0x638], R104 ;  /* 0x0006386801007387 */ /* 0x000fe80000100a00 */
[----:B--2---:R-:W-:Y:S01]  /*5230*/  LDGSTS.E [R123], desc[UR60][R114.64], !P3 ;  /* 0x00000000727b7fae */ /* 0x004fe2000d92187c */
[----:B------:R-:W-:-:S03]  /*5240*/  ISETP.GE.U32.AND P3, PT, R5, 0x7fffff45, PT ;  /* 0x7fffff450500780c */ /* 0x000fc60003f66070 */
[----:B---3--:R-:W-:Y:S01]  /*5250*/  LDGSTS.E [R123+0x4], desc[UR60][R14.64], !P0 ;  /* 0x000040000e7b7fae */ /* 0x008fe2000c12187c */
[----:B------:R-:W-:Y:S01]  /*5260*/  ISETP.GE.U32.AND P0, PT, R3, 0x7fffff28, PT ;  /* 0x7fffff280300780c */ /* 0x000fe20003f06070 */
[C---:B------:R-:W-:Y:S02]  /*5270*/  VIADD R3, R4.reuse, 0xffffffa5 ;  /* 0xffffffa504037836 */ /* 0x040fe40000000000 */
[C---:B------:R-:W-:Y:S01]  /*5280*/  VIADD R5, R4.reuse, 0xffffffa6 ;  /* 0xffffffa604057836 */ /* 0x040fe20000000000 */
[----:B----4-:R-:W-:Y:S04]  /*5290*/  LDGSTS.E [R123+0x8], desc[UR60][R16.64], !P1 ;  /* 0x00008000107b7fae */ /* 0x010fe8000c92187c */
[----:B------:R-:W-:Y:S01]  /*52a0*/  ISETP.GE.U32.AND P1, PT, R5, 0x7fffff27, PT ;  /* 0x7fffff270500780c */ /* 0x000fe20003f26070 */
[C---:B------:R-:W-:Y:S01]  /*52b0*/  VIADD R5, R4.reuse, 0xffffffa4 ;  /* 0xffffffa404057836 */ /* 0x040fe20000000000 */
[----:B------:R1:W-:Y:S01]  /*52c0*/  LDGSTS.E [R123+0xc], desc[UR60][R6.64], !P6 ;  /* 0x0000c000067b7fae */ /* 0x0003e2000f12187c */
[----:B------:R-:W-:Y:S01]  /*52d0*/  ISETP.GE.U32.AND P6, PT, R3, 0x7fffff26, PT ;  /* 0x7fffff260300780c */ /* 0x000fe20003fc6070 */
[----:B------:R-:W-:-:S02]  /*52e0*/  VIADD R3, R4, 0xffffff87 ;  /* 0xffffff8704037836 */ /* 0x000fc40000000000 */
[----:B------:R-:W-:Y:S01]  /*52f0*/  LDGSTS.E [R123+0x10000], desc[UR60][R124.64], !P5 ;  /* 0x100000007c7b7fae */ /* 0x000fe2000e92187c */
[----:B------:R-:W-:Y:S01]  /*5300*/  ISETP.GE.U32.AND P5, PT, R5, 0x7fffff25, PT ;  /* 0x7fffff250500780c */ /* 0x000fe20003fa6070 */
[C---:B------:R-:W-:Y:S02]  /*5310*/  VIADD R5, R4.reuse, 0xffffff86 ;  /* 0xffffff8604057836 */ /* 0x040fe40000000000 */
[----:B------:R-:W-:Y:S01]  /*5320*/  LDGSTS.E [R123+0x10004], desc[UR60][R20.64], !P2 ;  /* 0x10004000147b7fae */ /* 0x000fe2000d12187c */
[----:B------:R-:W-:Y:S01]  /*5330*/  ISETP.GE.U32.AND P2, PT, R3, 0x7fffff08, PT ;  /* 0x7fffff080300780c */ /* 0x000fe20003f46070 */
[C---:B------:R-:W-:Y:S02]  /*5340*/  VIADD R3, R4.reuse, 0xffffff85 ;  /* 0xffffff8504037836 */ /* 0x040fe40000000000 */
[----:B------:R-:W-:Y:S01]  /*5350*/  LDGSTS.E [R123+0x10008], desc[UR60][R118.64], !P4 ;  /* 0x10008000767b7fae */ /* 0x000fe2000e12187c */
[----:B------:R-:W-:Y:S01]  /*5360*/  ISETP.GE.U32.AND P4, PT, R5, 0x7fffff07, PT ;  /* 0x7fffff070500780c */ /* 0x000fe20003f86070 */
[----:B------:R-:W-:-:S02]  /*5370*/  VIADD R5, R4, 0xffffffe3 ;  /* 0xffffffe304057836 */ /* 0x000fc40000000000 */
[----:B------:R-:W-:Y:S01]  /*5380*/  LDGSTS.E [R123+0x1000c], desc[UR60][R116.64], !P3 ;  /* 0x1000c000747b7fae */ /* 0x000fe2000d92187c */
[----:B------:R-:W-:Y:S01]  /*5390*/  ISETP.GE.U32.AND P3, PT, R3, 0x7fffff06, PT ;  /* 0x7fffff060300780c */ /* 0x000fe20003f66070 */
[C---:B------:R-:W-:Y:S02]  /*53a0*/  VIADD R3, R4.reuse, 0xffffff84 ;  /* 0xffffff8404037836 */ /* 0x040fe40000000000 */
[----:B------:R-:W-:Y:S03]  /*53b0*/  LDGSTS.E [R123+0x20000], desc[UR60][R98.64], !P0 ;  /* 0x20000000627b7fae */ /* 0x000fe6000c12187c */
[----:B------:R-:W-:Y:S01]  /*53c0*/  ISETP.GE.U32.AND P0, PT, R3, 0x7fffff05, PT ;  /* 0x7fffff050300780c */ /* 0x000fe20003f06070 */
[----:B------:R2:W-:Y:S01]  /*53d0*/  LDGSTS.E [R123+0x20004], desc[UR60][R10.64], !P1 ;  /* 0x200040000a7b7fae */ /* 0x0005e2000c92187c */
[C---:B------:R-:W-:Y:S01]  /*53e0*/  VIADD R3, R4.reuse, 0xffffffe1 ;  /* 0xffffffe104037836 */ /* 0x040fe20000000000 */
[----:B------:R-:W-:Y:S01]  /*53f0*/  ISETP.GE.U32.AND P1, PT, R5, 0x7fffff64, PT ;  /* 0x7fffff640500780c */ /* 0x000fe20003f26070 */
[C---:B------:R-:W-:Y:S01]  /*5400*/  VIADD R5, R4.reuse, 0xffffffe2 ;  /* 0xffffffe204057836 */ /* 0x040fe20000000000 */
[----:B------:R-:W-:Y:S04]  /*5410*/  LDGSTS.E [R123+0x20008], desc[UR60][R110.64], !P6 ;  /* 0x200080006e7b7fae */ /* 0x000fe8000f12187c */
[----:B------:R3:W-:Y:S01]  /*5420*/  LDGSTS.E [R123+0x2000c], desc[UR60][R100.64], !P5 ;  /* 0x2000c000647b7fae */ /* 0x0007e2000e92187c */
[----:B------:R-:W-:Y:S01]  /*5430*/  ISETP.GE.U32.AND P5, PT, R3, 0x7fffff62, PT ;  /* 0x7fffff620300780c */ /* 0x000fe20003fa6070 */
[C---:B------:R-:W-:Y:S01]  /*5440*/  VIADD R3, R4.reuse, 0xffffffc3 ;  /* 0xffffffc304037836 */ /* 0x040fe20000000000 */
[----:B------:R-:W-:Y:S01]  /*5450*/  ISETP.GE.U32.AND P6, PT, R5, 0x7fffff63, PT ;  /* 0x7fffff630500780c */ /* 0x000fe20003fc6070 */
[----:B------:R-:W-:Y:S01]  /*5460*/  VIADD R5, R4, 0xffffffe0 ;  /* 0xffffffe004057836 */ /* 0x000fe20000000000 */
[----:B------:R-:W-:Y:S01]  /*5470*/  LDGSTS.E [R123+0x30000], desc[UR60][R102.64], !P2 ;  /* 0x30000000667b7fae */ /* 0x000fe2000d12187c */
[C---:B-1----:R-:W-:Y:S01]  /*5480*/  IMAD R6, R112.reuse, 0x7c, RZ ;  /* 0x0000007c70067824 */ /* 0x042fe200078e02ff */
[----:B--2---:R-:W1:Y:S02]  /*5490*/  LDC R11, c[0x0][0x230] ;  /* 0x00008c00ff0b7b82 */ /* 0x004e640000000800 */
[----:B------:R-:W-:Y:S01]  /*54a0*/  LDGSTS.E [R123+0x30004], desc[UR60][R104.64], !P4 ;  /* 0x30004000687b7fae */ /* 0x000fe2000e12187c */
[----:B------:R-:W-:Y:S01]  /*54b0*/  ISETP.GE.U32.AND P4, PT, R3, 0x7fffff44, PT ;  /* 0x7fffff440300780c */ /* 0x000fe20003f86070 */
[C---:B------:R-:W-:Y:S01]  /*54c0*/  IMAD R3, R112.reuse, 0x1d, RZ ;  /* 0x0000001d70037824 */ /* 0x040fe200078e02ff */
[----:B------:R-:W-:Y:S01]  /*54d0*/  ISETP.GE.U32.AND P2, PT, R5, 0x7fffff61, PT ;  /* 0x7fffff610500780c */ /* 0x000fe20003f46070 */
[----:B------:R-:W-:Y:S01]  /*54e0*/  LDGSTS.E [R123+0x30008], desc[UR60][R106.64], !P3 ;  /* 0x300080006a7b7fae */ /* 0x000fe2000d92187c */
[----:B------:R-:W-:Y:S01]  /*54f0*/  IADD3 R114, P3, R95, R18, RZ ;  /* 0x000000125f727210 */ /* 0x000fe20007f7e0ff */
[----:B------:R-:W-:-:S02]  /*5500*/  IMAD R5, R112, 0xf0, RZ ;  /* 0x000000f070057824 */ /* 0x000fc400078e02ff */
[----:B------:R-:W-:Y:S01]  /*5510*/  LDGSTS.E [R123+0x3000c], desc[UR60][R108.64], !P0 ;  /* 0x3000c0006c7b7fae */ /* 0x000fe2000c12187c */
[-C--:B---3--:R-:W-:Y:S01]  /*5520*/  IADD3 R100, P0, R94, R18.reuse, RZ ;  /* 0x000000125e647210 */ /* 0x088fe20007f1e0ff */
[C---:B------:R-:W-:Y:S01]  /*5530*/  IMAD R117, R112.reuse, 0x1f, RZ ;  /* 0x0000001f70757824 */ /* 0x040fe200078e02ff */
[-C--:B------:R-:W-:Y:S01]  /*5540*/  LEA.HI.X.SX32 R115, R3, R19.reuse, 0x2, P3 ;  /* 0x0000001303737211 */ /* 0x080fe200018f16ff */
[----:B------:R-:W-:Y:S01]  /*5550*/  IMAD R116, R112, 0xf4, RZ ;  /* 0x000000f470747824 */ /* 0x000fe200078e02ff */
[-C--:B------:R-:W-:Y:S01]  /*5560*/  IADD3 R98, P3, R6, R18.reuse, RZ ;  /* 0x0000001206627210 */ /* 0x080fe20007f7e0ff */
[C---:B------:R-:W-:Y:S01]  /*5570*/  IMAD R125, R112.reuse, 0x3c, RZ ;  /* 0x0000003c707d7824 */ /* 0x040fe200078e02ff */
[-C--:B------:R-:W-:Y:S01]  /*5580*/  LEA.HI.X.SX32 R101, R23, R19.reuse, 0x2, P0 ;  /* 0x0000001317657211 */ /* 0x080fe200000f16ff */
[----:B------:R-:W-:Y:S01]  /*5590*/  IMAD R118, R112, 0xf8, RZ ;  /* 0x000000f870767824 */ /* 0x000fe200078e02ff */
[----:B------:R-:W-:Y:S02]  /*55a0*/  IADD3 R94, P0, R5, R18, RZ ;  /* 0x00000012055e7210 */ /* 0x000fe40007f1e0ff */
[----:B------:R-:W-:-:S02]  /*55b0*/  LEA.HI.X.SX32 R99, R117, R19, 0x2, P3 ;  /* 0x0000001375637211 */ /* 0x000fc400018f16ff */
[-C--:B------:R-:W-:Y:S02]  /*55c0*/  IADD3 R92, P3, R116, R18.reuse, RZ ;  /* 0x00000012745c7210 */ /* 0x080fe40007f7e0ff */
[-C--:B------:R-:W-:Y:S02]  /*55d0*/  LEA.HI.X.SX32 R95, R125, R19.reuse, 0x2, P0 ;  /* 0x000000137d5f7211 */ /* 0x080fe400000f16ff */
[----:B------:R-:W-:Y:S01]  /*55e0*/  IADD3 R16, P0, R118, R18, RZ ;  /* 0x0000001276107210 */ /* 0x000fe20007f1e0ff */
[----:B------:R-:W-:Y:S01]  /*55f0*/  STL.64 [R1+0x138], R114 ;  /* 0x0001387201007387 */ /* 0x000fe20000100a00 */
[-C--:B------:R-:W-:Y:S02]  /*5600*/  LEA.HI.X.SX32 R93, R91, R19.reuse, 0x2, P3 ;  /* 0x000000135b5d7211 */ /* 0x080fe400018f16ff */
[----:B------:R-:W-:Y:S01]  /*5610*/  LEA.HI.X.SX32 R17, R90, R19, 0x2, P0 ;  /* 0x000000135a117211 */ /* 0x000fe200000f16ff */
[----:B------:R-:W-:Y:S04]  /*5620*/  STL.64 [R1+0x130], R100 ;  /* 0x0001306401007387 */ /* 0x000fe80000100a00 */
[----:B------:R-:W-:Y:S04]  /*5630*/  STL.64 [R1+0x128], R98 ;  /* 0x0001286201007387 */ /* 0x000fe80000100a00 */
[----:B------:R2:W-:Y:S04]  /*5640*/  STL.64 [R1+0x40], R94 ;  /* 0x0000405e01007387 */ /* 0x0005e80000100a00 */
[----:B------:R3:W-:Y:S04]  /*5650*/  STL.64 [R1+0x38], R92 ;  /* 0x0000385c01007387 */ /* 0x0007e80000100a00 */
[----:B------:R4:W-:Y:S04]  /*5660*/  STL.64 [R1+0x30], R16 ;  /* 0x0000301001007387 */ /* 0x0009e80000100a00 */
[----:B------:R-:W2:Y:S01]  /*5670*/  LDL.64 R124, [R1+0x140] ;  /* 0x00014000017c7983 */ /* 0x000ea20000100a00 */
[----:B------:R-:W-:-:S02]  /*5680*/  IMAD R119, R112, 0xfc, RZ ;  /* 0x000000fc70777824 */ /* 0x000fc400078e02ff */
[C---:B------:R-:W-:Y:S02]  /*5690*/  IMAD R21, R112.reuse, 0x170, RZ ;  /* 0x0000017070157824 */ /* 0x040fe400078e02ff */
[C---:B------:R-:W-:Y:S01]  /*56a0*/  IMAD R89, R112.reuse, 0x3f, RZ ;  /* 0x0000003f70597824 */ /* 0x040fe200078e02ff */
[-C--:B------:R-:W-:Y:S01]  /*56b0*/  IADD3 R96, P3, R119, R18.reuse, RZ ;  /* 0x0000001277607210 */ /* 0x080fe20007f7e0ff */
[C---:B------:R-:W-:Y:S01]  /*56c0*/  IMAD R88, R112.reuse, 0x174, RZ ;  /* 0x0000017470587824 */ /* 0x040fe200078e02ff */
[-C--:B------:R-:W-:Y:S01]  /*56d0*/  IADD3 R116, P0, R21, R18.reuse, RZ ;  /* 0x0000001215747210 */ /* 0x080fe20007f1e0ff */
[C---:B------:R-:W-:Y:S01]  /*56e0*/  IMAD R21, R112.reuse, 0x5c, RZ ;  /* 0x0000005c70157824 */ /* 0x040fe200078e02ff */
[----:B------:R-:W-:Y:S01]  /*56f0*/  LEA.HI.X.SX32 R97, R89, R19, 0x2, P3 ;  /* 0x0000001359617211 */ /* 0x000fe200018f16ff */
[----:B------:R-:W-:Y:S01]  /*5700*/  IMAD R15, R112, 0x5d, RZ ;  /* 0x0000005d700f7824 */ /* 0x000fe200078e02ff */
[----:B------:R-:W-:Y:S01]  /*5710*/  IADD3 R118, P3, R88, R18, RZ ;  /* 0x0000001258767210 */ /* 0x000fe20007f7e0ff */
[----:B------:R-:W-:-:S02]  /*5720*/  IMAD R20, R112, 0x178, RZ ;  /* 0x0000017870147824 */ /* 0x000fc400078e02ff */
        /* <DEDUP_REMOVED lines=14> */
[C---:B------:R-:W-:Y:S01]  /*5810*/  IMAD R3, R112.reuse, 0x1fc, RZ ;  /* 0x000001fc70037824 */ /* 0x040fe200078e02ff */
[-C--:B------:R-:W-:Y:S01]  /*5820*/  IADD3 R12, P3, R7, R18.reuse, RZ ;  /* 0x00000012070c7210 */ /* 0x080fe20007f7e0ff */
[----:B------:R-:W-:Y:S01]  /*5830*/  IMAD R10, R112, 0x7e, RZ ;  /* 0x0000007e700a7824 */ /* 0x000fe200078e02ff */
[-C--:B------:R-:W-:Y:S01]  /*5840*/  LEA.HI.X.SX32 R15, R6, R19.reuse, 0x2, P0 ;  /* 0x00000013060f7211 */ /* 0x080fe200000f16ff */
[----:B------:R-:W-:Y:S01]  /*5850*/  IMAD R23, R112, 0x7f, RZ ;  /* 0x0000007f70177824 */ /* 0x000fe200078e02ff */
[-C--:B------:R-:W-:Y:S01]  /*5860*/  IADD3 R6, P0, R5, R18.reuse, RZ ;  /* 0x0000001205067210 */ /* 0x080fe20007f1e0ff */
[----:B------:R-:W-:Y:S01]  /*5870*/  VIADD R5, R4, 0xffffffc2 ;  /* 0xffffffc204057836 */ /* 0x000fe20000000000 */
[----:B------:R-:W-:Y:S01]  /*5880*/  LEA.HI.X.SX32 R13, R8, R19, 0x2, P3 ;  /* 0x00000013080d7211 */ /* 0x000fe200018f16ff */
[----:B------:R-:W1:Y:S01]  /*5890*/  LDC R88, c[0x0][0x230] ;  /* 0x00008c00ff587b82 */ /* 0x000e620000000800 */
[----:B------:R-:W-:-:S02]  /*58a0*/  IADD3 R8, P3, R3, R18, RZ ;  /* 0x0000001203087210 */ /* 0x000fc40007f7e0ff */
[----:B------:R-:W-:Y:S02]  /*58b0*/  LOP3.LUT R3, R2, 0x70, RZ, 0x3c, !PT ;  /* 0x0000007002037812 */ /* 0x000fe400078e3cff */
[-C--:B------:R-:W-:Y:S02]  /*58c0*/  LEA.HI.X.SX32 R7, R10, R19.reuse, 0x2, P0 ;  /* 0x000000130a077211 */ /* 0x080fe400000f16ff */
[----:B------:R-:W-:Y:S01]  /*58d0*/  ISETP.GE.U32.AND P0, PT, R5, 0x7fffff43, PT ;  /* 0x7fffff430500780c */ /* 0x000fe20003f06070 */
[----:B------:R-:W-:Y:S01]  /*58e0*/  VIADD R5, R3, UR8 ;  /* 0x0000000803057c36 */ /* 0x000fe20008000000 */
[----:B------:R-:W3:Y:S01]  /*58f0*/  LDC R89, c[0x0][0x230] ;  /* 0x00008c00ff597b82 */ /* 0x000ee20000000800 */
[----:B------:R-:W-:Y:S01]  /*5900*/  LEA.HI.X.SX32 R9, R23, R19, 0x2, P3 ;  /* 0x0000001317097211 */ /* 0x000fe200018f16ff */
[C---:B------:R-:W-:Y:S02]  /*5910*/  VIADD R23, R4.reuse, 0xffffffc1 ;  /* 0xffffffc104177836 */ /* 0x040fe40000000000 */
[----:B------:R-:W-:-:S03]  /*5920*/  VIADD R3, R4, 0xffffffc0 ;  /* 0xffffffc004037836 */ /* 0x000fc60000000000 */
[----:B------:R-:W-:Y:S01]  /*5930*/  ISETP.GE.U32.AND P3, PT, R23, 0x7fffff42, PT ;  /* 0x7fffff421700780c */ /* 0x000fe20003f66070 */
[----:B------:R-:W-:Y:S01]  /*5940*/  VIADD R23, R4, 0xffffffa3 ;  /* 0xffffffa304177836 */ /* 0x000fe20000000000 */
[----:B------:R-:W4:Y:S01]  /*5950*/  LDC R10, c[0x0][0x230] ;  /* 0x00008c00ff0a7b82 */ /* 0x000f220000000800 */
[----:B------:R4:W-:Y:S04]  /*5960*/  STL.64 [R1+0x28], R96 ;  /* 0x0000286001007387 */ /* 0x0009e80000100a00 */
[----:B------:R-:W-:Y:S04]  /*5970*/  STL.64 [R1+0x248], R90 ;  /* 0x0002485a01007387 */ /* 0x000fe80000100a00 */
[----:B------:R-:W-:Y:S01]  /*5980*/  STL.64 [R1+0x240], R20 ;  /* 0x0002401401007387 */ /* 0x000fe20000100a00 */
[----:B---3--:R-:W-:-:S03]  /*5990*/  VIADD R89, R89, 0xffffff81 ;  /* 0xffffff8159597836 */ /* 0x008fc60000000000 */
[----:B------:R-:W-:Y:S04]  /*59a0*/  STL.64 [R1+0x238], R14 ;  /* 0x0002380e01007387 */ /* 0x000fe80000100a00 */
[----:B------:R-:W-:Y:S04]  /*59b0*/  STL.64 [R1+0x230], R12 ;  /* 0x0002300c01007387 */ /* 0x000fe80000100a00 */
[----:B------:R-:W-:Y:S04]  /*59c0*/  STL.64 [R1+0x228], R6 ;  /* 0x0002280601007387 */ /* 0x000fe80000100a00 */
[----:B------:R-:W-:Y:S04]  /*59d0*/  STL.64 [R1+0x220], R8 ;  /* 0x0002200801007387 */ /* 0x000fe80000100a00 */
[----:B--2---:R-:W-:Y:S04]  /*59e0*/  LDGSTS.E [R5], desc[UR60][R124.64], !P1 ;  /* 0x000000007c057fae */ /* 0x004fe8000c92187c */
[----:B------:R-:W-:Y:S04]  /*59f0*/  LDGSTS.E [R5+0x4], desc[UR60][R114.64], !P6 ;  /* 0x0000400072057fae */ /* 0x000fe8000f12187c */
[----:B------:R-:W-:Y:S04]  /*5a00*/  LDGSTS.E [R5+0x8], desc[UR60][R100.64], !P5 ;  /* 0x0000800064057fae */ /* 0x000fe8000e92187c */
[----:B------:R-:W-:Y:S04]  /*5a10*/  LDGSTS.E [R5+0xc], desc[UR60][R98.64], !P2 ;  /* 0x0000c00062057fae */ /* 0x000fe8000d12187c */
[----:B------:R2:W-:Y:S01]  /*5a20*/  LDGSTS.E [R5+0x10000], desc[UR60][R94.64], !P4 ;  /* 0x100000005e057fae */ /* 0x0005e2000e12187c */
[----:B------:R-:W-:Y:S01]  /*5a30*/  ISETP.GE.U32.AND P1, PT, R3, 0x7fffff41, PT ;  /* 0x7fffff410300780c */ /* 0x000fe20003f26070 */
[----:B--2---:R-:W2:Y:S01]  /*5a40*/  S2R R95, SR_TID.X ;  /* 0x00000000005f7919 */ /* 0x004ea20000002100 */
[C---:B------:R-:W-:Y:S01]  /*5a50*/  VIADD R3, R4.reuse, 0xffffffa2 ;  /* 0xffffffa204037836 */ /* 0x040fe20000000000 */
[----:B------:R-:W-:Y:S01]  /*5a60*/  ISETP.GE.U32.AND P6, PT, R23, 0x7fffff24, PT ;  /* 0x7fffff241700780c */ /* 0x000fe20003fc6070 */
[C---:B------:R-:W-:Y:S01]  /*5a70*/  VIADD R23, R4.reuse, 0xffffffa1 ;  /* 0xffffffa104177836 */ /* 0x040fe20000000000 */
[----:B------:R3:W-:Y:S02]  /*5a80*/  LDGSTS.E [R5+0x10004], desc[UR60][R92.64], !P0 ;  /* 0x100040005c057fae */ /* 0x0007e4000c12187c */
[----:B------:R-:W-:Y:S01]  /*5a90*/  ISETP.GE.U32.AND P5, PT, R3, 0x7fffff23, PT ;  /* 0x7fffff230300780c */ /* 0x000fe20003fa6070 */
[----:B------:R-:W-:Y:S01]  /*5aa0*/  VIADD R3, R4, 0xffffffa0 ;  /* 0xffffffa004037836 */ /* 0x000fe20000000000 */
[----:B------:R-:W-:Y:S01]  /*5ab0*/  ISETP.GE.U32.AND P2, PT, R23, 0x7fffff22, PT ;  /* 0x7fffff221700780c */ /* 0x000fe20003f46070 */
[----:B-1----:R-:W-:Y:S01]  /*5ac0*/  VIADD R23, R88, 0xffffff83 ;  /* 0xffffff8358177836 */ /* 0x002fe20000000000 */
[----:B------:R4:W-:Y:S01]  /*5ad0*/  LDGSTS.E [R5+0x10008], desc[UR60][R16.64], !P3 ;  /* 0x1000800010057fae */ /* 0x0009e2000d92187c */
[----:B------:R-:W1:Y:S01]  /*5ae0*/  LDC R88, c[0x0][0x230] ;  /* 0x00008c00ff587b82 */ /* 0x000e620000000800 */
[----:B------:R-:W-:Y:S01]  /*5af0*/  ISETP.GE.U32.AND P4, PT, R3, 0x7fffff21, PT ;  /* 0x7fffff210300780c */ /* 0x000fe20003f86070 */
[----:B------:R-:W-:Y:S01]  /*5b00*/  VIADD R3, R11, 0xffffff82 ;  /* 0xffffff820b037836 */ /* 0x000fe20000000000 */
[----:B------:R-:W-:Y:S01]  /*5b10*/  LDGSTS.E [R5+0x1000c], desc[UR60][R96.64], !P1 ;  /* 0x1000c00060057fae */ /* 0x000fe2000c92187c */
[----:B---3--:R-:W-:Y:S01]  /*5b20*/  VIADD R92, R4, 0x7f ;  /* 0x0000007f045c7836 */ /* 0x008fe20000000000 */
[----:B------:R-:W-:-:S02]  /*5b30*/  ISETP.GE.U32.AND P0, PT, R23, 0x7fffff04, PT ;  /* 0x7fffff041700780c */ /* 0x000fc40003f06070 */
[----:B------:R-:W-:Y:S01]  /*5b40*/  LDGSTS.E [R5+0x20000], desc[UR60][R116.64], !P6 ;  /* 0x2000000074057fae */ /* 0x000fe2000f12187c */
[----:B------:R-:W-:Y:S01]  /*5b50*/  ISETP.GE.U32.AND P3, PT, R3, 0x7fffff03, PT ;  /* 0x7fffff030300780c */ /* 0x000fe20003f66070 */
[----:B------:R-:W3:Y:S02]  /*5b60*/  LDC R11, c[0x0][0x230] ;  /* 0x00008c00ff0b7b82 */ /* 0x000ee40000000800 */
[----:B------:R-:W-:Y:S01]  /*5b70*/  LDGSTS.E [R5+0x20004], desc[UR60][R118.64], !P5 ;  /* 0x2000400076057fae */ /* 0x000fe2000e92187c */
[----:B------:R-:W-:Y:S02]  /*5b80*/  ISETP.GE.U32.AND P5, PT, R89, 0x7fffff02, PT ;  /* 0x7fffff025900780c */ /* 0x000fe40003fa6070 */
[----:B------:R-:W-:Y:S01]  /*5b90*/  ISETP.GT.AND P1, PT, R92, 0x7f, PT ;  /* 0x0000007f5c00780c */ /* 0x000fe20003f24270 */
[----:B------:R1:W-:Y:S02]  /*5ba0*/  STL [R1+0x3e0], R92 ;  /* 0x0003e05c01007387 */ /* 0x0003e40000100800 */
[----:B----4-:R-:W4:Y:S01]  /*5bb0*/  LDC R17, c[0x0][0x230] ;  /* 0x00008c00ff117b82 */ /* 0x010f220000000800 */
[----:B--2---:R-:W-:Y:S01]  /*5bc0*/  LOP3.LUT R95, R95, 0x7f, RZ, 0xc0, !PT ;  /* 0x0000007f5f5f7812 */ /* 0x004fe200078ec0ff */
[----:B------:R-:W2:Y:S01]  /*5bd0*/  LDL.64 R104, [R1+0x2c8] ;  /* 0x0002c80001687983 */ /* 0x000ea20000100a00 */
[----:B------:R-:W-:-:S02]  /*5be0*/  SEL R3, RZ, 0x4, !P1 ;  /* 0x00000004ff037807 */ /* 0x000fc40004800000 */
[----:B------:R-:W-:Y:S01]  /*5bf0*/  ISETP.GE.AND P6, PT, R95, R10, PT ;  /* 0x0000000a5f00720c */ /* 0x000fe20003fc6270 */
[----:B------:R-:W2:Y:S01]  /*5c00*/  LDL.64 R98, [R1+0x2b8] ;  /* 0x0002b80001627983 */ /* 0x000ea20000100a00 */
[----:B------:R-:W-:Y:S01]  /*5c10*/  VIADD R23, R10, 0xffffff80 ;  /* 0xffffff800a177836 */ /* 0x000fe20000000000 */
[----:B------:R-:W3:Y:S01]  /*5c20*/  LDC R16, c[0x0][0x230] ;  /* 0x00008c00ff107b82 */ /* 0x000ee20000000800 */
[----:B------:R-:W-:Y:S01]  /*5c30*/  SEL R4, R3, RZ, !P6 ;  /* 0x000000ff03047207 */ /* 0x000fe20007000000 */
[----:B------:R-:W2:Y:S01]  /*5c40*/  LDL.64 R102, [R1+0x2a8] ;  /* 0x0002a80001667983 */ /* 0x000ea20000100a00 */
[----:B------:R-:W-:-:S03]  /*5c50*/  ISETP.GT.AND P6, PT, R92, 0xff, PT ;  /* 0x000000ff5c00780c */ /* 0x000fc60003fc4270 */
[----:B------:R-:W-:Y:S02]  /*5c60*/  LDGSTS.E [R5+0x20008], desc[UR60][R90.64], !P2 ;  /* 0x200080005a057fae */ /* 0x000fe4000d12187c */
[----:B------:R-:W4:Y:S02]  /*5c70*/  LDC R10, c[0x0][0x230] ;  /* 0x00008c00ff0a7b82 */ /* 0x000f240000000800 */
[----:B------:R-:W2:Y:S04]  /*5c80*/  LDL.64 R100, [R1+0x298] ;  /* 0x0002980001647983 */ /* 0x000ea80000100a00 */
[----:B------:R1:W-:Y:S04]  /*5c90*/  LDGSTS.E [R5+0x2000c], desc[UR60][R20.64], !P4 ;  /* 0x2000c00014057fae */ /* 0x0003e8000e12187c */
[----:B------:R-:W2:Y:S01]  /*5ca0*/  LDL.64 R96, [R1+0x288] ;  /* 0x0002880001607983 */ /* 0x000ea20000100a00 */
[----:B------:R-:W-:-:S03]  /*5cb0*/  ISETP.GE.AND P1, PT, R95, R23, PT ;  /* 0x000000175f00720c */ /* 0x000fc60003f26270 */
[----:B------:R-:W-:Y:S04]  /*5cc0*/  LDGSTS.E [R5+0x30000], desc[UR60][R14.64], !P0 ;  /* 0x300000000e057fae */ /* 0x000fe8000c12187c */
[----:B-1----:R-:W2:Y:S01]  /*5cd0*/  LDL.64 R92, [R1+0x278] ;  /* 0x00027800015c7983 */ /* 0x002ea20000100a00 */
[----:B------:R-:W1:Y:S03]  /*5ce0*/  LDC R21, c[0x0][0x230] ;  /* 0x00008c00ff157b82 */ /* 0x000e660000000800 */
[----:B------:R3:W-:Y:S04]  /*5cf0*/  LDGSTS.E [R5+0x30004], desc[UR60][R12.64], !P3 ;  /* 0x300040000c057fae */ /* 0x0007e8000d92187c */
[----:B------:R-:W2:Y:S01]  /*5d00*/  LDL.64 R120, [R1+0x268] ;  /* 0x0002680001787983 */ /* 0x000ea20000100a00 */
[----:B------:R-:W2:Y:S03]  /*5d10*/  LDC R20, c[0x0][0x230] ;  /* 0x00008c00ff147b82 */ /* 0x000ea60000000800 */
[----:B------:R-:W-:Y:S04]  /*5d20*/  LDGSTS.E [R5+0x30008], desc[UR60][R6.64], !P5 ;  /* 0x3000800006057fae */ /* 0x000fe8000e92187c */
[----:B------:R-:W2:Y:S04]  /*5d30*/  LDL.64 R114, [R1+0x258] ;  /* 0x0002580001727983 */ /* 0x000ea80000100a00 */
[----:B------:R-:W2:Y:S01]  /*5d40*/  LDL.64 R94, [R1+0x2b0] ;  /* 0x0002b000015e7983 */ /* 0x000ea20000100a00 */
[----:B------:R-:W-:Y:S01]  /*5d50*/  SEL R3, RZ, 0x4, P1 ;  /* 0x00000004ff037807 */ /* 0x000fe20000800000 */
[----:B---3--:R-:W3:Y:S02]  /*5d60*/  LDC R12, c[0x0][0x230] ;  /* 0x00008c00ff0c7b82 */ /* 0x008ee40000000800 */
[----:B------:R-:W3:Y:S01]  /*5d70*/  LDL.64 R6, [R1+0x2c0] ;  /* 0x0002c00001067983 */ /* 0x000ee20000100a00 */
[----:B------:R-:W-:-:S02]  /*5d80*/  SEL R3, R3, RZ, P6 ;  /* 0x000000ff03037207 */ /* 0x000fc40003000000 */
[----:B------:R-:W-:Y:S01]  /*5d90*/  ISETP.NE.U32.AND P6, PT, R4, RZ, PT ;  /* 0x000000ff0400720c */ /* 0x000fe20003fc5070 */
[----:B------:R-:W-:Y:S01]  /*5da0*/  VIADD R4, R88, 0xffffff7f ;  /* 0xffffff7f58047836 */ /* 0x000fe20000000000 */
[----:B------:R-:W-:Y:S01]  /*5db0*/  ISETP.NE.U32.AND P2, PT, R3, RZ, PT ;  /* 0x000000ff0300720c */ /* 0x000fe20003f45070 */
[----:B------:R-:W-:Y:S01]  /*5dc0*/  VIADD R3, R16, 0xffffff7d ;  /* 0xffffff7d10037836 */ /* 0x000fe20000000000 */
[----:B------:R-:W3:Y:S04]  /*5dd0*/  LDL.64 R14, [R1+0x290] ;  /* 0x00029000010e7983 */ /* 0x000ee80000100a00 */
[----:B------:R-:W3:Y:S01]  /*5de0*/  LDL.64 R110, [R1+0x280] ;  /* 0x00028000016e7983 */ /* 0x000ee20000100a00 */
[----:B------:R-:W-:Y:S01]  /*5df0*/  ISETP.GE.U32.AND P4, PT, R4, 0x7fffff00, PT ;  /* 0x7fffff000400780c */ /* 0x000fe20003f86070 */
[----:B----4-:R-:W-:Y:S01]  /*5e00*/  VIADD R4, R17, 0xffffff7e ;  /* 0xffffff7e11047836 */ /* 0x010fe20000000000 */
[----:B------:R-:W-:Y:S01]  /*5e10*/  ISETP.GE.U32.AND P3, PT, R3, 0x7ffffefe, PT ;  /* 0x7ffffefe0300780c */ /* 0x000fe20003f66070 */
[----:B------:R-:W4:Y:S01]  /*5e20*/  LDL.64 R16, [R1+0x2a0] ;  /* 0x0002a00001107983 */ /* 0x000f220000100a00 */
[----:B------:R-:W-:-:S03]  /*5e30*/  VIADD R3, R10, 0xffffff5f ;  /* 0xffffff5f0a037836 */ /* 0x000fc60000000000 */
[----:B------:R-:W4:Y:S01]  /*5e40*/  LDL.64 R90, [R1+0x260] ;  /* 0x00026000015a7983 */ /* 0x000f220000100a00 */
[----:B------:R-:W-:Y:S01]  /*5e50*/  ISETP.GE.U32.AND P0, PT, R4, 0x7ffffeff, PT ;  /* 0x7ffffeff0400780c */ /* 0x000fe20003f06070 */
[----:B------:R-:W-:Y:S01]  /*5e60*/  VIADD R4, R11, 0xffffff7c ;  /* 0xffffff7c0b047836 */ /* 0x000fe20000000000 */
[----:B------:R-:W-:Y:S01]  /*5e70*/  ISETP.GE.U32.AND P1, PT, R23, 0x7fffff01, PT ;  /* 0x7fffff011700780c */ /* 0x000fe20003f26070 */
[----:B------:R-:W4:Y:S01]  /*5e80*/  LDL.64 R10, [R1+0x270] ;  /* 0x00027000010a7983 */ /* 0x000f220000100a00 */
[----:B------:R-:W-:Y:S01]  /*5e90*/  LOP3.LUT R13, R0, 0x40, RZ, 0x3c, !PT ;  /* 0x00000040000d7812 */ /* 0x000fe200078e3cff */
[----:B------:R-:W4:Y:S02]  /*5ea0*/  LDC R88, c[0x0][0x230] ;  /* 0x00008c00ff587b82 */ /* 0x000f240000000800 */
[----:B------:R-:W4:Y:S01]  /*5eb0*/  LDL.LU.64 R124, [R1+0x218] ;  /* 0x00021800017c7983 */ /* 0x000f220000300a00 */
[----:B------:R-:W-:Y:S01]  /*5ec0*/  ISETP.GE.U32.AND P5, PT, R4, 0x7ffffefd, PT ;  /* 0x7ffffefd0400780c */ /* 0x000fe20003fa6070 */
[----:B------:R-:W-:-:S06]  /*5ed0*/  IMAD.U32 R4, RZ, RZ, UR8 ;  /* 0x00000008ff047e24 */ /* 0x000fcc000f8e00ff */
[----:B------:R1:W-:Y:S01]  /*5ee0*/  LDGSTS.E [R5+0x3000c], desc[UR60][R8.64], !P1 ;  /* 0x3000c00008057fae */ /* 0x0003e2000c92187c */
[----:B------:R-:W-:Y:S02]  /*5ef0*/  ISETP.GE.U32.AND P1, PT, R3, 0x7ffffee0, PT ;  /* 0x7ffffee00300780c */ /* 0x000fe40003f26070 */
[C---:B------:R-:W-:Y:S01]  /*5f00*/  IADD3 R3, R4.reuse, 0x100000, R0 ;  /* 0x0010000004037810 */ /* 0x040fe20007ffe000 */
[----:B------:R-:W0:Y:S04]  /*5f10*/  LDGDEPBAR ;  /* 0x00000000000079af */ /* 0x000e280000000000 */
[----:B------:R-:W5:Y:S01]  /*5f20*/  LDL.LU R0, [R1+0x640] ;  /* 0x0006400001007983 */ /* 0x000f620000300800 */
[----:B------:R-:W-:-:S03]  /*5f30*/  IADD3 R4, R4, 0x100000, R13 ;  /* 0x0010000004047810 */ /* 0x000fc60007ffe00d */
[----:B------:R1:W-:Y:S01]  /*5f40*/  STL [R1+0x578], R13 ;  /* 0x0005780d01007387 */ /* 0x0003e20000100800 */
[----:B------:R-:W-:Y:S01]  /*5f50*/  IMAD.SHL.U32 R23, R112, 0x80, RZ ;  /* 0x0000008070177824 */ /* 0x000fe200078e00ff */
[----:B-1----:R-:W1:Y:S01]  /*5f60*/  LDC R9, c[0x0][0x230] ;  /* 0x00008c00ff097b82 */ /* 0x002e620000000800 */
[----:B------:R-:W-:-:S07]  /*5f70*/  VIADD R112, R21, 0xffffff5e ;  /* 0xffffff5e15707836 */ /* 0x000fce0000000000 */
[----:B------:R-:W1:Y:S08]  /*5f80*/  LDC R8, c[0x0][0x230] ;  /* 0x00008c00ff087b82 */ /* 0x000e700000000800 */
[----:B------:R-:W1:Y:S01]  /*5f90*/  LDC R13, c[0x0][0x230] ;  /* 0x00008c00ff0d7b82 */ /* 0x000e620000000800 */
[----:B--2---:R-:W-:Y:S04]  /*5fa0*/  LDGSTS.E [R3+-0x40000], desc[UR60][R104.64], P6 ;  /* 0xc000000068037fae */ /* 0x004fe8000b12187c */
[----:B------:R-:W-:Y:S04]  /*5fb0*/  LDGSTS.E [R3+-0x3fc00], desc[UR60][R98.64], P6 ;  /* 0xc040000062037fae */ /* 0x000fe8000b12187c */
[----:B------:R-:W-:Y:S04]  /*5fc0*/  LDGSTS.E [R3+-0x3f800], desc[UR60][R102.64], P6 ;  /* 0xc080000066037fae */ /* 0x000fe8000b12187c */
[----:B------:R-:W2:Y:S04]  /*5fd0*/  LDL.LU.64 R104, [R1+0x638] ;  /* 0x0006380001687983 */ /* 0x000ea80000300a00 */
[----:B------:R-:W2:Y:S04]  /*5fe0*/  LDL.LU.64 R98, [R1+0x210] ;  /* 0x0002100001627983 */ /* 0x000ea80000300a00 */
[----:B------:R-:W2:Y:S04]  /*5ff0*/  LDL.LU.64 R102, [R1+0x630] ;  /* 0x0006300001667983 */ /* 0x000ea80000300a00 */
[----:B------:R-:W-:Y:S04]  /*6000*/  LDGSTS.E [R3+-0x3f400], desc[UR60][R100.64], P6 ;  /* 0xc0c0000064037fae */ /* 0x000fe8000b12187c */
[----:B------:R-:W-:Y:S04]  /*6010*/  LDGSTS.E [R3+-0x3f000], desc[UR60][R96.64], P6 ;  /* 0xc100000060037fae */ /* 0x000fe8000b12187c */
[----:B------:R-:W-:Y:S04]  /*6020*/  LDGSTS.E [R3+-0x3ec00], desc[UR60][R92.64], P6 ;  /* 0xc14000005c037fae */ /* 0x000fe8000b12187c */
[----:B------:R-:W2:Y:S04]  /*6030*/  LDL.LU.64 R100, [R1+0x628] ;  /* 0x0006280001647983 */ /* 0x000ea80000300a00 */
[----:B------:R-:W2:Y:S04]  /*6040*/  LDL.LU.64 R96, [R1+0x620] ;  /* 0x0006200001607983 */ /* 0x000ea80000300a00 */
[----:B------:R-:W2:Y:S04]  /*6050*/  LDL.LU.64 R92, [R1+0x618] ;  /* 0x00061800015c7983 */ /* 0x000ea80000300a00 */
[----:B------:R-:W-:Y:S04]  /*6060*/  LDGSTS.E [R3+-0x3e800], desc[UR60][R120.64], P6 ;  /* 0xc180000078037fae */ /* 0x000fe8000b12187c */
[----:B------:R-:W-:Y:S04]  /*6070*/  LDGSTS.E [R3+-0x3e400], desc[UR60][R114.64], P6 ;  /* 0xc1c0000072037fae */ /* 0x000fe8000b12187c */
[----:B---3--:R-:W-:Y:S04]  /*6080*/  LDGSTS.E [R4+-0x3fe00], desc[UR60][R6.64], P6 ;  /* 0xc020000006047fae */ /* 0x008fe8000b12187c */
[----:B------:R-:W3:Y:S04]  /*6090*/  LDL.LU.64 R120, [R1+0x610] ;  /* 0x0006100001787983 */ /* 0x000ee80000300a00 */
[----:B------:R-:W3:Y:S04]  /*60a0*/  LDL.LU.64 R114, [R1+0x608] ;  /* 0x0006080001727983 */ /* 0x000ee80000300a00 */
[----:B------:R-:W3:Y:S04]  /*60b0*/  LDL.LU.64 R6, [R1+0x600] ;  /* 0x0006000001067983 */ /* 0x000ee80000300a00 */
[----:B------:R-:W-:Y:S04]  /*60c0*/  LDGSTS.E [R4+-0x3fa00], desc[UR60][R94.64], P6 ;  /* 0xc06000005e047fae */ /* 0x000fe8000b12187c */
[----:B----4-:R-:W-:Y:S04]  /*60d0*/  LDGSTS.E [R4+-0x3f600], desc[UR60][R16.64], P6 ;  /* 0xc0a0000010047fae */ /* 0x010fe8000b12187c */
[----:B------:R-:W-:Y:S04]  /*60e0*/  LDGSTS.E [R4+-0x3f200], desc[UR60][R14.64], P6 ;  /* 0xc0e000000e047fae */ /* 0x000fe8000b12187c */
[----:B------:R-:W4:Y:S04]  /*60f0*/  LDL.LU.64 R94, [R1+0x5f8] ;  /* 0x0005f800015e7983 */ /* 0x000f280000300a00 */
[----:B------:R-:W-:Y:S04]  /*6100*/  LDGSTS.E [R4+-0x3ee00], desc[UR60][R110.64], P6 ;  /* 0xc12000006e047fae */ /* 0x000fe8000b12187c */
[----:B------:R1:W-:Y:S04]  /*6110*/  LDGSTS.E [R4+-0x3ea00], desc[UR60][R10.64], P6 ;  /* 0xc16000000a047fae */ /* 0x0003e8000b12187c */
[----:B------:R-:W3:Y:S04]  /*6120*/  LDL.LU.64 R16, [R1+0x208] ;  /* 0x0002080001107983 */ /* 0x000ee80000300a00 */
[----:B------:R-:W3:Y:S01]  /*6130*/  LDL.LU.64 R14, [R1+0x120] ;  /* 0x00012000010e7983 */ /* 0x000ee20000300a00 */
[----:B-1----:R-:W-:-:S03]  /*6140*/  IMAD.WIDE R10, R23, 0x4, R18 ;  /* 0x00000004170a7825 */ /* 0x002fc600078e0212 */
[----:B------:R1:W-:Y:S01]  /*6150*/  LDGSTS.E [R4+-0x3e600], desc[UR60][R90.64], P6 ;  /* 0xc1a000005a047fae */ /* 0x0003e2000b12187c */
[----:B------:R-:W-:-:S03]  /*6160*/  VIADD R18, R20, 0xffffff5d ;  /* 0xffffff5d14127836 */ /* 0x000fc60000000000 */
[----:B------:R-:W3:Y:S04]  /*6170*/  LDL.LU.64 R20, [R1+0x118] ;  /* 0x0001180001147983 */ /* 0x000ee80000300a00 */
[----:B------:R3:W-:Y:S01]  /*6180*/  STL.64 [R1+0x2d0], R10 ;  /* 0x0002d00a01007387 */ /* 0x0007e20000100a00 */
[----:B-1----:R-:W-:-:S03]  /*6190*/  IMAD.WIDE R90, R23, 0x4, R124 ;  /* 0x00000004175a7825 */ /* 0x002fc600078e027c */
[----:B------:R-:W3:Y:S04]  /*61a0*/  LDL.LU.64 R124, [R1+0x110] ;  /* 0x00011000017c7983 */ /* 0x000ee80000300a00 */
[----:B------:R1:W-:Y:S01]  /*61b0*/  STL.64 [R1+0x218], R90 ;  /* 0x0002185a01007387 */ /* 0x0003e20000100a00 */
[----:B--2---:R-:W-:-:S03]  /*61c0*/  IMAD.WIDE R110, R23, 0x4, R98 ;  /* 0x00000004176e7825 */ /* 0x004fc600078e0262 */
[----:B----4-:R-:W-:Y:S04]  /*61d0*/  LDGSTS.E [R4+-0x3e200], desc[UR60][R94.64], P6 ;  /* 0xc1e000005e047fae */ /* 0x010fe8000b12187c */
[----:B------:R-:W0:Y:S01]  /*61e0*/  LDGDEPBAR ;  /* 0x00000000000079af */ /* 0x000e220000000000 */
[----:B------:R-:W-:Y:S01]  /*61f0*/  BAR.SYNC.DEFER_BLOCKING 0x0 ;  /* 0x0000000000007b1d */ /* 0x000fe20000010000 */
[----:B------:R-:W-:Y:S01]  /*6200*/  ISETP.GE.U32.AND P6, PT, R112, 0x7ffffedf, PT ;  /* 0x7ffffedf7000780c */ /* 0x000fe20003fc6070 */
[----:B---3--:R-:W-:-:S06]  /*6210*/  IMAD.WIDE R16, R23, 0x4, R16 ;  /* 0x0000000417107825 */ /* 0x008fcc00078e0210 */
[----:B------:R-:W2:Y:S01]  /*6220*/  LDC R112, c[0x0][0x230] ;  /* 0x00008c00ff707b82 */ /* 0x000ea20000000800 */
[----:B------:R-:W-:Y:S01]  /*6230*/  IMAD.WIDE R14, R23, 0x4, R14 ;  /* 0x00000004170e7825 */ /* 0x000fe200078e020e */
[----:B------:R-:W-:Y:S01]  /*6240*/  @!PT LDS RZ, [RZ] ;  /* 0x00000000fffff984 */ /* 0x000fe20000000800 */
[----:B------:R-:W-:Y:S01]  /*6250*/  @!PT LDS RZ, [RZ] ;  /* 0x00000000fffff984 */ /* 0x000fe20000000800 */
[----:B------:R-:W-:Y:S01]  /*6260*/  @!PT LDS RZ, [RZ] ;  /* 0x00000000fffff984 */ /* 0x000fe20000000800 */
[----:B------:R3:W-:Y:S01]  /*6270*/  LDGSTS.E [R6+0x40000], desc[UR60][R10.64], !P4 ;  /* 0x400000000a067fae */ /* 0x0007e2000e12187c */
[----:B------:R-:W-:Y:S02]  /*6280*/  ISETP.GE.U32.AND P4, PT, R18, 0x7ffffede, PT ;  /* 0x7ffffede1200780c */ /* 0x000fe40003f86070 */
[----:B------:R-:W-:Y:S01]  /*6290*/  VIADD R18, R9, 0xffffff5c ;  /* 0xffffff5c09127836 */ /* 0x000fe20000000000 */
[----:B------:R-:W-:Y:S01]  /*62a0*/  LDGSTS.E [R6+0x40004], desc[UR60][R90.64], !P0 ;  /* 0x400040005a067fae */ /* 0x000fe2000c12187c */
[----:B------:R-:W-:-:S03]  /*62b0*/  IMAD.WIDE R20, R23, 0x4, R20 ;  /* 0x0000000417147825 */ /* 0x000fc600078e0214 */
[----:B------:R-:W-:Y:S01]  /*62c0*/  ISETP.GE.U32.AND P0, PT, R18, 0x7ffffedd, PT ;  /* 0x7ffffedd1200780c */ /* 0x000fe20003f06070 */
[----:B------:R4:W-:Y:S01]  /*62d0*/  LDGSTS.E [R6+0x40008], desc[UR60][R110.64], !P3 ;  /* 0x400080006e067fae */ /* 0x0009e2000d92187c */
[----:B------:R-:W-:-:S03]  /*62e0*/  VIADD R18, R8, 0xffffff3f ;  /* 0xffffff3f08127836 */ /* 0x000fc60000000000 */
[----:B------:R-:W-:Y:S01]  /*62f0*/  LDGSTS.E [R6+0x4000c], desc[UR60][R16.64], !P5 ;  /* 0x4000c00010067fae */ /* 0x000fe2000e92187c */
[----:B---3--:R-:W3:Y:S03]  /*6300*/  LDC R11, c[0x0][0x230] ;  /* 0x00008c00ff0b7b82 */ /* 0x008ee60000000800 */
[----:B-1----:R-:W2:Y:S04]  /*6310*/  LDL.LU.64 R90, [R1+0x108] ;  /* 0x00010800015a7983 */ /* 0x002ea80000300a00 */
[----:B------:R4:W-:Y:S01]  /*6320*/  STL.64 [R1+0x210], R110 ;  /* 0x0002106e01007387 */ /* 0x0009e20000100a00 */
[----:B------:R-:W1:Y:S03]  /*6330*/  LDC R10, c[0x0][0x230] ;  /* 0x00008c00ff0a7b82 */ /* 0x000e660000000800 */
[----:B------:R-:W2:Y:S04]  /*6340*/  LDL.LU.64 R98, [R1+0x20] ;  /* 0x0000200001627983 */ /* 0x000ea80000300a00 */
[----:B------:R-:W2:Y:S04]  /*6350*/  LDL.LU.64 R8, [R1+0x18] ;  /* 0x0000180001087983 */ /* 0x000ea80000300a00 */
[----:B------:R4:W-:Y:S02]  /*6360*/  STL.64 [R1+0x208], R16 ;  /* 0x0002081001007387 */ /* 0x0009e40000100a00 */
[----:B----4-:R-:W-:-:S02]  /*6370*/  IMAD.WIDE R110, R23, 0x4, R124 ;  /* 0x00000004176e7825 */ /* 0x010fc400078e027c */
[----:B------:R4:W-:Y:S04]  /*6380*/  STL.64 [R1+0x2e8], R14 ;  /* 0x0002e80e01007387 */ /* 0x0009e80000100a00 */
[----:B------:R4:W-:Y:S04]  /*6390*/  LDGSTS.E [R6+0x50000], desc[UR60][R14.64], !P1 ;  /* 0x500000000e067fae */ /* 0x0009e8000c92187c */
[----:B------:R-:W2:Y:S04]  /*63a0*/  LDL.LU.64 R16, [R1+0x10] ;  /* 0x0000100001107983 */ /* 0x000ea80000300a00 */
[----:B------:R3:W-:Y:S04]  /*63b0*/  STL.64 [R1+0x2f0], R20 ;  /* 0x0002f01401007387 */ /* 0x0007e80000100a00 */
[----:B------:R-:W2:Y:S01]  /*63c0*/  LDL.LU.64 R124, [R1+0x8] ;  /* 0x00000800017c7983 */ /* 0x000ea20000300a00 */
[----:B------:R-:W-:Y:S01]  /*63d0*/  VIADD R19, R12, 0xffffff3e ;  /* 0xffffff3e0c137836 */ /* 0x000fe20000000000 */
[----:B------:R-:W-:Y:S01]  /*63e0*/  ISETP.GE.U32.AND P3, PT, R18, 0x7ffffec0, PT ;  /* 0x7ffffec01200780c */ /* 0x000fe20003f66070 */
[----:B------:R-:W1:Y:S01]  /*63f0*/  LDC R12, c[0x0][0x230] ;  /* 0x00008c00ff0c7b82 */ /* 0x000e620000000800 */
[----:B------:R1:W-:Y:S04]  /*6400*/  STL.64 [R1+0x2f8], R110 ;  /* 0x0002f86e01007387 */ /* 0x0003e80000100a00 */
[----:B------:R-:W-:Y:S01]  /*6410*/  LDGSTS.E [R6+0x50004], desc[UR60][R20.64], !P6 ;  /* 0x5000400014067fae */ /* 0x000fe2000f12187c */
[----:B------:R-:W-:-:S02]  /*6420*/  VIADD R18, R88, 0xffffff3d ;  /* 0xffffff3d58127836 */ /* 0x000fc40000000000 */
[----:B----4-:R-:W4:Y:S08]  /*6430*/  LDC R15, c[0x0][0x230] ;  /* 0x00008c00ff0f7b82 */ /* 0x010f300000000800 */
[----:B------:R-:W4:Y:S01]  /*6440*/  LDC R14, c[0x0][0x230] ;  /* 0x00008c00ff0e7b82 */ /* 0x000f220000000800 */
[----:B---3--:R-:W3:Y:S01]  /*6450*/  LDL.LU.64 R20, [R1+0x5f0] ;  /* 0x0005f00001147983 */ /* 0x008ee20000300a00 */
[----:B------:R-:W-:Y:S01]  /*6460*/  ISETP.GE.U32.AND P1, PT, R18, 0x7ffffebe, PT ;  /* 0x7ffffebe1200780c */ /* 0x000fe20003f26070 */
[----:B------:R-:W-:Y:S01]  /*6470*/  VIADD R18, R11, 0xffffff1f ;  /* 0xffffff1f0b127836 */ /* 0x000fe20000000000 */
[----:B------:R-:W-:Y:S01]  /*6480*/  ISETP.GE.U32.AND P5, PT, R19, 0x7ffffebf, PT ;  /* 0x7ffffebf1300780c */ /* 0x000fe20003fa6070 */
[----:B------:R-:W-:Y:S01]  /*6490*/  VIADD R19, R13, 0xffffff3c ;  /* 0xffffff3c0d137836 */ /* 0x000fe20000000000 */
[----:B------:R1:W-:Y:S02]  /*64a0*/  LDGSTS.E [R6+0x50008], desc[UR60][R110.64], !P4 ;  /* 0x500080006e067fae */ /* 0x0003e4000e12187c */
[----:B------:R-:W-:Y:S01]  /*64b0*/  ISETP.GE.U32.AND P4, PT, R18, 0x7ffffea0, PT ;  /* 0x7ffffea01200780c */ /* 0x000fe20003f86070 */
[----:B--2---:R-:W-:Y:S01]  /*64c0*/  VIADD R18, R112, 0xffffff1e ;  /* 0xffffff1e70127836 */ /* 0x004fe20000000000 */
[----:B------:R-:W-:Y:S01]  /*64d0*/  ISETP.GE.U32.AND P6, PT, R19, 0x7ffffebd, PT ;  /* 0x7ffffebd1300780c */ /* 0x000fe20003fc6070 */
[----:B-1----:R-:W-:Y:S01]  /*64e0*/  VIADD R19, R10, 0xffffff1d ;  /* 0xffffff1d0a137836 */ /* 0x002fe20000000000 */
[----:B------:R-:W1:Y:S01]  /*64f0*/  LDC R88, c[0x0][0x230] ;  /* 0x00008c00ff587b82 */ /* 0x000e620000000800 */
[----:B------:R-:W-:-:S07]  /*6500*/  IMAD.WIDE R110, R23, 0x4, R24 ;  /* 0x00000004176e7825 */ /* 0x000fce00078e0218 */
[----:B------:R-:W2:Y:S08]  /*6510*/  LDC R24, c[0x0][0x230] ;  /* 0x00008c00ff187b82 */ /* 0x000eb00000000800 */
[----:B------:R-:W2:Y:S01]  /*6520*/  LDC R25, c[0x0][0x230] ;  /* 0x00008c00ff197b82 */ /* 0x000ea20000000800 */
[----:B------:R-:W-:-:S05]  /*6530*/  IMAD.WIDE R90, R23, 0x4, R90 ;  /* 0x00000004175a7825 */ /* 0x000fca00078e025a */
[----:B------:R-:W-:Y:S01]  /*6540*/  LDGSTS.E [R6+0x5000c], desc[UR60][R90.64], !P0 ;  /* 0x5000c0005a067fae */ /* 0x000fe2000c12187c */
[----:B------:R-:W-:Y:S01]  /*6550*/  ISETP.GE.U32.AND P0, PT, R18, 0x7ffffe9f, PT ;  /* 0x7ffffe9f1200780c */ /* 0x000fe20003f06070 */
[C---:B------:R-:W-:Y:S02]  /*6560*/  IMAD.WIDE R10, R23.reuse, 0x4, R98 ;  /* 0x00000004170a7825 */ /* 0x040fe400078e0262 */
[----:B------:R-:W-:Y:S01]  /*6570*/  STL.64 [R1+0x300], R90 ;  /* 0x0003005a01007387 */ /* 0x000fe20000100a00 */
[----:B------:R-:W2:Y:S01]  /*6580*/  LDC R99, c[0x0][0x230] ;  /* 0x00008c00ff637b82 */ /* 0x000ea20000000800 */
[----:B------:R-:W-:Y:S02]  /*6590*/  IMAD.WIDE R8, R23, 0x4, R8 ;  /* 0x0000000417087825 */ /* 0x000fe400078e0208 */
[----:B------:R1:W-:Y:S02]  /*65a0*/  STL.64 [R1+0x418], R10 ;  /* 0x0004180a01007387 */ /* 0x0003e40000100a00 */
[----:B------:R-:W-:-:S02]  /*65b0*/  VIADD R18, R12, 0xffffff1c ;  /* 0xffffff1c0c127836 */ /* 0x000fc40000000000 */
[----:B------:R1:W-:Y:S01]  /*65c0*/  LDGSTS.E [R6+0x60000], desc[UR60][R10.64], !P3 ;  /* 0x600000000a067fae */ /* 0x0003e2000d92187c */
[----:B------:R-:W-:Y:S01]  /*65d0*/  ISETP.GE.U32.AND P3, PT, R19, 0x7ffffe9e, PT ;  /* 0x7ffffe9e1300780c */ /* 0x000fe20003f66070 */
[----:B----4-:R-:W-:Y:S01]  /*65e0*/  VIADD R19, R15, 0xffffff7a ;  /* 0xffffff7a0f137836 */ /* 0x010fe20000000000 */
[----:B------:R-:W4:Y:S01]  /*65f0*/  LDC R98, c[0x0][0x230] ;  /* 0x00008c00ff627b82 */ /* 0x000f220000000800 */
[----:B------:R1:W-:Y:S04]  /*6600*/  STL.64 [R1+0x428], R8 ;  /* 0x0004280801007387 */ /* 0x0003e80000100a00 */
[----:B------:R1:W-:Y:S01]  /*6610*/  LDGSTS.E [R6+0x60004], desc[UR60][R8.64], !P5 ;  /* 0x6000400008067fae */ /* 0x0003e2000e92187c */
[----:B------:R-:W-:Y:S01]  /*6620*/  ISETP.GE.U32.AND P5, PT, R18, 0x7ffffe9d, PT ;  /* 0x7ffffe9d1200780c */ /* 0x000fe20003fa6070 */
[----:B------:R-:W-:-:S02]  /*6630*/  IMAD.WIDE R16, R23, 0x4, R16 ;  /* 0x0000000417107825 */ /* 0x000fc400078e0210 */
[----:B------:R-:W2:Y:S01]  /*6640*/  LDL.LU.64 R12, [R1+0x200] ;  /* 0x00020000010c7983 */ /* 0x000ea20000300a00 */
[----:B-1----:R-:W1:Y:S01]  /*6650*/  LDC R11, c[0x0][0x230] ;  /* 0x00008c00ff0b7b82 */ /* 0x002e620000000800 */
[----:B------:R-:W-:Y:S02]  /*6660*/  VIADD R18, R14, 0xffffff79 ;  /* 0xffffff790e127836 */ /* 0x000fe40000000000 */
[----:B------:R-:W-:Y:S01]  /*6670*/  LDGSTS.E [R6+0x60008], desc[UR60][R16.64], !P1 ;  /* 0x6000800010067fae */ /* 0x000fe2000c92187c */
[----:B------:R-:W-:-:S03]  /*6680*/  IMAD.WIDE R124, R23, 0x4, R124 ;  /* 0x00000004177c7825 */ /* 0x000fc600078e027c */
[----:B------:R-:W4:Y:S01]  /*6690*/  LDL.LU.64 R14, [R1+0x1f8] ;  /* 0x0001f800010e7983 */ /* 0x000f220000300a00 */
[----:B------:R-:W1:Y:S03]  /*66a0*/  LDC R9, c[0x0][0x230] ;  /* 0x00008c00ff097b82 */ /* 0x000e660000000800 */
[----:B------:R3:W-:Y:S04]  /*66b0*/  STL.64 [R1+0x438], R16 ;  /* 0x0004381001007387 */ /* 0x0007e80000100a00 */
[----:B------:R1:W-:Y:S01]  /*66c0*/  STL.64 [R1+0x440], R124 ;  /* 0x0004407c01007387 */ /* 0x0003e20000100a00 */
[----:B------:R-:W4:Y:S01]  /*66d0*/  LDC R8, c[0x0][0x230] ;  /* 0x00008c00ff087b82 */ /* 0x000f220000000800 */
[----:B---3--:R-:W-:-:S07]  /*66e0*/  IMAD.WIDE R20, R23, 0x4, R20 ;  /* 0x0000000417147825 */ /* 0x008fce00078e0214 */
[----:B------:R-:W3:Y:S01]  /*66f0*/  LDC R10, c[0x0][0x230] ;  /* 0x00008c00ff0a7b82 */ /* 0x000ee20000000800 */
[----:B------:R-:W-:Y:S04]  /*6700*/  LDGSTS.E [R6+0x6000c], desc[UR60][R124.64], !P6 ;  /* 0x6000c0007c067fae */ /* 0x000fe8000f12187c */
[----:B------:R2:W-:Y:S04]  /*6710*/  STL.64 [R1+0x558], R20 ;  /* 0x0005581401007387 */ /* 0x0005e80000100a00 */
[----:B------:R4:W-:Y:S04]  /*6720*/  STL.64 [R1+0x560], R110 ;  /* 0x0005606e01007387 */ /* 0x0009e80000100a00 */
[----:B------:R-:W3:Y:S01]  /*6730*/  LDL.LU.64 R16, [R1+0x1f0] ;  /* 0x0001f00001107983 */ /* 0x000ee20000300a00 */
[----:B------:R-:W-:-:S02]  /*6740*/  VIADD R112, R88, 0xffffff7b ;  /* 0xffffff7b58707836 */ /* 0x000fc40000000000 */
[C---:B------:R-:W-:Y:S01]  /*6750*/  IMAD.WIDE R90, R23.reuse, 0x4, R26 ;  /* 0x00000004175a7825 */ /* 0x040fe200078e021a */
[----:B------:R2:W-:Y:S01]  /*6760*/  LDGSTS.E [R6+0x70000], desc[UR60][R20.64], !P4 ;  /* 0x7000000014067fae */ /* 0x0005e2000e12187c */
[----:B------:R-:W3:Y:S02]  /*6770*/  LDC R27, c[0x0][0x230] ;  /* 0x00008c00ff1b7b82 */ /* 0x000ee40000000800 */
[----:B------:R-:W-:Y:S01]  /*6780*/  IMAD.WIDE R88, R23, 0x4, R28 ;  /* 0x0000000417587825 */ /* 0x000fe200078e021c */
[----:B------:R4:W-:Y:S01]  /*6790*/  LDGSTS.E [R6+0x70004], desc[UR60][R110.64], !P0 ;  /* 0x700040006e067fae */ /* 0x0009e2000c12187c */
[----:B------:R-:W-:-:S03]  /*67a0*/  ISETP.GE.U32.AND P1, PT, R112, 0x7ffffefc, PT ;  /* 0x7ffffefc7000780c */ /* 0x000fc60003f26070 */
[----:B------:R-:W-:Y:S01]  /*67b0*/  STL.64 [R1+0x568], R90 ;  /* 0x0005685a01007387 */ /* 0x000fe20000100a00 */
[----:B------:R-:W3:Y:S03]  /*67c0*/  LDC R26, c[0x0][0x230] ;  /* 0x00008c00ff1a7b82 */ /* 0x000ee60000000800 */
[----:B------:R-:W-:Y:S04]  /*67d0*/  LDGSTS.E [R6+0x70008], desc[UR60][R90.64], !P3 ;  /* 0x700080005a067fae */ /* 0x000fe8000d92187c */
[----:B-1----:R-:W3:Y:S01]  /*67e0*/  LDL.LU.64 R124, [R1+0x5e8] ;  /* 0x0005e800017c7983 */ /* 0x002ee20000300a00 */
[----:B--2---:R-:W-:-:S03]  /*67f0*/  IMAD.WIDE R20, R23, 0x4, R12 ;  /* 0x0000000417147825 */ /* 0x004fc600078e020c */
[----:B------:R1:W-:Y:S01]  /*6800*/  LDGSTS.E [R6+0x7000c], desc[UR60][R88.64], !P5 ;  /* 0x7000c00058067fae */ /* 0x0003e2000e92187c */
[----:B------:R-:W-:Y:S01]  /*6810*/  ISETP.GE.U32.AND P4, PT, R18, 0x7ffffefa, PT ;  /* 0x7ffffefa1200780c */ /* 0x000fe20003f86070 */
[----:B------:R-:W2:Y:S02]  /*6820*/  LDC R29, c[0x0][0x230] ;  /* 0x00008c00ff1d7b82 */ /* 0x000ea40000000800 */
[----:B------:R1:W-:Y:S01]  /*6830*/  STL.64 [R1+0x570], R88 ;  /* 0x0005705801007387 */ /* 0x0003e20000100a00 */
[----:B------:R-:W-:Y:S01]  /*6840*/  ISETP.GE.U32.AND P3, PT, R19, 0x7ffffefb, PT ;  /* 0x7ffffefb1300780c */ /* 0x000fe20003f66070 */
[----:B----4-:R-:W-:Y:S02]  /*6850*/  IMAD.WIDE R110, R23, 0x4, R14 ;  /* 0x00000004176e7825 */ /* 0x010fe400078e020e */
[----:B------:R-:W-:Y:S02]  /*6860*/  LDGSTS.E [R7+0x40000], desc[UR60][R20.64], !P1 ;  /* 0x4000000014077fae */ /* 0x000fe4000c92187c */
[----:B------:R-:W4:Y:S01]  /*6870*/  LDC R28, c[0x0][0x230] ;  /* 0x00008c00ff1c7b82 */ /* 0x000f220000000800 */
[----:B-1----:R-:W-:Y:S01]  /*6880*/  VIADD R6, R9, 0xffffff5b ;  /* 0xffffff5b09067836 */ /* 0x002fe20000000000 */
[----:B------:R-:W2:Y:S04]  /*6890*/  LDL.LU.64 R88, [R1+0x1e8] ;  /* 0x0001e80001587983 */ /* 0x000ea80000300a00 */
[----:B------:R-:W-:-:S02]  /*68a0*/  ISETP.GE.U32.AND P6, PT, R6, 0x7ffffedc, PT ;  /* 0x7ffffedc0600780c */ /* 0x000fc40003fc6070 */
[----:B------:R-:W1:Y:S01]  /*68b0*/  LDC R112, c[0x0][0x230] ;  /* 0x00008c00ff707b82 */ /* 0x000e620000000800 */
[----:B------:R-:W4:Y:S01]  /*68c0*/  LDL.LU.64 R90, [R1+0x100] ;  /* 0x00010000015a7983 */ /* 0x000f220000300a00 */
[----:B------:R-:W-:Y:S02]  /*68d0*/  VIADD R6, R11, 0xffffff59 ;  /* 0xffffff590b067836 */ /* 0x000fe40000000000 */
[----:B------:R-:W-:Y:S01]  /*68e0*/  VIADD R19, R8, 0xffffff5a ;  /* 0xffffff5a08137836 */ /* 0x000fe20000000000 */
[----:B------:R3:W-:Y:S04]  /*68f0*/  LDGSTS.E [R7+0x40004], desc[UR60][R110.64], !P3 ;  /* 0x400040006e077fae */ /* 0x0007e8000d92187c */
[----:B------:R-:W4:Y:S01]  /*6900*/  LDL.LU.64 R8, [R1+0xf8] ;  /* 0x0000f80001087983 */ /* 0x000f220000300a00 */
[----:B------:R-:W-:-:S03]  /*6910*/  ISETP.GE.U32.AND P1, PT, R6, 0x7ffffeda, PT ;  /* 0x7ffffeda0600780c */ /* 0x000fc60003f26070 */
[----:B------:R-:W4:Y:S01]  /*6920*/  LDL.LU.64 R12, [R1+0xf0] ;  /* 0x0000f000010c7983 */ /* 0x000f220000300a00 */
[----:B---3--:R-:W-:-:S03]  /*6930*/  VIADD R6, R10, 0xffffff58 ;  /* 0xffffff580a067836 */ /* 0x008fc60000000000 */
[----:B------:R3:W-:Y:S04]  /*6940*/  STL.64 [R1+0x108], R110 ;  /* 0x0001086e01007387 */ /* 0x0007e80000100a00 */
[----:B------:R-:W4:Y:S01]  /*6950*/  LDL.LU.64 R14, [R1+0xe8] ;  /* 0x0000e800010e7983 */ /* 0x000f220000300a00 */
[----:B------:R-:W-:-:S03]  /*6960*/  IMAD.WIDE R10, R23, 0x4, R16 ;  /* 0x00000004170a7825 */ /* 0x000fc600078e0210 */
[----:B------:R-:W4:Y:S01]  /*6970*/  LDL.LU.64 R16, [R1] ;  /* 0x0000000001107983 */ /* 0x000f220000300a00 */
[----:B------:R-:W-:Y:S01]  /*6980*/  VIADD R18, R99, 0xffffff78 ;  /* 0xffffff7863127836 */ /* 0x000fe20000000000 */
[----:B------:R-:W-:Y:S02]  /*6990*/  ISETP.GE.U32.AND P0, PT, R19, 0x7ffffedb, PT ;  /* 0x7ffffedb1300780c */ /* 0x000fe40003f06070 */
[----:B------:R4:W-:Y:S01]  /*69a0*/  STL.64 [R1+0x110], R10 ;  /* 0x0001100a01007387 */ /* 0x0009e20000100a00 */
[----:B------:R-:W-:Y:S01]  /*69b0*/  ISETP.GE.U32.AND P3, PT, R6, 0x7ffffed9, PT ;  /* 0x7ffffed90600780c */ /* 0x000fe20003f66070 */
[----:B------:R-:W1:Y:S01]  /*69c0*/  LDC R19, c[0x0][0x230] ;  /* 0x00008c00ff137b82 */ /* 0x000e620000000800 */
[----:B------:R-:W-:Y:S01]  /*69d0*/  ISETP.GE.U32.AND P5, PT, R18, 0x7ffffef9, PT ;  /* 0x7ffffef91200780c */ /* 0x000fe20003fa6070 */
[----:B------:R4:W-:Y:S06]  /*69e0*/  LDGSTS.E [R7+0x40008], desc[UR60][R10.64], !P4 ;  /* 0x400080000a077fae */ /* 0x0009ec000e12187c */
[----:B---3--:R-:W3:Y:S01]  /*69f0*/  LDC R110, c[0x0][0x230] ;  /* 0x00008c00ff6e7b82 */ /* 0x008ee20000000800 */
[----:B--2---:R-:W-:-:S04]  /*6a00*/  IMAD.WIDE R88, R23, 0x4, R88 ;  /* 0x0000000417587825 */ /* 0x004fc800078e0258 */
[C---:B----4-:R-:W-:Y:S01]  /*6a10*/  IMAD.WIDE R10, R23.reuse, 0x4, R90 ;  /* 0x00000004170a7825 */ /* 0x050fe200078e025a */
[----:B------:R-:W-:Y:S04]  /*6a20*/  STL.64 [R1+0x118], R88 ;  /* 0x0001185801007387 */ /* 0x000fe80000100a00 */
[----:B------:R-:W-:Y:S04]  /*6a30*/  LDGSTS.E [R7+0x4000c], desc[UR60][R88.64], !P5 ;  /* 0x4000c00058077fae */ /* 0x000fe8000e92187c */
[----:B------:R2:W-:Y:S04]  /*6a40*/  STL.64 [R1+0x1e8], R10 ;  /* 0x0001e80a01007387 */ /* 0x0005e80000100a00 */
[----:B------:R2:W-:Y:S02]  /*6a50*/  LDGSTS.E [R7+0x50000], desc[UR60][R10.64], !P6 ;  /* 0x500000000a077fae */ /* 0x0005e4000f12187c */
[----:B--2---:R-:W-:-:S04]  /*6a60*/  IMAD.WIDE R10, R23, 0x4, R8 ;  /* 0x00000004170a7825 */ /* 0x004fc800078e0208 */
[C---:B------:R-:W-:Y:S01]  /*6a70*/  IMAD.WIDE R8, R23.reuse, 0x4, R12 ;  /* 0x0000000417087825 */ /* 0x040fe200078e020c */
[----:B------:R2:W-:Y:S03]  /*6a80*/  STL.64 [R1+0x1f0], R10 ;  /* 0x0001f00a01007387 */ /* 0x0005e60000100a00 */
[C---:B------:R-:W-:Y:S01]  /*6a90*/  IMAD.WIDE R12, R23.reuse, 0x4, R14 ;  /* 0x00000004170c7825 */ /* 0x040fe200078e020e */
[----:B------:R2:W-:Y:S04]  /*6aa0*/  LDGSTS.E [R7+0x50004], desc[UR60][R10.64], !P0 ;  /* 0x500040000a077fae */ /* 0x0005e8000c12187c */
[----:B------:R4:W-:Y:S04]  /*6ab0*/  STL.64 [R1+0x1f8], R8 ;  /* 0x0001f80801007387 */ /* 0x0009e80000100a00 */
[----:B------:R4:W-:Y:S01]  /*6ac0*/  LDGSTS.E [R7+0x50008], desc[UR60][R8.64], !P1 ;  /* 0x5000800008077fae */ /* 0x0009e2000c92187c */
[----:B--2---:R-:W-:-:S03]  /*6ad0*/  IMAD.WIDE R10, R23, 0x4, R16 ;  /* 0x00000004170a7825 */ /* 0x004fc600078e0210 */
[----:B------:R2:W-:Y:S01]  /*6ae0*/  STL.64 [R1+0x200], R12 ;  /* 0x0002000c01007387 */ /* 0x0005e20000100a00 */
[----:B----4-:R-:W-:-:S03]  /*6af0*/  IMAD.WIDE R8, R23, 0x4, R124 ;  /* 0x0000000417087825 */ /* 0x010fc600078e027c */
[----:B------:R4:W-:Y:S01]  /*6b00*/  STL.64 [R1+0x3a8], R10 ;  /* 0x0003a80a01007387 */ /* 0x0009e20000100a00 */
[----:B------:R-:W3:Y:S03]  /*6b10*/  LDC R124, c[0x0][0x230] ;  /* 0x00008c00ff7c7b82 */ /* 0x000ee60000000800 */
[----:B------:R-:W-:Y:S04]  /*6b20*/  LDGSTS.E [R7+0x5000c], desc[UR60][R12.64], !P3 ;  /* 0x5000c0000c077fae */ /* 0x000fe8000d92187c */
[----:B------:R3:W-:Y:S01]  /*6b30*/  STL.64 [R1+0x3b8], R8 ;  /* 0x0003b80801007387 */ /* 0x0007e20000100a00 */
[----:B------:R-:W-:Y:S01]  /*6b40*/  VIADD R6, R98, 0xffffff3b ;  /* 0xffffff3b62067836 */ /* 0x000fe20000000000 */
[----:B------:R-:W3:Y:S02]  /*6b50*/  LDC R125, c[0x0][0x230] ;  /* 0x00008c00ff7d7b82 */ /* 0x000ee40000000800 */
[----:B--2---:R-:W2:Y:S04]  /*6b60*/  LDL.LU.64 R12, [R1+0x1e0] ;  /* 0x0001e000010c7983 */ /* 0x004ea80000300a00 */
[----:B------:R-:W2:Y:S01]  /*6b70*/  LDL.LU.64 R16, [R1+0x1d8] ;  /* 0x0001d80001107983 */ /* 0x000ea20000300a00 */
[----:B------:R-:W-:Y:S01]  /*6b80*/  ISETP.GE.U32.AND P4, PT, R6, 0x7ffffebc, PT ;  /* 0x7ffffebc0600780c */ /* 0x000fe20003f86070 */
[----:B------:R-:W-:-:S02]  /*6b90*/  VIADD R6, R29, 0xffffff39 ;  /* 0xffffff391d067836 */ /* 0x000fc40000000000 */
[----:B------:R-:W-:Y:S01]  /*6ba0*/  VIADD R18, R24, 0xffffff3a ;  /* 0xffffff3a18127836 */ /* 0x000fe20000000000 */
[----:B------:R-:W3:Y:S02]  /*6bb0*/  LDC R29, c[0x0][0x230] ;  /* 0x00008c00ff1d7b82 */ /* 0x000ee40000000800 */
[----:B------:R-:W-:Y:S01]  /*6bc0*/  ISETP.GE.U32.AND P6, PT, R6, 0x7ffffeba, PT ;  /* 0x7ffffeba0600780c */ /* 0x000fe20003fc6070 */
[----:B------:R-:W-:Y:S01]  /*6bd0*/  VIADD R6, R27, 0xffffff1b ;  /* 0xffffff1b1b067836 */ /* 0x000fe20000000000 */
[----:B------:R-:W-:-:S04]  /*6be0*/  ISETP.GE.U32.AND P5, PT, R18, 0x7ffffebb, PT ;  /* 0x7ffffebb1200780c */ /* 0x000fc80003fa6070 */
[----:B------:R-:W3:Y:S01]  /*6bf0*/  LDC R24, c[0x0][0x230] ;  /* 0x00008c00ff187b82 */ /* 0x000ee20000000800 */
[----:B-1----:R-:W-:Y:S01]  /*6c00*/  VIADD R18, R19, 0xffffff38 ;  /* 0xffffff3813127836 */ /* 0x002fe20000000000 */
[----:B------:R-:W-:Y:S01]  /*6c10*/  ISETP.GE.U32.AND P1, PT, R6, 0x7ffffe9c, PT ;  /* 0x7ffffe9c0600780c */ /* 0x000fe20003f26070 */
[----:B------:R-:W-:Y:S01]  /*6c20*/  VIADD R6, R26, 0xffffff1a ;  /* 0xffffff1a1a067836 */ /* 0x000fe20000000000 */
[----:B------:R4:W-:Y:S04]  /*6c30*/  LDGSTS.E [R7+0x60000], desc[UR60][R10.64], !P4 ;  /* 0x600000000a077fae */ /* 0x0009e8000e12187c */
[----:B------:R-:W1:Y:S01]  /*6c40*/  LDC R27, c[0x0][0x230] ;  /* 0x00008c00ff1b7b82 */ /* 0x000e620000000800 */
[----:B------:R-:W-:Y:S01]  /*6c50*/  ISETP.GE.U32.AND P0, PT, R18, 0x7ffffeb9, PT ;  /* 0x7ffffeb91200780c */ /* 0x000fe20003f06070 */
[----:B------:R-:W-:Y:S01]  /*6c60*/  VIADD R18, R28, 0xffffff19 ;  /* 0xffffff191c127836 */ /* 0x000fe20000000000 */
[----:B------:R-:W-:Y:S01]  /*6c70*/  ISETP.GE.U32.AND P3, PT, R6, 0x7ffffe9b, PT ;  /* 0x7ffffe9b0600780c */ /* 0x000fe20003f66070 */
[----:B------:R-:W-:Y:S01]  /*6c80*/  VIADD R6, R25, 0xffffff18 ;  /* 0xffffff1819067836 */ /* 0x000fe20000000000 */
[----:B------:R3:W-:Y:S02]  /*6c90*/  LDGSTS.E [R7+0x60004], desc[UR60][R8.64], !P5 ;  /* 0x6000400008077fae */ /* 0x0007e4000e92187c */
[----:B------:R-:W-:Y:S01]  /*6ca0*/  ISETP.GE.U32.AND P4, PT, R18, 0x7ffffe9a, PT ;  /* 0x7ffffe9a1200780c */ /* 0x000fe20003f86070 */
[----:B----4-:R-:W-:-:S04]  /*6cb0*/  IMAD.WIDE R10, R23, 0x4, R42 ;  /* 0x00000004170a7825 */ /* 0x010fc800078e022a */
[C---:B------:R-:W-:Y:S01]  /*6cc0*/  IMAD.WIDE R14, R23.reuse, 0x4, R30 ;  /* 0x00000004170e7825 */ /* 0x040fe200078e021e */
[----:B------:R4:W-:Y:S03]  /*6cd0*/  STL.64 [R1+0x3c0], R10 ;  /* 0x0003c00a01007387 */ /* 0x0009e60000100a00 */
[----:B------:R-:W-:Y:S01]  /*6ce0*/  IMAD.WIDE R98, R23, 0x4, R32 ;  /* 0x0000000417627825 */ /* 0x000fe200078e0220 */
[----:B------:R-:W-:-:S03]  /*6cf0*/  ISETP.GE.U32.AND P5, PT, R6, 0x7ffffe99, PT ;  /* 0x7ffffe990600780c */ /* 0x000fc60003fa6070 */
[----:B------:R-:W-:Y:S01]  /*6d00*/  IMAD.WIDE R90, R23, 0x4, R34 ;  /* 0x00000004175a7825 */ /* 0x000fe200078e0222 */
[----:B------:R1:W-:Y:S01]  /*6d10*/  STL.64 [R1+0x3c8], R14 ;  /* 0x0003c80e01007387 */ /* 0x0003e20000100a00 */
[----:B------:R-:W2:Y:S02]  /*6d20*/  LDC R26, c[0x0][0x230] ;  /* 0x00008c00ff1a7b82 */ /* 0x000ea40000000800 */
[----:B---3--:R-:W-:Y:S01]  /*6d30*/  VIADD R19, R29, 0xffffff77 ;  /* 0xffffff771d137836 */ /* 0x008fe20000000000 */
[----:B------:R-:W-:Y:S01]  /*6d40*/  STL.64 [R1+0x538], R98 ;  /* 0x0005386201007387 */ /* 0x000fe20000100a00 */
[----:B------:R-:W-:-:S03]  /*6d50*/  IMAD.WIDE R88, R23, 0x4, R36 ;  /* 0x0000000417587825 */ /* 0x000fc600078e0224 */
[----:B------:R-:W-:Y:S01]  /*6d60*/  LDGSTS.E [R7+0x60008], desc[UR60][R10.64], !P6 ;  /* 0x600080000a077fae */ /* 0x000fe2000f12187c */
[----:B------:R-:W-:Y:S01]  /*6d70*/  VIADD R6, R24, 0xffffff75 ;  /* 0xffffff7518067836 */ /* 0x000fe20000000000 */
[----:B------:R-:W3:Y:S01]  /*6d80*/  LDC R28, c[0x0][0x230] ;  /* 0x00008c00ff1c7b82 */ /* 0x000ee20000000800 */
[----:B------:R-:W-:Y:S01]  /*6d90*/  IMAD.WIDE R8, R23, 0x4, R38 ;  /* 0x0000000417087825 */ /* 0x000fe200078e0226 */
[----:B------:R2:W-:Y:S04]  /*6da0*/  STL.64 [R1+0x540], R90 ;  /* 0x0005405a01007387 */ /* 0x0005e80000100a00 */
[----:B------:R-:W-:Y:S01]  /*6db0*/  LDGSTS.E [R7+0x6000c], desc[UR60][R14.64], !P0 ;  /* 0x6000c0000e077fae */ /* 0x000fe2000c12187c */
[----:B------:R-:W-:Y:S01]  /*6dc0*/  VIADD R18, R112, 0xffffff76 ;  /* 0xffffff7670127836 */ /* 0x000fe20000000000 */
[----:B------:R-:W3:Y:S02]  /*6dd0*/  LDC R25, c[0x0][0x230] ;  /* 0x00008c00ff197b82 */ /* 0x000ee40000000800 */
[----:B----4-:R-:W4:Y:S04]  /*6de0*/  LDL.LU.64 R10, [R1+0x1d0] ;  /* 0x0001d000010a7983 */ /* 0x010f280000300a00 */
[----:B------:R-:W-:Y:S01]  /*6df0*/  LDGSTS.E [R7+0x70000], desc[UR60][R98.64], !P1 ;  /* 0x7000000062077fae */ /* 0x000fe2000c92187c */
[----:B------:R-:W-:Y:S01]  /*6e00*/  ISETP.GE.U32.AND P1, PT, R19, 0x7ffffef8, PT ;  /* 0x7ffffef81300780c */ /* 0x000fe20003f26070 */
[----:B------:R-:W4:Y:S02]  /*6e10*/  LDC R29, c[0x0][0x230] ;  /* 0x00008c00ff1d7b82 */ /* 0x000f240000000800 */
[----:B------:R-:W-:Y:S04]  /*6e20*/  LDGSTS.E [R7+0x70004], desc[UR60][R90.64], !P3 ;  /* 0x700040005a077fae */ /* 0x000fe8000d92187c */
[----:B------:R2:W-:Y:S02]  /*6e30*/  STL.64 [R1+0x548], R88 ;  /* 0x0005485801007387 */ /* 0x0005e40000100a00 */
[----:B------:R-:W4:Y:S02]  /*6e40*/  LDC R30, c[0x0][0x230] ;  /* 0x00008c00ff1e7b82 */ /* 0x000f240000000800 */
[----:B------:R-:W-:Y:S01]  /*6e50*/  LDGSTS.E [R7+0x70008], desc[UR60][R88.64], !P4 ;  /* 0x7000800058077fae */ /* 0x000fe2000e12187c */
[----:B------:R-:W-:Y:S01]  /*6e60*/  ISETP.GE.U32.AND P4, PT, R6, 0x7ffffef6, PT ;  /* 0x7ffffef60600780c */ /* 0x000fe20003f86070 */
[----:B-1----:R-:W-:-:S02]  /*6e70*/  VIADD R6, R27, 0xffffff57 ;  /* 0xffffff571b067836 */ /* 0x002fc40000000000 */
[----:B------:R-:W4:Y:S01]  /*6e80*/  LDL.LU.64 R14, [R1+0x5e0] ;  /* 0x0005e000010e7983 */ /* 0x000f220000300a00 */
[----:B------:R-:W-:Y:S01]  /*6e90*/  ISETP.GE.U32.AND P3, PT, R18, 0x7ffffef7, PT ;  /* 0x7ffffef71200780c */ /* 0x000fe20003f66070 */
[----:B--2---:R-:W-:Y:S02]  /*6ea0*/  IMAD.WIDE R16, R23, 0x4, R16 ;  /* 0x0000000417107825 */ /* 0x004fe400078e0210 */
[----:B------:R1:W-:Y:S01]  /*6eb0*/  STL.64 [R1+0x550], R8 ;  /* 0x0005500801007387 */ /* 0x0003e20000100a00 */
[----:B------:R-:W2:Y:S03]  /*6ec0*/  LDC R27, c[0x0][0x230] ;  /* 0x00008c00ff1b7b82 */ /* 0x000ea60000000800 */
[----:B------:R-:W2:Y:S01]  /*6ed0*/  LDL.LU.64 R90, [R1+0x1c8] ;  /* 0x0001c800015a7983 */ /* 0x000ea20000300a00 */
[----:B------:R-:W-:-:S03]  /*6ee0*/  ISETP.GE.U32.AND P6, PT, R6, 0x7ffffed8, PT ;  /* 0x7ffffed80600780c */ /* 0x000fc60003fc6070 */
[----:B------:R-:W2:Y:S01]  /*6ef0*/  LDL.LU.64 R98, [R1+0xe0] ;  /* 0x0000e00001627983 */ /* 0x000ea20000300a00 */
[----:B------:R-:W-:Y:S01]  /*6f00*/  IMAD.WIDE R18, R23, 0x4, R12 ;  /* 0x0000000417127825 */ /* 0x000fe200078e020c */
[----:B------:R-:W2:Y:S02]  /*6f10*/  LDC R31, c[0x0][0x230] ;  /* 0x00008c00ff1f7b82 */ /* 0x000ea40000000800 */
[----:B------:R3:W-:Y:S01]  /*6f20*/  LDGSTS.E [R7+0x7000c], desc[UR60][R8.64], !P5 ;  /* 0x7000c00008077fae */ /* 0x0007e2000e92187c */
[----:B------:R-:W-:-:S03]  /*6f30*/  VIADD R6, R124, 0xffffff55 ;  /* 0xffffff557c067836 */ /* 0x000fc60000000000 */
[----:B------:R-:W2:Y:S01]  /*6f40*/  LDL.LU.64 R88, [R1+0xd8] ;  /* 0x0000d80001587983 */ /* 0x000ea20000300a00 */
[----:B------:R-:W-:Y:S01]  /*6f50*/  IMAD.MOV.U32 R124, RZ, RZ, R16 ;  /* 0x000000ffff7c7224 */ /* 0x000fe200078e0010 */
[----:B------:R-:W2:Y:S02]  /*6f60*/  LDC R32, c[0x0][0x230] ;  /* 0x00008c00ff207b82 */ /* 0x000ea40000000800 */
[----:B------:R-:W-:Y:S01]  /*6f70*/  LDGSTS.E [R22+0x40000], desc[UR60][R18.64], !P1 ;  /* 0x4000000012167fae */ /* 0x000fe2000c92187c */
[----:B------:R-:W-:-:S03]  /*6f80*/  ISETP.GE.U32.AND P1, PT, R6, 0x7ffffed6, PT ;  /* 0x7ffffed60600780c */ /* 0x000fc60003f26070 */
[----:B-1----:R-:W2:Y:S01]  /*6f90*/  LDL.LU.64 R8, [R1+0xd0] ;  /* 0x0000d00001087983 */ /* 0x002ea20000300a00 */
[----:B------:R-:W-:Y:S02]  /*6fa0*/  VIADD R6, R125, 0xffffff54 ;  /* 0xffffff547d067836 */ /* 0x000fe40000000000 */
[----:B------:R-:W-:Y:S01]  /*6fb0*/  IMAD.MOV.U32 R125, RZ, RZ, R17 ;  /* 0x000000ffff7d7224 */ /* 0x000fe200078e0011 */
[----:B------:R-:W2:Y:S04]  /*6fc0*/  LDL.LU.64 R12, [R1+0xc8] ;  /* 0x0000c800010c7983 */ /* 0x000ea80000300a00 */
[----:B------:R1:W-:Y:S01]  /*6fd0*/  STL.64 [R1+0xe8], R16 ;  /* 0x0000e81001007387 */ /* 0x0003e20000100a00 */
[----:B---3--:R-:W-:Y:S02]  /*6fe0*/  VIADD R7, R26, 0xffffff74 ;  /* 0xffffff741a077836 */ /* 0x008fe40000000000 */
[----:B------:R-:W-:Y:S01]  /*6ff0*/  VIADD R24, R28, 0xffffff56 ;  /* 0xffffff561c187836 */ /* 0x000fe20000000000 */
[----:B------:R-:W-:Y:S01]  /*7000*/  LDGSTS.E [R22+0x40004], desc[UR60][R124.64], !P3 ;  /* 0x400040007c167fae */ /* 0x000fe2000d92187c */
[----:B------:R-:W3:Y:S03]  /*7010*/  LDC R26, c[0x0][0x230] ;  /* 0x00008c00ff1a7b82 */ /* 0x000ee60000000800 */
[----:B-1----:R-:W3:Y:S01]  /*7020*/  LDL.LU.64 R16, [R1+0x5d8] ;  /* 0x0005d80001107983 */ /* 0x002ee20000300a00 */
[----:B------:R-:W-:-:S04]  /*7030*/  ISETP.GE.U32.AND P5, PT, R7, 0x7ffffef5, PT ;  /* 0x7ffffef50700780c */ /* 0x000fc80003fa6070 */
[----:B------:R-:W1:Y:S01]  /*7040*/  LDC R28, c[0x0][0x230] ;  /* 0x00008c00ff1c7b82 */ /* 0x000e620000000800 */
[----:B------:R-:W-:Y:S02]  /*7050*/  ISETP.GE.U32.AND P0, PT, R24, 0x7ffffed7, PT ;  /* 0x7ffffed71800780c */ /* 0x000fe40003f06070 */
[----:B------:R-:W-:-:S05]  /*7060*/  ISETP.GE.U32.AND P3, PT, R6, 0x7ffffed5, PT ;  /* 0x7ffffed50600780c */ /* 0x000fca0003f66070 */
[----:B------:R-:W1:Y:S01]  /*7070*/  LDC R24, c[0x0][0x230] ;  /* 0x00008c00ff187b82 */ /* 0x000e620000000800 */
[----:B----4-:R-:W-:-:S05]  /*7080*/  IMAD.WIDE R10, R23, 0x4, R10 ;  /* 0x00000004170a7825 */ /* 0x010fca00078e020a */
[----:B------:R4:W-:Y:S04]  /*7090*/  STL.64 [R1+0xf0], R10 ;  /* 0x0000f00a01007387 */ /* 0x0009e80000100a00 */
[----:B------:R4:W-:Y:S01]  /*70a0*/  LDGSTS.E [R22+0x40008], desc[UR60][R10.64], !P4 ;  /* 0x400080000a167fae */ /* 0x0009e2000e12187c */
[----:B--2---:R-:W-:-:S04]  /*70b0*/  IMAD.WIDE R90, R23, 0x4, R90 ;  /* 0x00000004175a7825 */ /* 0x004fc800078e025a */
[C---:B----4-:R-:W-:Y:S01]  /*70c0*/  IMAD.WIDE R10, R23.reuse, 0x4, R98 ;  /* 0x00000004170a7825 */ /* 0x050fe200078e0262 */
[----:B------:R-:W-:Y:S04]  /*70d0*/  STL.64 [R1+0xf8], R90 ;  /* 0x0000f85a01007387 */ /* 0x000fe80000100a00 */
[----:B------:R-:W-:Y:S04]  /*70e0*/  LDGSTS.E [R22+0x4000c], desc[UR60][R90.64], !P5 ;  /* 0x4000c0005a167fae */ /* 0x000fe8000e92187c */
[----:B------:R2:W-:Y:S04]  /*70f0*/  STL.64 [R1+0x1c8], R10 ;  /* 0x0001c80a01007387 */ /* 0x0005e80000100a00 */
[----:B------:R2:W-:Y:S01]  /*7100*/  LDGSTS.E [R22+0x50000], desc[UR60][R10.64], !P6 ;  /* 0x500000000a167fae */ /* 0x0005e2000f12187c */
[----:B------:R-:W-:-:S04]  /*7110*/  IMAD.WIDE R8, R23, 0x4, R8 ;  /* 0x0000000417087825 */ /* 0x000fc800078e0208 */
[----:B------:R-:W-:-:S04]  /*7120*/  IMAD.WIDE R12, R23, 0x4, R12 ;  /* 0x00000004170c7825 */ /* 0x000fc800078e020c */
[----:B--2---:R-:W-:-:S05]  /*7130*/  IMAD.WIDE R10, R23, 0x4, R88 ;  /* 0x00000004170a7825 */ /* 0x004fca00078e0258 */
[----:B------:R3:W-:Y:S04]  /*7140*/  STL.64 [R1+0x1d0], R10 ;  /* 0x0001d00a01007387 */ /* 0x0007e80000100a00 */
[----:B------:R3:W-:Y:S04]  /*7150*/  LDGSTS.E [R22+0x50004], desc[UR60][R10.64], !P0 ;  /* 0x500040000a167fae */ /* 0x0007e8000c12187c */
[----:B------:R2:W-:Y:S04]  /*7160*/  STL.64 [R1+0x1d8], R8 ;  /* 0x0001d80801007387 */ /* 0x0005e80000100a00 */
[----:B------:R2:W-:Y:S01]  /*7170*/  LDGSTS.E [R22+0x50008], desc[UR60][R8.64], !P1 ;  /* 0x5000800008167fae */ /* 0x0005e2000c92187c */
[----:B---3--:R-:W-:-:S03]  /*7180*/  IMAD.WIDE R10, R23, 0x4, R16 ;  /* 0x00000004170a7825 */ /* 0x008fc600078e0210 */
[----:B------:R3:W-:Y:S01]  /*7190*/  STL.64 [R1+0x1e0], R12 ;  /* 0x0001e00c01007387 */ /* 0x0007e20000100a00 */
[----:B------:R-:W4:Y:S01]  /*71a0*/  LDC R17, c[0x0][0x230] ;  /* 0x00008c00ff117b82 */ /* 0x000f220000000800 */
[----:B--2---:R-:W-:Y:S02]  /*71b0*/  IMAD.WIDE R8, R23, 0x4, R40 ;  /* 0x0000000417087825 */ /* 0x004fe400078e0228 */
[----:B------:R2:W-:Y:S04]  /*71c0*/  STL.64 [R1+0x388], R10 ;  /* 0x0003880a01007387 */ /* 0x0005e80000100a00 */
[----:B------:R-:W-:Y:S04]  /*71d0*/  LDGSTS.E [R22+0x5000c], desc[UR60][R12.64], !P3 ;  /* 0x5000c0000c167fae */ /* 0x000fe8000d92187c */
[----:B------:R4:W-:Y:S04]  /*71e0*/  STL.64 [R1+0x390], R8 ;  /* 0x0003900801007387 */ /* 0x0009e80000100a00 */
[----:B---3--:R-:W3:Y:S01]  /*71f0*/  LDL.LU.64 R12, [R1+0x1c0] ;  /* 0x0001c000010c7983 */ /* 0x008ee20000300a00 */
[----:B------:R-:W-:-:S02]  /*7200*/  VIADD R6, R110, 0xffffff37 ;  /* 0xffffff376e067836 */ /* 0x000fc40000000000 */
[----:B------:R-:W-:Y:S01]  /*7210*/  VIADD R7, R25, 0xffffff36 ;  /* 0xffffff3619077836 */ /* 0x000fe20000000000 */
[----:B------:R-:W3:Y:S01]  /*7220*/  LDL.LU.64 R110, [R1+0x1b8] ;  /* 0x0001b800016e7983 */ /* 0x000ee20000300a00 */
[----:B------:R-:W4:Y:S01]  /*7230*/  LDC R25, c[0x0][0x230] ;  /* 0x00008c00ff197b82 */ /* 0x000f220000000800 */
[----:B------:R-:W-:Y:S01]  /*7240*/  ISETP.GE.U32.AND P4, PT, R6, 0x7ffffeb8, PT ;  /* 0x7ffffeb80600780c */ /* 0x000fe20003f86070 */
[----:B------:R-:W-:-:S06]  /*7250*/  VIADD R6, R29, 0xffffff35 ;  /* 0xffffff351d067836 */ /* 0x000fcc0000000000 */
[----:B------:R-:W4:Y:S01]  /*7260*/  LDC R29, c[0x0][0x230] ;  /* 0x00008c00ff1d7b82 */ /* 0x000f220000000800 */
[----:B------:R-:W-:Y:S01]  /*7270*/  ISETP.GE.U32.AND P6, PT, R6, 0x7ffffeb6, PT ;  /* 0x7ffffeb60600780c */ /* 0x000fe20003fc6070 */
[----:B------:R-:W-:Y:S01]  /*7280*/  VIADD R6, R27, 0xffffff17 ;  /* 0xffffff171b067836 */ /* 0x000fe20000000000 */
[----:B------:R-:W-:Y:S01]  /*7290*/  ISETP.GE.U32.AND P5, PT, R7, 0x7ffffeb7, PT ;  /* 0x7ffffeb70700780c */ /* 0x000fe20003fa6070 */
[----:B-1----:R-:W-:Y:S02]  /*72a0*/  VIADD R7, R24, 0xffffff34 ;  /* 0xffffff3418077836 */ /* 0x002fe40000000000 */
[----:B------:R2:W-:Y:S01]  /*72b0*/  LDGSTS.E [R22+0x60000], desc[UR60][R10.64], !P4 ;  /* 0x600000000a167fae */ /* 0x0005e2000e12187c */
[----:B------:R-:W-:Y:S01]  /*72c0*/  ISETP.GE.U32.AND P1, PT, R6, 0x7ffffe98, PT ;  /* 0x7ffffe980600780c */ /* 0x000fe20003f26070 */
[----:B------:R-:W-:Y:S01]  /*72d0*/  VIADD R6, R26, 0xffffff16 ;  /* 0xffffff161a067836 */ /* 0x000fe20000000000 */
[----:B------:R-:W-:Y:S01]  /*72e0*/  ISETP.GE.U32.AND P0, PT, R7, 0x7ffffeb5, PT ;  /* 0x7ffffeb50700780c */ /* 0x000fe20003f06070 */
[----:B------:R-:W-:Y:S01]  /*72f0*/  IMAD.WIDE R124, R23, 0x4, R44 ;  /* 0x00000004177c7825 */ /* 0x000fe200078e022c */
[----:B------:R-:W1:Y:S02]  /*7300*/  LDC R24, c[0x0][0x230] ;  /* 0x00008c00ff187b82 */ /* 0x000e640000000800 */
[----:B------:R-:W-:Y:S01]  /*7310*/  ISETP.GE.U32.AND P3, PT, R6, 0x7ffffe97, PT ;  /* 0x7ffffe970600780c */ /* 0x000fe20003f66070 */
[----:B------:R-:W-:-:S02]  /*7320*/  VIADD R7, R28, 0xffffff15 ;  /* 0xffffff151c077836 */ /* 0x000fc40000000000 */
[C---:B------:R-:W-:Y:S01]  /*7330*/  IMAD.WIDE R98, R23.reuse, 0x4, R46 ;  /* 0x0000000417627825 */ /* 0x040fe200078e022e */
[----:B------:R4:W-:Y:S02]  /*7340*/  LDGSTS.E [R22+0x60004], desc[UR60][R8.64], !P5 ;  /* 0x6000400008167fae */ /* 0x0009e4000e92187c */
[----:B------:R-:W1:Y:S01]  /*7350*/  LDC R26, c[0x0][0x230] ;  /* 0x00008c00ff1a7b82 */ /* 0x000e620000000800 */
[----:B--2---:R-:W-:-:S04]  /*7360*/  IMAD.WIDE R10, R23, 0x4, R56 ;  /* 0x00000004170a7825 */ /* 0x004fc800078e0238 */
[----:B----4-:R-:W-:Y:S02]  /*7370*/  VIADD R6, R25, 0xffffff14 ;  /* 0xffffff1419067836 */ /* 0x010fe40000000000 */
[----:B------:R-:W-:Y:S01]  /*7380*/  IMAD.WIDE R90, R23, 0x4, R48 ;  /* 0x00000004175a7825 */ /* 0x000fe200078e0230 */
[----:B------:R2:W-:Y:S01]  /*7390*/  STL.64 [R1+0x398], R10 ;  /* 0x0003980a01007387 */ /* 0x0005e20000100a00 */
[----:B------:R-:W-:Y:S01]  /*73a0*/  ISETP.GE.U32.AND P4, PT, R7, 0x7ffffe96, PT ;  /* 0x7ffffe960700780c */ /* 0x000fe20003f86070 */
[----:B------:R-:W4:Y:S01]  /*73b0*/  LDC R25, c[0x0][0x230] ;  /* 0x00008c00ff197b82 */ /* 0x000f220000000800 */
[----:B------:R-:W-:Y:S01]  /*73c0*/  VIADD R16, R29, 0xffffff73 ;  /* 0xffffff731d107836 */ /* 0x000fe20000000000 */
[----:B------:R-:W-:Y:S01]  /*73d0*/  STL.64 [R1+0x3a0], R124 ;  /* 0x0003a07c01007387 */ /* 0x000fe20000100a00 */
[C---:B------:R-:W-:Y:S01]  /*73e0*/  IMAD.WIDE R88, R23.reuse, 0x4, R50 ;  /* 0x0000000417587825 */ /* 0x040fe200078e0232 */
[----:B------:R-:W-:Y:S02]  /*73f0*/  ISETP.GE.U32.AND P5, PT, R6, 0x7ffffe95, PT ;  /* 0x7ffffe950600780c */ /* 0x000fe40003fa6070 */
[----:B------:R-:W-:Y:S01]  /*7400*/  STL.64 [R1+0x518], R98 ;  /* 0x0005186201007387 */ /* 0x000fe20000100a00 */
[C---:B------:R-:W-:Y:S01]  /*7410*/  IMAD.WIDE R8, R23.reuse, 0x4, R52 ;  /* 0x0000000417087825 */ /* 0x040fe200078e0234 */
[----:B------:R-:W4:Y:S02]  /*7420*/  LDC R27, c[0x0][0x230] ;  /* 0x00008c00ff1b7b82 */ /* 0x000f240000000800 */
[----:B------:R-:W-:Y:S04]  /*7430*/  LDGSTS.E [R22+0x60008], desc[UR60][R10.64], !P6 ;  /* 0x600080000a167fae */ /* 0x000fe8000f12187c */
[----:B------:R1:W-:Y:S02]  /*7440*/  STL.64 [R1+0x520], R90 ;  /* 0x0005205a01007387 */ /* 0x0003e40000100a00 */
[----:B------:R-:W4:Y:S02]  /*7450*/  LDC R28, c[0x0][0x230] ;  /* 0x00008c00ff1c7b82 */ /* 0x000f240000000800 */
[----:B------:R-:W-:Y:S04]  /*7460*/  LDGSTS.E [R22+0x6000c], desc[UR60][R124.64], !P0 ;  /* 0x6000c0007c167fae */ /* 0x000fe8000c12187c */
[----:B--2---:R-:W2:Y:S01]  /*7470*/  LDL.LU.64 R10, [R1+0x1b0] ;  /* 0x0001b000010a7983 */ /* 0x004ea20000300a00 */
[----:B---3--:R-:W-:-:S03]  /*7480*/  IMAD.WIDE R12, R23, 0x4, R12 ;  /* 0x00000004170c7825 */ /* 0x008fc600078e020c */
[----:B------:R-:W-:Y:S01]  /*7490*/  LDGSTS.E [R22+0x70000], desc[UR60][R98.64], !P1 ;  /* 0x7000000062167fae */ /* 0x000fe2000c92187c */
[----:B------:R-:W-:Y:S01]  /*74a0*/  ISETP.GE.U32.AND P1, PT, R16, 0x7ffffef4, PT ;  /* 0x7ffffef41000780c */ /* 0x000fe20003f26070 */
[----:B------:R-:W3:Y:S02]  /*74b0*/  LDC R29, c[0x0][0x230] ;  /* 0x00008c00ff1d7b82 */ /* 0x000ee40000000800 */
[----:B------:R4:W-:Y:S04]  /*74c0*/  STL.64 [R1+0x528], R88 ;  /* 0x0005285801007387 */ /* 0x0009e80000100a00 */
[----:B------:R4:W-:Y:S04]  /*74d0*/  STL.64 [R1+0x530], R8 ;  /* 0x0005300801007387 */ /* 0x0009e80000100a00 */
[----:B------:R-:W-:Y:S04]  /*74e0*/  LDGSTS.E [R22+0x70004], desc[UR60][R90.64], !P3 ;  /* 0x700040005a167fae */ /* 0x000fe8000d92187c */
[----:B------:R-:W-:Y:S04]  /*74f0*/  LDGSTS.E [R22+0x70008], desc[UR60][R88.64], !P4 ;  /* 0x7000800058167fae */ /* 0x000fe8000e12187c */
[----:B------:R4:W-:Y:S04]  /*7500*/  LDGSTS.E [R22+0x7000c], desc[UR60][R8.64], !P5 ;  /* 0x7000c00008167fae */ /* 0x0009e8000e92187c */
[----:B-1----:R-:W3:Y:S04]  /*7510*/  LDL.LU.64 R90, [R1+0x1a8] ;  /* 0x0001a800015a7983 */ /* 0x002ee80000300a00 */
[----:B------:R-:W3:Y:S04]  /*7520*/  LDL.LU.64 R98, [R1+0xc0] ;  /* 0x0000c00001627983 */ /* 0x000ee80000300a00 */
[----:B----4-:R-:W4:Y:S01]  /*7530*/  LDL.LU.64 R88, [R1+0xb8] ;  /* 0x0000b80001587983 */ /* 0x010f220000300a00 */
[----:B------:R-:W-:Y:S01]  /*7540*/  VIADD R7, R30, 0xffffff72 ;  /* 0xffffff721e077836 */ /* 0x000fe20000000000 */
[----:B------:R-:W1:Y:S02]  /*7550*/  LDC R22, c[0x0][0x230] ;  /* 0x00008c00ff167b82 */ /* 0x000e640000000800 */
[----:B------:R-:W4:Y:S04]  /*7560*/  LDL.LU.64 R8, [R1+0xb0] ;  /* 0x0000b00001087983 */ /* 0x000f280000300a00 */
[----:B------:R2:W-:Y:S04]  /*7570*/  STL.64 [R1+0xc8], R12 ;  /* 0x0000c80c01007387 */ /* 0x0005e80000100a00 */
[----:B------:R-:W-:Y:S01]  /*7580*/  LDGSTS.E [R120+0x40000], desc[UR60][R12.64], !P1 ;  /* 0x400000000c787fae */ /* 0x000fe2000c92187c */
[----:B------:R-:W-:Y:S01]  /*7590*/  VIADD R6, R24, 0xffffff71 ;  /* 0xffffff7118067836 */ /* 0x000fe20000000000 */
[----:B------:R-:W-:Y:S01]  /*75a0*/  ISETP.GE.U32.AND P3, PT, R7, 0x7ffffef3, PT ;  /* 0x7ffffef30700780c */ /* 0x000fe20003f66070 */
[----:B------:R-:W-:Y:S01]  /*75b0*/  VIADD R16, R27, 0xffffff52 ;  /* 0xffffff521b107836 */ /* 0x000fe20000000000 */
[----:B------:R-:W1:Y:S01]  /*75c0*/  LDC R24, c[0x0][0x230] ;  /* 0x00008c00ff187b82 */ /* 0x000e620000000800 */
[----:B--2---:R-:W2:Y:S01]  /*75d0*/  LDL.LU.64 R12, [R1+0xa8] ;  /* 0x0000a800010c7983 */ /* 0x004ea20000300a00 */
[----:B------:R-:W-:Y:S01]  /*75e0*/  ISETP.GE.U32.AND P4, PT, R6, 0x7ffffef2, PT ;  /* 0x7ffffef20600780c */ /* 0x000fe20003f86070 */
[----:B------:R-:W-:-:S05]  /*75f0*/  VIADD R7, R25, 0xffffff70 ;  /* 0xffffff7019077836 */ /* 0x000fca0000000000 */
[----:B------:R-:W1:Y:S01]  /*7600*/  LDC R27, c[0x0][0x230] ;  /* 0x00008c00ff1b7b82 */ /* 0x000e620000000800 */
[----:B------:R-:W-:Y:S01]  /*7610*/  VIADD R6, R26, 0xffffff53 ;  /* 0xffffff531a067836 */ /* 0x000fe20000000000 */
[----:B------:R-:W-:Y:S01]  /*7620*/  ISETP.GE.U32.AND P5, PT, R7, 0x7ffffef1, PT ;  /* 0x7ffffef10700780c */ /* 0x000fe20003fa6070 */
[----:B------:R-:W-:-:S03]  /*7630*/  IMAD.WIDE R110, R23, 0x4, R110 ;  /* 0x00000004176e7825 */ /* 0x000fc600078e026e */
[----:B------:R-:W-:Y:S01]  /*7640*/  ISETP.GE.U32.AND P6, PT, R6, 0x7ffffed4, PT ;  /* 0x7ffffed40600780c */ /* 0x000fe20003fc6070 */
[----:B------:R-:W-:Y:S01]  /*7650*/  IMAD.WIDE R10, R23, 0x4, R10 ;  /* 0x00000004170a7825 */ /* 0x000fe200078e020a */
[----:B------:R-:W-:Y:S01]  /*7660*/  ISETP.GE.U32.AND P0, PT, R16, 0x7ffffed3, PT ;  /* 0x7ffffed31000780c */ /* 0x000fe20003f06070 */
[----:B------:R-:W-:Y:S01]  /*7670*/  STL.64 [R1+0xd0], R110 ;  /* 0x0000d06e01007387 */ /* 0x000fe20000100a00 */
[----:B------:R-:W1:Y:S01]  /*7680*/  LDC R26, c[0x0][0x230] ;  /* 0x00008c00ff1a7b82 */ /* 0x000e620000000800 */
[----:B------:R-:W-:Y:S02]  /*7690*/  VIADD R6, R28, 0xffffff51 ;  /* 0xffffff511c067836 */ /* 0x000fe40000000000 */
[----:B------:R-:W-:Y:S03]  /*76a0*/  LDGSTS.E [R120+0x40004], desc[UR60][R110.64], !P3 ;  /* 0x400040006e787fae */ /* 0x000fe6000d92187c */
[----:B------:R-:W-:Y:S01]  /*76b0*/  ISETP.GE.U32.AND P1, PT, R6, 0x7ffffed2, PT ;  /* 0x7ffffed20600780c */ /* 0x000fe20003f26070 */
[----:B------:R3:W-:Y:S01]  /*76c0*/  STL.64 [R1+0xd8], R10 ;  /* 0x0000d80a01007387 */ /* 0x0007e20000100a00 */
[----:B------:R-:W-:Y:S01]  /*76d0*/  VIADD R6, R31, 0xffffff50 ;  /* 0xffffff501f067836 */ /* 0x000fe20000000000 */
[----:B------:R-:W1:Y:S02]  /*76e0*/  LDC R16, c[0x0][0x230] ;  /* 0x00008c00ff107b82 */ /* 0x000e640000000800 */
[----:B------:R3:W-:Y:S02]  /*76f0*/  LDGSTS.E [R120+0x40008], desc[UR60][R10.64], !P4 ;  /* 0x400080000a787fae */ /* 0x0007e4000e12187c */
[----:B------:R-:W-:Y:S01]  /*7700*/  ISETP.GE.U32.AND P3, PT, R6, 0x7ffffed1, PT ;  /* 0x7ffffed10600780c */ /* 0x000fe20003f66070 */
[----:B------:R-:W-:-:S03]  /*7710*/  IMAD.WIDE R124, R23, 0x4, R58 ;  /* 0x00000004177c7825 */ /* 0x000fc600078e023a */
[----:B------:R-:W1:Y:S08]  /*7720*/  LDC R25, c[0x0][0x230] ;  /* 0x00008c00ff197b82 */ /* 0x000e700000000800 */
[----:B------:R-:W1:Y:S01]  /*7730*/  LDC R30, c[0x0][0x230] ;  /* 0x00008c00ff1e7b82 */ /* 0x000e620000000800 */
[----:B---3--:R-:W-:-:S07]  /*7740*/  IMAD.WIDE R90, R23, 0x4, R90 ;  /* 0x00000004175a7825 */ /* 0x008fce00078e025a */
[----:B------:R-:W3:Y:S01]  /*7750*/  LDC R28, c[0x0][0x230] ;  /* 0x00008c00ff1c7b82 */ /* 0x000ee20000000800 */
[C---:B------:R-:W-:Y:S01]  /*7760*/  IMAD.WIDE R10, R23.reuse, 0x4, R98 ;  /* 0x00000004170a7825 */ /* 0x040fe200078e0262 */
[----:B------:R-:W-:Y:S04]  /*7770*/  STL.64 [R1+0xe0], R90 ;  /* 0x0000e05a01007387 */ /* 0x000fe80000100a00 */
[----:B------:R-:W-:Y:S04]  /*7780*/  LDGSTS.E [R120+0x4000c], desc[UR60][R90.64], !P5 ;  /* 0x4000c0005a787fae */ /* 0x000fe8000e92187c */
[----:B------:R1:W-:Y:S01]  /*7790*/  STL.64 [R1+0x1a8], R10 ;  /* 0x0001a80a01007387 */ /* 0x0003e20000100a00 */
[----:B----4-:R-:W-:-:S03]  /*77a0*/  IMAD.WIDE R8, R23, 0x4, R8 ;  /* 0x0000000417087825 */ /* 0x010fc600078e0208 */
[----:B------:R1:W-:Y:S02]  /*77b0*/  LDGSTS.E [R120+0x50000], desc[UR60][R10.64], !P6 ;  /* 0x500000000a787fae */ /* 0x0003e4000f12187c */
[----:B-1----:R-:W-:-:S04]  /*77c0*/  IMAD.WIDE R10, R23, 0x4, R88 ;  /* 0x00000004170a7825 */ /* 0x002fc800078e0258 */
[C---:B--2---:R-:W-:Y:S01]  /*77d0*/  IMAD.WIDE R12, R23.reuse, 0x4, R12 ;  /* 0x00000004170c7825 */ /* 0x044fe200078e020c */
[----:B------:R1:W-:Y:S04]  /*77e0*/  STL.64 [R1+0x1b0], R10 ;  /* 0x0001b00a01007387 */ /* 0x0003e80000100a00 */
[----:B------:R1:W-:Y:S04]  /*77f0*/  LDGSTS.E [R120+0x50004], desc[UR60][R10.64], !P0 ;  /* 0x500040000a787fae */ /* 0x0003e8000c12187c */
[----:B------:R2:W-:Y:S04]  /*7800*/  STL.64 [R1+0x1b8], R8 ;  /* 0x0001b80801007387 */ /* 0x0005e80000100a00 */
[----:B------:R2:W-:Y:S01]  /*7810*/  LDGSTS.E [R120+0x50008], desc[UR60][R8.64], !P1 ;  /* 0x5000800008787fae */ /* 0x0005e2000c92187c */
[----:B-1----:R-:W-:-:S03]  /*7820*/  IMAD.WIDE R10, R23, 0x4, R14 ;  /* 0x00000004170a7825 */ /* 0x002fc600078e020e */
[----:B------:R1:W-:Y:S01]  /*7830*/  STL.64 [R1+0x1c0], R12 ;  /* 0x0001c00c01007387 */ /* 0x0003e20000100a00 */
[----:B------:R-:W4:Y:S01]  /*7840*/  LDC R15, c[0x0][0x230] ;  /* 0x00008c00ff0f7b82 */ /* 0x000f220000000800 */
[----:B--2---:R-:W-:Y:S02]  /*7850*/  IMAD.WIDE R8, R23, 0x4, R54 ;  /* 0x0000000417087825 */ /* 0x004fe400078e0236 */
[----:B------:R2:W-:Y:S04]  /*7860*/  STL.64 [R1+0x368], R10 ;  /* 0x0003680a01007387 */ /* 0x0005e80000100a00 */
[----:B------:R-:W-:Y:S04]  /*7870*/  LDGSTS.E [R120+0x5000c], desc[UR60][R12.64], !P3 ;  /* 0x5000c0000c787fae */ /* 0x000fe8000d92187c */
[----:B------:R3:W-:Y:S04]  /*7880*/  STL.64 [R1+0x370], R8 ;  /* 0x0003700801007387 */ /* 0x0007e80000100a00 */
[----:B-1----:R-:W4:Y:S01]  /*7890*/  LDL.LU.64 R12, [R1+0x1a0] ;  /* 0x0001a000010c7983 */ /* 0x002f220000300a00 */
[----:B------:R-:W-:-:S02]  /*78a0*/  VIADD R6, R32, 0xffffff33 ;  /* 0xffffff3320067836 */ /* 0x000fc40000000000 */
[----:B------:R-:W-:Y:S01]  /*78b0*/  VIADD R7, R17, 0xffffff32 ;  /* 0xffffff3211077836 */ /* 0x000fe20000000000 */
[----:B------:R-:W4:Y:S01]  /*78c0*/  LDL.LU.64 R110, [R1+0x198] ;  /* 0x00019800016e7983 */ /* 0x000f220000300a00 */
[----:B------:R-:W1:Y:S01]  /*78d0*/  LDC R17, c[0x0][0x230] ;  /* 0x00008c00ff117b82 */ /* 0x000e620000000800 */
[----:B------:R-:W-:Y:S01]  /*78e0*/  ISETP.GE.U32.AND P4, PT, R6, 0x7ffffeb4, PT ;  /* 0x7ffffeb40600780c */ /* 0x000fe20003f86070 */
[----:B------:R-:W-:-:S06]  /*78f0*/  VIADD R6, R26, 0xffffff31 ;  /* 0xffffff311a067836 */ /* 0x000fcc0000000000 */
[----:B------:R-:W3:Y:S01]  /*7900*/  LDC R26, c[0x0][0x230] ;  /* 0x00008c00ff1a7b82 */ /* 0x000ee20000000800 */
[----:B------:R-:W-:Y:S01]  /*7910*/  ISETP.GE.U32.AND P6, PT, R6, 0x7ffffeb2, PT ;  /* 0x7ffffeb20600780c */ /* 0x000fe20003fc6070 */
[----:B------:R-:W-:Y:S01]  /*7920*/  VIADD R6, R24, 0xffffff13 ;  /* 0xffffff1318067836 */ /* 0x000fe20000000000 */
[----:B------:R-:W-:Y:S01]  /*7930*/  ISETP.GE.U32.AND P5, PT, R7, 0x7ffffeb3, PT ;  /* 0x7ffffeb30700780c */ /* 0x000fe20003fa6070 */
[----:B------:R-:W-:Y:S02]  /*7940*/  VIADD R7, R16, 0xffffff30 ;  /* 0xffffff3010077836 */ /* 0x000fe40000000000 */
[----:B------:R2:W-:Y:S01]  /*7950*/  LDGSTS.E [R120+0x60000], desc[UR60][R10.64], !P4 ;  /* 0x600000000a787fae */ /* 0x0005e2000e12187c */
[----:B------:R-:W-:Y:S01]  /*7960*/  ISETP.GE.U32.AND P1, PT, R6, 0x7ffffe94, PT ;  /* 0x7ffffe940600780c */ /* 0x000fe20003f26070 */
[----:B------:R-:W-:Y:S01]  /*7970*/  VIADD R6, R22, 0xffffff12 ;  /* 0xffffff1216067836 */ /* 0x000fe20000000000 */
[----:B------:R-:W-:Y:S01]  /*7980*/  ISETP.GE.U32.AND P0, PT, R7, 0x7ffffeb1, PT ;  /* 0x7ffffeb10700780c */ /* 0x000fe20003f06070 */
[----:B------:R-:W-:Y:S01]  /*7990*/  VIADD R7, R25, 0xffffff11 ;  /* 0xffffff1119077836 */ /* 0x000fe20000000000 */
[----:B------:R-:W4:Y:S02]  /*79a0*/  LDC R16, c[0x0][0x230] ;  /* 0x00008c00ff107b82 */ /* 0x000f240000000800 */
[----:B------:R-:W-:Y:S01]  /*79b0*/  ISETP.GE.U32.AND P3, PT, R6, 0x7ffffe93, PT ;  /* 0x7ffffe930600780c */ /* 0x000fe20003f66070 */
[----:B------:R-:W-:-:S02]  /*79c0*/  IMAD.WIDE R98, R23, 0x4, R60 ;  /* 0x0000000417627825 */ /* 0x000fc400078e023c */
[----:B------:R3:W-:Y:S02]  /*79d0*/  LDGSTS.E [R120+0x60004], desc[UR60][R8.64], !P5 ;  /* 0x6000400008787fae */ /* 0x0007e4000e92187c */
[----:B--2---:R-:W-:Y:S01]  /*79e0*/  IMAD.WIDE R10, R23, 0x4, R70 ;  /* 0x00000004170a7825 */ /* 0x004fe200078e0246 */
[----:B------:R-:W2:Y:S03]  /*79f0*/  LDC R22, c[0x0][0x230] ;  /* 0x00008c00ff167b82 */ /* 0x000ea60000000800 */
[----:B-1----:R-:W-:Y:S02]  /*7a00*/  VIADD R6, R17, 0xffffff10 ;  /* 0xffffff1011067836 */ /* 0x002fe40000000000 */
[----:B------:R-:W-:Y:S01]  /*7a10*/  IMAD.WIDE R90, R23, 0x4, R62 ;  /* 0x00000004175a7825 */ /* 0x000fe200078e023e */
[----:B------:R1:W-:Y:S01]  /*7a20*/  STL.64 [R1+0x378], R10 ;  /* 0x0003780a01007387 */ /* 0x0003e20000100a00 */
[----:B------:R-:W-:Y:S01]  /*7a30*/  ISETP.GE.U32.AND P4, PT, R7, 0x7ffffe92, PT ;  /* 0x7ffffe920700780c */ /* 0x000fe20003f86070 */
[----:B------:R-:W2:Y:S01]  /*7a40*/  LDC R17, c[0x0][0x230] ;  /* 0x00008c00ff117b82 */ /* 0x000ea20000000800 */
[----:B------:R-:W-:Y:S01]  /*7a50*/  IMAD.WIDE R88, R23, 0x4, R64 ;  /* 0x0000000417587825 */ /* 0x000fe200078e0240 */
[----:B------:R-:W-:Y:S01]  /*7a60*/  STL.64 [R1+0x380], R124 ;  /* 0x0003807c01007387 */ /* 0x000fe20000100a00 */
[----:B------:R-:W-:-:S02]  /*7a70*/  ISETP.GE.U32.AND P5, PT, R6, 0x7ffffe91, PT ;  /* 0x7ffffe910600780c */ /* 0x000fc40003fa6070 */
[C---:B---3--:R-:W-:Y:S01]  /*7a80*/  IMAD.WIDE R8, R23.reuse, 0x4, R66 ;  /* 0x0000000417087825 */ /* 0x048fe200078e0242 */
[----:B------:R-:W-:Y:S02]  /*7a90*/  STL.64 [R1+0x4f8], R98 ;  /* 0x0004f86201007387 */ /* 0x000fe40000100a00 */
[----:B------:R-:W3:Y:S01]  /*7aa0*/  LDC R24, c[0x0][0x230] ;  /* 0x00008c00ff187b82 */ /* 0x000ee20000000800 */
[----:B------:R-:W-:Y:S01]  /*7ab0*/  VIADD R14, R26, 0xffffff6f ;  /* 0xffffff6f1a0e7836 */ /* 0x000fe20000000000 */
[----:B------:R-:W-:Y:S04]  /*7ac0*/  LDGSTS.E [R120+0x60008], desc[UR60][R10.64], !P6 ;  /* 0x600080000a787fae */ /* 0x000fe8000f12187c */
[----:B------:R2:W-:Y:S01]  /*7ad0*/  STL.64 [R1+0x500], R90 ;  /* 0x0005005a01007387 */ /* 0x0005e20000100a00 */
[----:B----4-:R-:W-:-:S03]  /*7ae0*/  IMAD.WIDE R12, R23, 0x4, R12 ;  /* 0x00000004170c7825 */ /* 0x010fc600078e020c */
[----:B-1----:R-:W4:Y:S01]  /*7af0*/  LDL.LU.64 R10, [R1+0x190] ;  /* 0x00019000010a7983 */ /* 0x002f220000300a00 */
[----:B------:R-:W1:Y:S03]  /*7b00*/  LDC R25, c[0x0][0x230] ;  /* 0x00008c00ff197b82 */ /* 0x000e660000000800 */
[----:B------:R3:W-:Y:S04]  /*7b10*/  LDGSTS.E [R120+0x6000c], desc[UR60][R124.64], !P0 ;  /* 0x6000c0007c787fae */ /* 0x0007e8000c12187c */
[----:B------:R3:W-:Y:S01]  /*7b20*/  STL.64 [R1+0x508], R88 ;  /* 0x0005085801007387 */ /* 0x0007e20000100a00 */
[----:B------:R-:W-:Y:S01]  /*7b30*/  VIADD R7, R27, 0xffffff6e ;  /* 0xffffff6e1b077836 */ /* 0x000fe20000000000 */
[----:B------:R-:W1:Y:S02]  /*7b40*/  LDC R26, c[0x0][0x230] ;  /* 0x00008c00ff1a7b82 */ /* 0x000e640000000800 */
[----:B------:R-:W-:Y:S01]  /*7b50*/  LDGSTS.E [R120+0x70000], desc[UR60][R98.64], !P1 ;  /* 0x7000000062787fae */ /* 0x000fe2000c92187c */
[----:B------:R-:W-:-:S03]  /*7b60*/  ISETP.GE.U32.AND P1, PT, R14, 0x7ffffef0, PT ;  /* 0x7ffffef00e00780c */ /* 0x000fc60003f26070 */
[----:B------:R3:W-:Y:S01]  /*7b70*/  STL.64 [R1+0x510], R8 ;  /* 0x0005100801007387 */ /* 0x0007e20000100a00 */
[----:B------:R-:W-:Y:S01]  /*7b80*/  VIADD R6, R16, 0xffffff6d ;  /* 0xffffff6d10067836 */ /* 0x000fe20000000000 */
[----:B------:R-:W1:Y:S02]  /*7b90*/  LDC R27, c[0x0][0x230] ;  /* 0x00008c00ff1b7b82 */ /* 0x000e640000000800 */
[----:B------:R-:W-:Y:S04]  /*7ba0*/  LDGSTS.E [R120+0x70004], desc[UR60][R90.64], !P3 ;  /* 0x700040005a787fae */ /* 0x000fe8000d92187c */
[----:B------:R-:W-:Y:S04]  /*7bb0*/  LDGSTS.E [R120+0x70008], desc[UR60][R88.64], !P4 ;  /* 0x7000800058787fae */ /* 0x000fe8000e12187c */
[----:B------:R-:W-:Y:S04]  /*7bc0*/  LDGSTS.E [R120+0x7000c], desc[UR60][R8.64], !P5 ;  /* 0x7000c00008787fae */ /* 0x000fe8000e92187c */
[----:B--2---:R-:W2:Y:S04]  /*7bd0*/  LDL.LU.64 R90, [R1+0x188] ;  /* 0x00018800015a7983 */ /* 0x004ea80000300a00 */
[----:B------:R-:W2:Y:S04]  /*7be0*/  LDL.LU.64 R98, [R1+0xa0] ;  /* 0x0000a00001627983 */ /* 0x000ea80000300a00 */
[----:B---3--:R-:W3:Y:S04]  /*7bf0*/  LDL.LU.64 R88, [R1+0x98] ;  /* 0x0000980001587983 */ /* 0x008ee80000300a00 */
[----:B------:R-:W3:Y:S04]  /*7c00*/  LDL.LU.64 R8, [R1+0x90] ;  /* 0x0000900001087983 */ /* 0x000ee80000300a00 */
[----:B------:R1:W-:Y:S04]  /*7c10*/  STL.64 [R1+0xa8], R12 ;  /* 0x0000a80c01007387 */ /* 0x0003e80000100a00 */
[----:B------:R-:W-:Y:S04]  /*7c20*/  LDGSTS.E [R121+0x40000], desc[UR60][R12.64], !P1 ;  /* 0x400000000c797fae */ /* 0x000fe8000c92187c */
[----:B-1----:R-:W3:Y:S01]  /*7c30*/  LDL.LU.64 R12, [R1+0x88] ;  /* 0x00008800010c7983 */ /* 0x002ee20000300a00 */
[----:B------:R-:W-:-:S02]  /*7c40*/  ISETP.GE.U32.AND P3, PT, R7, 0x7ffffeef, PT ;  /* 0x7ffffeef0700780c */ /* 0x000fc40003f66070 */
[----:B------:R-:W-:Y:S01]  /*7c50*/  ISETP.GE.U32.AND P4, PT, R6, 0x7ffffeee, PT ;  /* 0x7ffffeee0600780c */ /* 0x000fe20003f86070 */
[----:B------:R-:W-:Y:S02]  /*7c60*/  VIADD R6, R22, 0xffffff4f ;  /* 0xffffff4f16067836 */ /* 0x000fe40000000000 */
[----:B------:R-:W-:Y:S01]  /*7c70*/  VIADD R7, R17, 0xffffff6c ;  /* 0xffffff6c11077836 */ /* 0x000fe20000000000 */
[----:B------:R-:W1:Y:S01]  /*7c80*/  LDC R22, c[0x0][0x230] ;  /* 0x00008c00ff167b82 */ /* 0x000e620000000800 */
[----:B------:R-:W-:Y:S01]  /*7c90*/  VIADD R14, R24, 0xffffff4e ;  /* 0xffffff4e180e7836 */ /* 0x000fe20000000000 */
[----:B------:R-:W-:Y:S01]  /*7ca0*/  ISETP.GE.U32.AND P6, PT, R6, 0x7ffffed0, PT ;  /* 0x7ffffed00600780c */ /* 0x000fe20003fc6070 */
[----:B------:R-:W-:Y:S02]  /*7cb0*/  VIADD R6, R28, 0xffffff4d ;  /* 0xffffff4d1c067836 */ /* 0x000fe40000000000 */
[----:B------:R-:W-:Y:S01]  /*7cc0*/  IMAD.WIDE R16, R23, 0x4, R110 ;  /* 0x0000000417107825 */ /* 0x000fe200078e026e */
[----:B------:R-:W-:-:S02]  /*7cd0*/  ISETP.GE.U32.AND P0, PT, R14, 0x7ffffecf, PT ;  /* 0x7ffffecf0e00780c */ /* 0x000fc40003f06070 */
[----:B------:R-:W1:Y:S01]  /*7ce0*/  LDC R14, c[0x0][0x230] ;  /* 0x00008c00ff0e7b82 */ /* 0x000e620000000800 */
[----:B------:R-:W-:Y:S01]  /*7cf0*/  ISETP.GE.U32.AND P1, PT, R6, 0x7ffffece, PT ;  /* 0x7ffffece0600780c */ /* 0x000fe20003f26070 */
[----:B------:R1:W-:Y:S01]  /*7d00*/  STL.64 [R1+0xb0], R16 ;  /* 0x0000b01001007387 */ /* 0x0003e20000100a00 */
[----:B------:R-:W-:Y:S01]  /*7d10*/  VIADD R6, R29, 0xffffff4c ;  /* 0xffffff4c1d067836 */ /* 0x000fe20000000000 */
[----:B------:R-:W-:Y:S02]  /*7d20*/  ISETP.GE.U32.AND P5, PT, R7, 0x7ffffeed, PT ;  /* 0x7ffffeed0700780c */ /* 0x000fe40003fa6070 */
[----:B------:R1:W-:Y:S02]  /*7d30*/  LDGSTS.E [R121+0x40004], desc[UR60][R16.64], !P3 ;  /* 0x4000400010797fae */ /* 0x0003e4000d92187c */
[----:B------:R-:W-:Y:S01]  /*7d40*/  ISETP.GE.U32.AND P3, PT, R6, 0x7ffffecd, PT ;  /* 0x7ffffecd0600780c */ /* 0x000fe20003f66070 */
[----:B------:R-:W3:Y:S01]  /*7d50*/  LDC R24, c[0x0][0x230] ;  /* 0x00008c00ff187b82 */ /* 0x000ee20000000800 */
[----:B------:R-:W-:-:S02]  /*7d60*/  VIADD R6, R30, 0xffffff2f ;  /* 0xffffff2f1e067836 */ /* 0x000fc40000000000 */
[----:B------:R-:W-:-:S04]  /*7d70*/  IMAD.WIDE R124, R23, 0x4, R74 ;  /* 0x00000004177c7825 */ /* 0x000fc800078e024a */
[----:B------:R-:W-:Y:S01]  /*7d80*/  IMAD.WIDE R110, R23, 0x4, R78 ;  /* 0x00000004176e7825 */ /* 0x000fe200078e024e */
[----:B------:R-:W3:Y:S08]  /*7d90*/  LDC R28, c[0x0][0x230] ;  /* 0x00008c00ff1c7b82 */ /* 0x000ef00000000800 */
[----:B-1----:R-:W1:Y:S08]  /*7da0*/  LDC R17, c[0x0][0x230] ;  /* 0x00008c00ff117b82 */ /* 0x002e700000000800 */
[----:B------:R-:W1:Y:S01]  /*7db0*/  LDC R16, c[0x0][0x230] ;  /* 0x00008c00ff107b82 */ /* 0x000e620000000800 */
[----:B------:R-:W-:-:S07]  /*7dc0*/  VIADD R7, R15, 0xffffff2e ;  /* 0xffffff2e0f077836 */ /* 0x000fce0000000000 */
[----:B------:R-:W1:Y:S08]  /*7dd0*/  LDC R15, c[0x0][0x230] ;  /* 0x00008c00ff0f7b82 */ /* 0x000e700000000800 */
[----:B------:R-:W1:Y:S01]  /*7de0*/  LDC R29, c[0x0][0x230] ;  /* 0x00008c00ff1d7b82 */ /* 0x000e620000000800 */
[----:B----4-:R-:W-:-:S05]  /*7df0*/  IMAD.WIDE R10, R23, 0x4, R10 ;  /* 0x00000004170a7825 */ /* 0x010fca00078e020a */
[----:B------:R4:W-:Y:S04]  /*7e00*/  STL.64 [R1+0xb8], R10 ;  /* 0x0000b80a01007387 */ /* 0x0009e80000100a00 */
[----:B------:R4:W-:Y:S01]  /*7e10*/  LDGSTS.E [R121+0x40008], desc[UR60][R10.64], !P4 ;  /* 0x400080000a797fae */ /* 0x0009e2000e12187c */
[----:B------:R-:W-:Y:S01]  /*7e20*/  ISETP.GE.U32.AND P4, PT, R6, 0x7ffffeb0, PT ;  /* 0x7ffffeb00600780c */ /* 0x000fe20003f86070 */
[----:B------:R-:W-:Y:S02]  /*7e30*/  VIADD R6, R25, 0xffffff2d ;  /* 0xffffff2d19067836 */ /* 0x000fe40000000000 */
[----:B------:R-:W1:Y:S01]  /*7e40*/  LDC R25, c[0x0][0x230] ;  /* 0x00008c00ff197b82 */ /* 0x000e620000000800 */
[----:B--2---:R-:W-:-:S04]  /*7e50*/  IMAD.WIDE R90, R23, 0x4, R90 ;  /* 0x00000004175a7825 */ /* 0x004fc800078e025a */
[C---:B----4-:R-:W-:Y:S01]  /*7e60*/  IMAD.WIDE R10, R23.reuse, 0x4, R98 ;  /* 0x00000004170a7825 */ /* 0x050fe200078e0262 */
[----:B------:R-:W-:Y:S04]  /*7e70*/  STL.64 [R1+0xc0], R90 ;  /* 0x0000c05a01007387 */ /* 0x000fe80000100a00 */
[----:B------:R-:W-:Y:S04]  /*7e80*/  LDGSTS.E [R121+0x4000c], desc[UR60][R90.64], !P5 ;  /* 0x4000c0005a797fae */ /* 0x000fe8000e92187c */
[----:B------:R2:W-:Y:S01]  /*7e90*/  STL.64 [R1+0x188], R10 ;  /* 0x0001880a01007387 */ /* 0x0005e20000100a00 */
[----:B---3--:R-:W-:-:S03]  /*7ea0*/  IMAD.WIDE R8, R23, 0x4, R8 ;  /* 0x0000000417087825 */ /* 0x008fc600078e0208 */
[----:B------:R2:W-:Y:S01]  /*7eb0*/  LDGSTS.E [R121+0x50000], desc[UR60][R10.64], !P6 ;  /* 0x500000000a797fae */ /* 0x0005e2000f12187c */
[----:B------:R-:W-:Y:S01]  /*7ec0*/  ISETP.GE.U32.AND P6, PT, R6, 0x7ffffeae, PT ;  /* 0x7ffffeae0600780c */ /* 0x000fe20003fc6070 */
[----:B------:R-:W-:Y:S01]  /*7ed0*/  VIADD R6, R22, 0xffffff0f ;  /* 0xffffff0f16067836 */ /* 0x000fe20000000000 */
[----:B------:R-:W-:Y:S01]  /*7ee0*/  ISETP.GE.U32.AND P5, PT, R7, 0x7ffffeaf, PT ;  /* 0x7ffffeaf0700780c */ /* 0x000fe20003fa6070 */
[----:B------:R-:W-:Y:S01]  /*7ef0*/  VIADD R7, R14, 0xffffff2c ;  /* 0xffffff2c0e077836 */ /* 0x000fe20000000000 */
[----:B------:R-:W3:Y:S01]  /*7f00*/  LDC R22, c[0x0][0x230] ;  /* 0x00008c00ff167b82 */ /* 0x000ee20000000800 */
[----:B--2---:R-:W-:-:S05]  /*7f10*/  IMAD.WIDE R10, R23, 0x4, R88 ;  /* 0x00000004170a7825 */ /* 0x004fca00078e0258 */
[----:B------:R2:W-:Y:S01]  /*7f20*/  LDGSTS.E [R121+0x50004], desc[UR60][R10.64], !P0 ;  /* 0x500040000a797fae */ /* 0x0005e2000c12187c */
[----:B------:R-:W-:-:S03]  /*7f30*/  IMAD.WIDE R12, R23, 0x4, R12 ;  /* 0x00000004170c7825 */ /* 0x000fc600078e020c */
[----:B------:R4:W-:Y:S01]  /*7f40*/  LDGSTS.E [R121+0x50008], desc[UR60][R8.64], !P1 ;  /* 0x5000800008797fae */ /* 0x0009e2000c92187c */
[----:B------:R-:W-:Y:S01]  /*7f50*/  ISETP.GE.U32.AND P1, PT, R6, 0x7ffffe90, PT ;  /* 0x7ffffe900600780c */ /* 0x000fe20003f26070 */
[----:B-1----:R-:W-:Y:S01]  /*7f60*/  VIADD R6, R17, 0xffffff0e ;  /* 0xffffff0e11067836 */ /* 0x002fe20000000000 */
[----:B------:R-:W-:Y:S01]  /*7f70*/  ISETP.GE.U32.AND P0, PT, R7, 0x7ffffead, PT ;  /* 0x7ffffead0700780c */ /* 0x000fe20003f06070 */
[----:B------:R2:W-:Y:S01]  /*7f80*/  STL.64 [R1+0x190], R10 ;  /* 0x0001900a01007387 */ /* 0x0005e20000100a00 */
[----:B------:R-:W-:Y:S01]  /*7f90*/  VIADD R7, R24, 0xffffff0d ;  /* 0xffffff0d18077836 */ /* 0x000fe20000000000 */
[----:B------:R-:W1:Y:S02]  /*7fa0*/  LDC R17, c[0x0][0x230] ;  /* 0x00008c00ff117b82 */ /* 0x000e640000000800 */
[----:B------:R4:W-:Y:S04]  /*7fb0*/  STL.64 [R1+0x198], R8 ;  /* 0x0001980801007387 */ /* 0x0009e80000100a00 */
[----:B------:R3:W-:Y:S01]  /*7fc0*/  LDGSTS.E [R121+0x5000c], desc[UR60][R12.64], !P3 ;  /* 0x5000c0000c797fae */ /* 0x0007e2000d92187c */
[----:B------:R-:W-:Y:S01]  /*7fd0*/  ISETP.GE.U32.AND P3, PT, R6, 0x7ffffe8f, PT ;  /* 0x7ffffe8f0600780c */ /* 0x000fe20003f66070 */
[----:B------:R-:W-:Y:S01]  /*7fe0*/  VIADD R6, R16, 0xffffff0c ;  /* 0xffffff0c10067836 */ /* 0x000fe20000000000 */
[----:B------:R-:W1:Y:S01]  /*7ff0*/  LDC R24, c[0x0][0x230] ;  /* 0x00008c00ff187b82 */ /* 0x000e620000000800 */
[----:B--2---:R-:W-:-:S04]  /*8000*/  IMAD.WIDE R10, R23, 0x4, R114 ;  /* 0x00000004170a7825 */ /* 0x004fc800078e0272 */
[----:B----4-:R-:W-:Y:S01]  /*8010*/  IMAD.WIDE R8, R23, 0x4, R68 ;  /* 0x0000000417087825 */ /* 0x010fe200078e0244 */
[----:B------:R-:W-:Y:S01]  /*8020*/  LDGSTS.E [R121+0x60000], desc[UR60][R10.64], !P4 ;  /* 0x600000000a797fae */ /* 0x000fe2000e12187c */
[----:B------:R-:W-:Y:S01]  /*8030*/  ISETP.GE.U32.AND P4, PT, R7, 0x7ffffe8e, PT ;  /* 0x7ffffe8e0700780c */ /* 0x000fe20003f86070 */
[----:B------:R-:W2:Y:S02]  /*8040*/  LDC R16, c[0x0][0x230] ;  /* 0x00008c00ff107b82 */ /* 0x000ea40000000800 */
[----:B------:R-:W-:Y:S01]  /*8050*/  LDGSTS.E [R121+0x60004], desc[UR60][R8.64], !P5 ;  /* 0x6000400008797fae */ /* 0x000fe2000e92187c */
[----:B------:R-:W-:Y:S01]  /*8060*/  ISETP.GE.U32.AND P5, PT, R6, 0x7ffffe8d, PT ;  /* 0x7ffffe8d0600780c */ /* 0x000fe20003fa6070 */
[C---:B------:R-:W-:Y:S02]  /*8070*/  IMAD.WIDE R90, R23.reuse, 0x4, R84 ;  /* 0x00000004175a7825 */ /* 0x040fe400078e0254 */
[----:B------:R-:W-:Y:S02]  /*8080*/  STL.64 [R1+0x1a0], R12 ;  /* 0x0001a00c01007387 */ /* 0x000fe40000100a00 */
[----:B------:R-:W-:-:S02]  /*8090*/  IMAD.WIDE R88, R23, 0x4, R72 ;  /* 0x0000000417587825 */ /* 0x000fc400078e0248 */
[----:B------:R4:W-:Y:S04]  /*80a0*/  STL.64 [R1+0x348], R10 ;  /* 0x0003480a01007387 */ /* 0x0009e80000100a00 */
[----:B------:R3:W-:Y:S01]  /*80b0*/  STL.64 [R1+0x350], R8 ;  /* 0x0003500801007387 */ /* 0x0007e20000100a00 */
[----:B------:R-:W-:-:S03]  /*80c0*/  IMAD.WIDE R114, R23, 0x4, R76 ;  /* 0x0000000417727825 */ /* 0x000fc600078e024c */
[----:B------:R-:W-:Y:S04]  /*80d0*/  LDGSTS.E [R121+0x60008], desc[UR60][R90.64], !P6 ;  /* 0x600080005a797fae */ /* 0x000fe8000f12187c */
[----:B----4-:R-:W4:Y:S04]  /*80e0*/  LDL.LU.64 R10, [R1+0x180] ;  /* 0x00018000010a7983 */ /* 0x010f280000300a00 */
[----:B------:R-:W4:Y:S01]  /*80f0*/  LDL.LU.64 R98, [R1+0x178] ;  /* 0x0001780001627983 */ /* 0x000f220000300a00 */
[----:B---3--:R-:W-:-:S03]  /*8100*/  IMAD.WIDE R12, R23, 0x4, R80 ;  /* 0x00000004170c7825 */ /* 0x008fc600078e0250 */
[----:B------:R-:W3:Y:S04]  /*8110*/  LDL.LU.64 R8, [R1+0x170] ;  /* 0x0001700001087983 */ /* 0x000ee80000300a00 */
[----:B------:R1:W-:Y:S04]  /*8120*/  STL.64 [R1+0x358], R90 ;  /* 0x0003585a01007387 */ /* 0x0003e80000100a00 */
[----:B------:R2:W-:Y:S04]  /*8130*/  STL.64 [R1+0x360], R88 ;  /* 0x0003605801007387 */ /* 0x0005e80000100a00 */
[----:B------:R-:W-:Y:S04]  /*8140*/  STL.64 [R1+0x4d8], R124 ;  /* 0x0004d87c01007387 */ /* 0x000fe80000100a00 */
[----:B-1----:R-:W3:Y:S04]  /*8150*/  LDL.LU.64 R90, [R1+0x5d0] ;  /* 0x0005d000015a7983 */ /* 0x002ee80000300a00 */
[----:B------:R-:W-:Y:S04]  /*8160*/  LDGSTS.E [R121+0x6000c], desc[UR60][R88.64], !P0 ;  /* 0x6000c00058797fae */ /* 0x000fe8000c12187c */
[----:B------:R-:W-:Y:S04]  /*8170*/  STL.64 [R1+0x4e0], R114 ;  /* 0x0004e07201007387 */ /* 0x000fe80000100a00 */
[----:B------:R-:W-:Y:S04]  /*8180*/  LDGSTS.E [R121+0x70000], desc[UR60][R124.64], !P1 ;  /* 0x700000007c797fae */ /* 0x000fe8000c92187c */
[----:B--2---:R-:W2:Y:S04]  /*8190*/  LDL.LU.64 R88, [R1+0x5c8] ;  /* 0x0005c80001587983 */ /* 0x004ea80000300a00 */
[----:B------:R-:W-:Y:S04]  /*81a0*/  LDGSTS.E [R121+0x70004], desc[UR60][R114.64], !P3 ;  /* 0x7000400072797fae */ /* 0x000fe8000d92187c */
[----:B------:R-:W-:Y:S04]  /*81b0*/  STL.64 [R1+0x4e8], R110 ;  /* 0x0004e86e01007387 */ /* 0x000fe80000100a00 */
[----:B------:R-:W-:Y:S04]  /*81c0*/  LDGSTS.E [R121+0x70008], desc[UR60][R110.64], !P4 ;  /* 0x700080006e797fae */ /* 0x000fe8000e12187c */
[----:B------:R1:W-:Y:S04]  /*81d0*/  STL.64 [R1+0x4f0], R12 ;  /* 0x0004f00c01007387 */ /* 0x0003e80000100a00 */
[----:B------:R4:W-:Y:S04]  /*81e0*/  LDGSTS.E [R121+0x7000c], desc[UR60][R12.64], !P5 ;  /* 0x7000c0000c797fae */ /* 0x0009e8000e92187c */
[----:B-1----:R-:W2:Y:S01]  /*81f0*/  LDL.LU.64 R12, [R1+0x168] ;  /* 0x00016800010c7983 */ /* 0x002ea20000300a00 */
[----:B------:R-:W-:-:S02]  /*8200*/  VIADD R7, R26, 0xffffff6a ;  /* 0xffffff6a1a077836 */ /* 0x000fc40000000000 */
[----:B------:R-:W-:Y:S01]  /*8210*/  VIADD R14, R25, 0xffffff6b ;  /* 0xffffff6b190e7836 */ /* 0x000fe20000000000 */
[----:B------:R-:W2:Y:S01]  /*8220*/  LDL.LU.64 R114, [R1+0x80] ;  /* 0x0000800001727983 */ /* 0x000ea20000300a00 */
[----:B------:R-:W-:Y:S01]  /*8230*/  VIADD R6, R15, 0xffffff69 ;  /* 0xffffff690f067836 */ /* 0x000fe20000000000 */
[----:B------:R-:W-:Y:S01]  /*8240*/  ISETP.GE.U32.AND P3, PT, R7, 0x7ffffeeb, PT ;  /* 0x7ffffeeb0700780c */ /* 0x000fe20003f66070 */
[----:B------:R-:W-:Y:S01]  /*8250*/  VIADD R7, R16, 0xffffff68 ;  /* 0xffffff6810077836 */ /* 0x000fe20000000000 */
[----:B------:R-:W-:Y:S01]  /*8260*/  ISETP.GE.U32.AND P1, PT, R14, 0x7ffffeec, PT ;  /* 0x7ffffeec0e00780c */ /* 0x000fe20003f26070 */
[----:B------:R-:W2:Y:S01]  /*8270*/  LDL.LU.64 R110, [R1+0x78] ;  /* 0x00007800016e7983 */ /* 0x000ea20000300a00 */
[----:B------:R-:W-:Y:S01]  /*8280*/  ISETP.GE.U32.AND P4, PT, R6, 0x7ffffeea, PT ;  /* 0x7ffffeea0600780c */ /* 0x000fe20003f86070 */
[----:B------:R-:W1:Y:S01]  /*8290*/  LDC R15, c[0x0][0x230] ;  /* 0x00008c00ff0f7b82 */ /* 0x000e620000000800 */
[----:B------:R-:W-:Y:S01]  /*82a0*/  ISETP.GE.U32.AND P5, PT, R7, 0x7ffffee9, PT ;  /* 0x7ffffee90700780c */ /* 0x000fe20003fa6070 */
[----:B----4-:R-:W-:-:S06]  /*82b0*/  IMAD.WIDE R120, R23, 0x4, R10 ;  /* 0x0000000417787825 */ /* 0x010fcc00078e020a */
[----:B------:R-:W4:Y:S01]  /*82c0*/  LDC R16, c[0x0][0x230] ;  /* 0x00008c00ff107b82 */ /* 0x000f220000000800 */
[----:B------:R-:W4:Y:S01]  /*82d0*/  LDL.LU.64 R10, [R1+0x70] ;  /* 0x00007000010a7983 */ /* 0x000f220000300a00 */
[----:B------:R-:W-:-:S03]  /*82e0*/  IMAD.WIDE R124, R23, 0x4, R98 ;  /* 0x00000004177c7825 */ /* 0x000fc600078e0262 */
[----:B------:R-:W-:Y:S01]  /*82f0*/  LDGSTS.E [R122+0x40000], desc[UR60][R120.64], !P1 ;  /* 0x40000000787a7fae */ /* 0x000fe2000c92187c */
[C---:B---3--:R-:W-:Y:S02]  /*8300*/  IMAD.WIDE R8, R23.reuse, 0x4, R8 ;  /* 0x0000000417087825 */ /* 0x048fe400078e0208 */
[----:B------:R-:W3:Y:S01]  /*8310*/  LDC R25, c[0x0][0x230] ;  /* 0x00008c00ff197b82 */ /* 0x000ee20000000800 */
[----:B------:R-:W3:Y:S04]  /*8320*/  LDL.LU.64 R98, [R1+0x68] ;  /* 0x0000680001627983 */ /* 0x000ee80000300a00 */
[----:B------:R-:W-:Y:S01]  /*8330*/  LDGSTS.E [R122+0x40004], desc[UR60][R124.64], !P3 ;  /* 0x400040007c7a7fae */ /* 0x000fe2000d92187c */
[C---:B------:R-:W-:Y:S02]  /*8340*/  IMAD.WIDE R92, R23.reuse, 0x4, R92 ;  /* 0x00000004175c7825 */ /* 0x040fe400078e025c */
[----:B------:R-:W3:Y:S01]  /*8350*/  LDC R26, c[0x0][0x230] ;  /* 0x00008c00ff1a7b82 */ /* 0x000ee20000000800 */
[----:B------:R1:W-:Y:S04]  /*8360*/  STL.64 [R1], R8 ;  /* 0x0000000801007387 */ /* 0x0003e80000100a00 */
[----:B------:R-:W-:Y:S04]  /*8370*/  LDGSTS.E [R122+0x40008], desc[UR60][R8.64], !P4 ;  /* 0x40008000087a7fae */ /* 0x000fe8000e12187c */
[----:B-1----:R-:W3:Y:S01]  /*8380*/  LDL.LU.64 R8, [R1+0x5c0] ;  /* 0x0005c00001087983 */ /* 0x002ee20000300a00 */
[----:B--2---:R-:W-:-:S05]  /*8390*/  IMAD.WIDE R12, R23, 0x4, R12 ;  /* 0x00000004170c7825 */ /* 0x004fca00078e020c */
[----:B------:R1:W-:Y:S04]  /*83a0*/  STL.64 [R1+0x88], R12 ;  /* 0x0000880c01007387 */ /* 0x0003e80000100a00 */
[----:B------:R-:W-:Y:S04]  /*83b0*/  LDGSTS.E [R122+0x4000c], desc[UR60][R12.64], !P5 ;  /* 0x4000c0000c7a7fae */ /* 0x000fe8000e92187c */
[----:B-1----:R-:W2:Y:S01]  /*83c0*/  LDL.LU.64 R12, [R1+0x5b8] ;  /* 0x0005b800010c7983 */ /* 0x002ea20000300a00 */
[----:B------:R-:W-:Y:S02]  /*83d0*/  VIADD R6, R17, 0xffffff4b ;  /* 0xffffff4b11067836 */ /* 0x000fe40000000000 */
[----:B------:R-:W-:Y:S01]  /*83e0*/  VIADD R14, R22, 0xffffff4a ;  /* 0xffffff4a160e7836 */ /* 0x000fe20000000000 */
[----:B------:R-:W1:Y:S02]  /*83f0*/  LDC R17, c[0x0][0x230] ;  /* 0x00008c00ff117b82 */ /* 0x000e640000000800 */
[----:B------:R-:W-:Y:S01]  /*8400*/  ISETP.GE.U32.AND P6, PT, R6, 0x7ffffecc, PT ;  /* 0x7ffffecc0600780c */ /* 0x000fe20003fc6070 */
[----:B------:R-:W-:-:S05]  /*8410*/  VIADD R6, R27, 0xffffff49 ;  /* 0xffffff491b067836 */ /* 0x000fca0000000000 */
[----:B------:R-:W-:Y:S01]  /*8420*/  ISETP.GE.U32.AND P1, PT, R6, 0x7ffffeca, PT ;  /* 0x7ffffeca0600780c */ /* 0x000fe20003f26070 */
[----:B------:R-:W-:Y:S01]  /*8430*/  VIADD R6, R28, 0xffffff48 ;  /* 0xffffff481c067836 */ /* 0x000fe20000000000 */
[----:B------:R-:W-:Y:S01]  /*8440*/  ISETP.GE.U32.AND P0, PT, R14, 0x7ffffecb, PT ;  /* 0x7ffffecb0e00780c */ /* 0x000fe20003f06070 */
[----:B------:R-:W-:Y:S01]  /*8450*/  VIADD R7, R15, 0xffffff2a ;  /* 0xffffff2a0f077836 */ /* 0x000fe20000000000 */
[----:B------:R-:W1:Y:S02]  /*8460*/  LDC R14, c[0x0][0x230] ;  /* 0x00008c00ff0e7b82 */ /* 0x000e640000000800 */
[----:B------:R-:W-:Y:S01]  /*8470*/  ISETP.GE.U32.AND P3, PT, R6, 0x7ffffec9, PT ;  /* 0x7ffffec90600780c */ /* 0x000fe20003f66070 */
[----:B------:R-:W-:Y:S01]  /*8480*/  VIADD R6, R29, 0xffffff2b ;  /* 0xffffff2b1d067836 */ /* 0x000fe20000000000 */
[----:B------:R-:W-:Y:S01]  /*8490*/  ISETP.GE.U32.AND P5, PT, R7, 0x7ffffeab, PT ;  /* 0x7ffffeab0700780c */ /* 0x000fe20003fa6070 */
[----:B------:R-:W-:-:S03]  /*84a0*/  IMAD.WIDE R114, R23, 0x4, R114 ;  /* 0x0000000417727825 */ /* 0x000fc600078e0272 */
[----:B------:R-:W-:Y:S01]  /*84b0*/  ISETP.GE.U32.AND P4, PT, R6, 0x7ffffeac, PT ;  /* 0x7ffffeac0600780c */ /* 0x000fe20003f86070 */
[C---:B------:R-:W-:Y:S01]  /*84c0*/  IMAD.WIDE R110, R23.reuse, 0x4, R110 ;  /* 0x00000004176e7825 */ /* 0x040fe200078e026e */
[----:B------:R1:W-:Y:S01]  /*84d0*/  STL.64 [R1+0x100], R114 ;  /* 0x0001007201007387 */ /* 0x0003e20000100a00 */
[----:B------:R-:W2:Y:S03]  /*84e0*/  LDC R22, c[0x0][0x230] ;  /* 0x00008c00ff167b82 */ /* 0x000ea60000000800 */
[----:B------:R1:W-:Y:S04]  /*84f0*/  LDGSTS.E [R122+0x50000], desc[UR60][R114.64], !P6 ;  /* 0x50000000727a7fae */ /* 0x0003e8000f12187c */
[----:B------:R-:W-:Y:S01]  /*8500*/  STL.64 [R1+0x168], R110 ;  /* 0x0001686e01007387 */ /* 0x000fe20000100a00 */
[C---:B------:R-:W-:Y:S01]  /*8510*/  IMAD.WIDE R88, R23.reuse, 0x4, R88 ;  /* 0x0000000417587825 */ /* 0x040fe200078e0258 */
[----:B------:R-:W2:Y:S02]  /*8520*/  LDC R15, c[0x0][0x230] ;  /* 0x00008c00ff0f7b82 */ /* 0x000ea40000000800 */
[----:B------:R-:W-:Y:S01]  /*8530*/  LDGSTS.E [R122+0x50004], desc[UR60][R110.64], !P0 ;  /* 0x500040006e7a7fae */ /* 0x000fe2000c12187c */
[----:B------:R-:W-:-:S04]  /*8540*/  IMAD.WIDE R90, R23, 0x4, R90 ;  /* 0x00000004175a7825 */ /* 0x000fc800078e025a */
[----:B-1----:R-:W-:-:S04]  /*8550*/  IMAD.WIDE R114, R23, 0x4, R86 ;  /* 0x0000000417727825 */ /* 0x002fc800078e0256 */
[----:B----4-:R-:W-:-:S05]  /*8560*/  IMAD.WIDE R10, R23, 0x4, R10 ;  /* 0x00000004170a7825 */ /* 0x010fca00078e020a */
[----:B------:R1:W-:Y:S01]  /*8570*/  STL.64 [R1+0x170], R10 ;  /* 0x0001700a01007387 */ /* 0x0003e20000100a00 */
[----:B---3--:R-:W-:-:S03]  /*8580*/  IMAD.WIDE R98, R23, 0x4, R98 ;  /* 0x0000000417627825 */ /* 0x008fc600078e0262 */
[----:B------:R1:W-:Y:S04]  /*8590*/  LDGSTS.E [R122+0x50008], desc[UR60][R10.64], !P1 ;  /* 0x500080000a7a7fae */ /* 0x0003e8000c92187c */
[----:B------:R-:W-:Y:S04]  /*85a0*/  STL.64 [R1+0x178], R98 ;  /* 0x0001786201007387 */ /* 0x000fe80000100a00 */
[----:B------:R-:W-:Y:S01]  /*85b0*/  LDGSTS.E [R122+0x5000c], desc[UR60][R98.64], !P3 ;  /* 0x5000c000627a7fae */ /* 0x000fe2000d92187c */
[----:B-1----:R-:W-:-:S04]  /*85c0*/  IMAD.WIDE R10, R23, 0x4, R82 ;  /* 0x00000004170a7825 */ /* 0x002fc800078e0252 */
[----:B------:R-:W-:-:S04]  /*85d0*/  IMAD.WIDE R8, R23, 0x4, R8 ;  /* 0x0000000417087825 */ /* 0x000fc800078e0208 */
[----:B--2---:R-:W-:-:S05]  /*85e0*/  IMAD.WIDE R12, R23, 0x4, R12 ;  /* 0x00000004170c7825 */ /* 0x004fca00078e020c */
[----:B------:R-:W-:Y:S04]  /*85f0*/  STL.64 [R1+0x328], R12 ;  /* 0x0003280c01007387 */ /* 0x000fe80000100a00 */
[----:B------:R1:W-:Y:S04]  /*8600*/  STL.64 [R1+0x330], R10 ;  /* 0x0003300a01007387 */ /* 0x0003e80000100a00 */
[----:B------:R2:W-:Y:S04]  /*8610*/  LDGSTS.E [R122+0x60000], desc[UR60][R12.64], !P4 ;  /* 0x600000000c7a7fae */ /* 0x0005e8000e12187c */
[----:B------:R-:W-:Y:S04]  /*8620*/  LDGSTS.E [R122+0x60004], desc[UR60][R10.64], !P5 ;  /* 0x600040000a7a7fae */ /* 0x000fe8000e92187c */
[----:B------:R-:W3:Y:S01]  /*8630*/  LDL.LU.64 R110, [R1+0x160] ;  /* 0x00016000016e7983 */ /* 0x000ee20000300a00 */
[----:B------:R-:W-:-:S02]  /*8640*/  VIADD R6, R24, 0xffffff29 ;  /* 0xffffff2918067836 */ /* 0x000fc40000000000 */
[----:B------:R-:W4:Y:S01]  /*8650*/  LDC R24, c[0x0][0x230] ;  /* 0x00008c00ff187b82 */ /* 0x000f220000000800 */
[----:B-1----:R-:W3:Y:S01]  /*8660*/  LDL.LU.64 R10, [R1+0x158] ;  /* 0x00015800010a7983 */ /* 0x002ee20000300a00 */
[----:B------:R-:W-:Y:S01]  /*8670*/  VIADD R7, R14, 0xffffff28 ;  /* 0xffffff280e077836 */ /* 0x000fe20000000000 */
[----:B------:R-:W-:Y:S01]  /*8680*/  ISETP.GE.U32.AND P6, PT, R6, 0x7ffffeaa, PT ;  /* 0x7ffffeaa0600780c */ /* 0x000fe20003fc6070 */
[----:B------:R-:W-:Y:S01]  /*8690*/  IMAD.WIDE R96, R23, 0x4, R96 ;  /* 0x0000000417607825 */ /* 0x000fe200078e0260 */
[----:B------:R1:W-:Y:S03]  /*86a0*/  STL.64 [R1+0x338], R8 ;  /* 0x0003380801007387 */ /* 0x0003e60000100a00 */
[----:B------:R-:W1:Y:S01]  /*86b0*/  LDC R14, c[0x0][0x230] ;  /* 0x00008c00ff0e7b82 */ /* 0x000e620000000800 */
[----:B------:R-:W-:Y:S04]  /*86c0*/  STL.64 [R1+0x340], R114 ;  /* 0x0003407201007387 */ /* 0x000fe80000100a00 */
[----:B------:R-:W-:Y:S03]  /*86d0*/  STL.64 [R1+0x4a8], R88 ;  /* 0x0004a85801007387 */ /* 0x000fe60000100a00 */
[----:B--2---:R-:W2:Y:S01]  /*86e0*/  LDC R13, c[0x0][0x230] ;  /* 0x00008c00ff0d7b82 */ /* 0x004ea20000000800 */
[----:B------:R-:W-:Y:S04]  /*86f0*/  STL.64 [R1+0x4b0], R90 ;  /* 0x0004b05a01007387 */ /* 0x000fe80000100a00 */
[----:B------:R-:W2:Y:S01]  /*8700*/  LDL.LU.64 R98, [R1+0x150] ;  /* 0x0001500001627983 */ /* 0x000ea20000300a00 */
[----:B------:R-:W-:Y:S01]  /*8710*/  VIADD R6, R17, 0xffffff0b ;  /* 0xffffff0b11067836 */ /* 0x000fe20000000000 */
[----:B------:R-:W-:Y:S01]  /*8720*/  ISETP.GE.U32.AND P0, PT, R7, 0x7ffffea9, PT ;  /* 0x7ffffea90700780c */ /* 0x000fe20003f06070 */
[----:B----4-:R-:W-:Y:S01]  /*8730*/  VIADD R12, R24, 0xffffff67 ;  /* 0xffffff67180c7836 */ /* 0x010fe20000000000 */
[----:B------:R4:W-:Y:S01]  /*8740*/  LDGSTS.E [R122+0x60008], desc[UR60][R8.64], !P6 ;  /* 0x60008000087a7fae */ /* 0x0009e2000f12187c */
[----:B------:R-:W2:Y:S01]  /*8750*/  LDC R17, c[0x0][0x230] ;  /* 0x00008c00ff117b82 */ /* 0x000ea20000000800 */
[----:B------:R-:W-:Y:S01]  /*8760*/  ISETP.GE.U32.AND P1, PT, R6, 0x7ffffe8c, PT ;  /* 0x7ffffe8c0600780c */ /* 0x000fe20003f26070 */
[----:B------:R-:W-:-:S02]  /*8770*/  VIADD R6, R16, 0xffffff0a ;  /* 0xffffff0a10067836 */ /* 0x000fc40000000000 */
[----:B------:R-:W-:-:S03]  /*8780*/  VIADD R7, R22, 0xffffff09 ;  /* 0xffffff0916077836 */ /* 0x000fc60000000000 */
[----:B------:R-:W-:Y:S01]  /*8790*/  ISETP.GE.U32.AND P3, PT, R6, 0x7ffffe8b, PT ;  /* 0x7ffffe8b0600780c */ /* 0x000fe20003f66070 */
[----:B------:R-:W-:Y:S01]  /*87a0*/  VIADD R6, R15, 0xffffff08 ;  /* 0xffffff080f067836 */ /* 0x000fe20000000000 */
[----:B------:R-:W-:Y:S01]  /*87b0*/  ISETP.GE.U32.AND P4, PT, R7, 0x7ffffe8a, PT ;  /* 0x7ffffe8a0700780c */ /* 0x000fe20003f86070 */
[----:B------:R-:W-:Y:S01]  /*87c0*/  LDGSTS.E [R122+0x6000c], desc[UR60][R114.64], !P0 ;  /* 0x6000c000727a7fae */ /* 0x000fe2000c12187c */
[----:B------:R-:W2:Y:S02]  /*87d0*/  LDC R15, c[0x0][0x230] ;  /* 0x00008c00ff0f7b82 */ /* 0x000ea40000000800 */
[----:B------:R-:W-:Y:S01]  /*87e0*/  ISETP.GE.U32.AND P5, PT, R6, 0x7ffffe89, PT ;  /* 0x7ffffe890600780c */ /* 0x000fe20003fa6070 */
[----:B------:R-:W-:Y:S01]  /*87f0*/  VIADD R7, R25, 0xffffff66 ;  /* 0xffffff6619077836 */ /* 0x000fe20000000000 */
[----:B------:R-:W-:Y:S01]  /*8800*/  LDGSTS.E [R122+0x70000], desc[UR60][R88.64], !P1 ;  /* 0x70000000587a7fae */ /* 0x000fe2000c92187c */
[----:B-1----:R-:W-:Y:S01]  /*8810*/  VIADD R6, R14, 0xffffff65 ;  /* 0xffffff650e067836 */ /* 0x002fe20000000000 */
[----:B------:R-:W-:-:S02]  /*8820*/  ISETP.GE.U32.AND P1, PT, R12, 0x7ffffee8, PT ;  /* 0x7ffffee80c00780c */ /* 0x000fc40003f26070 */
[----:B------:R-:W-:Y:S01]  /*8830*/  STL.64 [R1+0x4c0], R92 ;  /* 0x0004c05c01007387 */ /* 0x000fe20000100a00 */
[----:B------:R-:W1:Y:S03]  /*8840*/  LDC R16, c[0x0][0x230] ;  /* 0x00008c00ff107b82 */ /* 0x000e660000000800 */
[----:B------:R-:W-:Y:S01]  /*8850*/  LDGSTS.E [R122+0x70004], desc[UR60][R90.64], !P3 ;  /* 0x700040005a7a7fae */ /* 0x000fe2000d92187c */
[----:B------:R-:W-:-:S03]  /*8860*/  ISETP.GE.U32.AND P3, PT, R7, 0x7ffffee7, PT ;  /* 0x7ffffee70700780c */ /* 0x000fc60003f66070 */
[----:B------:R-:W-:Y:S01]  /*8870*/  LDGSTS.E [R122+0x70008], desc[UR60][R92.64], !P4 ;  /* 0x700080005c7a7fae */ /* 0x000fe2000e12187c */
[----:B------:R-:W-:Y:S01]  /*8880*/  ISETP.GE.U32.AND P4, PT, R6, 0x7ffffee6, PT ;  /* 0x7ffffee60600780c */ /* 0x000fe20003f86070 */
[----:B------:R-:W1:Y:S02]  /*8890*/  LDC R22, c[0x0][0x230] ;  /* 0x00008c00ff167b82 */ /* 0x000e640000000800 */
[----:B------:R3:W-:Y:S04]  /*88a0*/  STL.64 [R1+0x4c8], R96 ;  /* 0x0004c86001007387 */ /* 0x0007e80000100a00 */
[----:B------:R1:W-:Y:S02]  /*88b0*/  LDGSTS.E [R122+0x7000c], desc[UR60][R96.64], !P5 ;  /* 0x7000c000607a7fae */ /* 0x0003e4000e92187c */
[----:B----4-:R-:W4:Y:S01]  /*88c0*/  LDC R9, c[0x0][0x230] ;  /* 0x00008c00ff097b82 */ /* 0x010f220000000800 */
[C---:B---3--:R-:W-:Y:S01]  /*88d0*/  IMAD.WIDE R110, R23.reuse, 0x4, R110 ;  /* 0x00000004176e7825 */ /* 0x048fe200078e026e */
[----:B------:R-:W3:Y:S06]  /*88e0*/  LDL.LU.64 R96, [R1+0x148] ;  /* 0x0001480001607983 */ /* 0x000eec0000300a00 */
[----:B------:R-:W3:Y:S01]  /*88f0*/  LDC R14, c[0x0][0x230] ;  /* 0x00008c00ff0e7b82 */ /* 0x000ee20000000800 */
[----:B------:R-:W3:Y:S01]  /*8900*/  LDL.LU.64 R92, [R1+0x60] ;  /* 0x00006000015c7983 */ /* 0x000ee20000300a00 */
[----:B------:R-:W-:-:S03]  /*8910*/  IMAD.WIDE R10, R23, 0x4, R10 ;  /* 0x00000004170a7825 */ /* 0x000fc600078e020a */
[----:B------:R-:W3:Y:S03]  /*8920*/  LDL.LU.64 R88, [R1+0x58] ;  /* 0x0000580001587983 */ /* 0x000ee60000300a00 */
[----:B------:R-:W3:Y:S01]  /*8930*/  LDC R12, c[0x0][0x230] ;  /* 0x00008c00ff0c7b82 */ /* 0x000ee20000000800 */
[----:B------:R-:W3:Y:S04]  /*8940*/  LDL.LU.64 R90, [R1+0x50] ;  /* 0x00005000015a7983 */ /* 0x000ee80000300a00 */
[----:B------:R-:W3:Y:S04]  /*8950*/  LDL.LU.64 R114, [R1+0x48] ;  /* 0x0000480001727983 */ /* 0x000ee80000300a00 */
[----:B------:R1:W-:Y:S04]  /*8960*/  STL.64 [R1+0x8], R110 ;  /* 0x0000086e01007387 */ /* 0x0003e80000100a00 */
[----:B------:R-:W-:Y:S01]  /*8970*/  LDGSTS.E [R123+0x40000], desc[UR60][R110.64], !P1 ;  /* 0x400000006e7b7fae */ /* 0x000fe2000c92187c */
[----:B--2---:R-:W-:-:S03]  /*8980*/  IMAD.WIDE R98, R23, 0x4, R98 ;  /* 0x0000000417627825 */ /* 0x004fc600078e0262 */
[----:B------:R-:W-:Y:S04]  /*8990*/  LDGSTS.E [R123+0x40004], desc[UR60][R10.64], !P3 ;  /* 0x400040000a7b7fae */ /* 0x000fe8000d92187c */
[----:B------:R-:W-:Y:S04]  /*89a0*/  LDGSTS.E [R123+0x40008], desc[UR60][R98.64], !P4 ;  /* 0x40008000627b7fae */ /* 0x000fe8000e12187c */
[----:B-1----:R-:W2:Y:S04]  /*89b0*/  LDL.LU.64 R110, [R1+0x5b0] ;  /* 0x0005b000016e7983 */ /* 0x002ea80000300a00 */
[----:B------:R1:W-:Y:S04]  /*89c0*/  STL.64 [R1+0x10], R10 ;  /* 0x0000100a01007387 */ /* 0x0003e80000100a00 */
[----:B-1----:R-:W2:Y:S04]  /*89d0*/  LDL.LU.64 R10, [R1+0x5a8] ;  /* 0x0005a800010a7983 */ /* 0x002ea80000300a00 */
[----:B------:R1:W-:Y:S04]  /*89e0*/  STL.64 [R1+0x18], R98 ;  /* 0x0000186201007387 */ /* 0x0003e80000100a00 */
[----:B-1----:R-:W2:Y:S01]  /*89f0*/  LDL.LU.64 R98, [R1+0x5a0] ;  /* 0x0005a00001627983 */ /* 0x002ea20000300a00 */
[----:B------:R-:W-:-:S02]  /*8a00*/  VIADD R8, R13, 0xffffff64 ;  /* 0xffffff640d087836 */ /* 0x000fc40000000000 */
[----:B------:R-:W1:Y:S01]  /*8a10*/  LDC R13, c[0x0][0x230] ;  /* 0x00008c00ff0d7b82 */ /* 0x000e620000000800 */
[----:B------:R-:W-:Y:S02]  /*8a20*/  VIADD R7, R15, 0xffffff47 ;  /* 0xffffff470f077836 */ /* 0x000fe40000000000 */
[----:B------:R-:W-:-:S05]  /*8a30*/  VIADD R6, R16, 0xffffff46 ;  /* 0xffffff4610067836 */ /* 0x000fca0000000000 */
[----:B------:R-:W3:Y:S01]  /*8a40*/  LDC R16, c[0x0][0x230] ;  /* 0x00008c00ff107b82 */ /* 0x000ee20000000800 */
[----:B------:R-:W-:Y:S01]  /*8a50*/  ISETP.GE.U32.AND P6, PT, R7, 0x7ffffec8, PT ;  /* 0x7ffffec80700780c */ /* 0x000fe20003fc6070 */
[----:B------:R-:W-:Y:S01]  /*8a60*/  VIADD R7, R17, 0xffffff45 ;  /* 0xffffff4511077836 */ /* 0x000fe20000000000 */
[----:B------:R-:W-:Y:S01]  /*8a70*/  ISETP.GE.U32.AND P0, PT, R6, 0x7ffffec7, PT ;  /* 0x7ffffec70600780c */ /* 0x000fe20003f06070 */
[----:B------:R-:W-:Y:S01]  /*8a80*/  VIADD R6, R22, 0xffffff44 ;  /* 0xffffff4416067836 */ /* 0x000fe20000000000 */
[----:B------:R-:W-:-:S03]  /*8a90*/  ISETP.GE.U32.AND P5, PT, R8, 0x7ffffee5, PT ;  /* 0x7ffffee50800780c */ /* 0x000fc60003fa6070 */
[----:B------:R-:W3:Y:S01]  /*8aa0*/  LDC R15, c[0x0][0x230] ;  /* 0x00008c00ff0f7b82 */ /* 0x000ee20000000800 */
[----:B------:R-:W-:Y:S01]  /*8ab0*/  ISETP.GE.U32.AND P1, PT, R7, 0x7ffffec6, PT ;  /* 0x7ffffec60700780c */ /* 0x000fe20003f26070 */
[----:B----4-:R-:W-:Y:S01]  /*8ac0*/  VIADD R7, R9, 0xffffff26 ;  /* 0xffffff2609077836 */ /* 0x010fe20000000000 */
[----:B------:R-:W-:Y:S01]  /*8ad0*/  ISETP.GE.U32.AND P3, PT, R6, 0x7ffffec5, PT ;  /* 0x7ffffec50600780c */ /* 0x000fe20003f66070 */
[----:B------:R-:W-:-:S04]  /*8ae0*/  VIADD R6, R26, 0xffffff27 ;  /* 0xffffff271a067836 */ /* 0x000fc80000000000 */
[----:B------:R-:W4:Y:S01]  /*8af0*/  LDC R9, c[0x0][0x230] ;  /* 0x00008c00ff097b82 */ /* 0x000f220000000800 */
[----:B------:R-:W-:Y:S01]  /*8b00*/  ISETP.GE.U32.AND P4, PT, R6, 0x7ffffea8, PT ;  /* 0x7ffffea80600780c */ /* 0x000fe20003f86070 */
[----:B-1----:R-:W-:Y:S02]  /*8b10*/  VIADD R6, R13, 0xffffff25 ;  /* 0xffffff250d067836 */ /* 0x002fe40000000000 */
[----:B------:R-:W-:-:S04]  /*8b20*/  IMAD.WIDE R100, R23, 0x4, R100 ;  /* 0x0000000417647825 */ /* 0x000fc800078e0264 */
[C---:B------:R-:W-:Y:S01]  /*8b30*/  IMAD.WIDE R102, R23.reuse, 0x4, R102 ;  /* 0x0000000417667825 */ /* 0x040fe200078e0266 */
[----:B------:R-:W1:Y:S08]  /*8b40*/  LDC R13, c[0x0][0x230] ;  /* 0x00008c00ff0d7b82 */ /* 0x000e700000000800 */
[----:B------:R-:W1:Y:S01]  /*8b50*/  LDC R8, c[0x0][0x230] ;  /* 0x00008c00ff087b82 */ /* 0x000e620000000800 */
[----:B---3--:R-:W-:-:S04]  /*8b60*/  IMAD.WIDE R96, R23, 0x4, R96 ;  /* 0x0000000417607825 */ /* 0x008fc800078e0260 */
[C---:B------:R-:W-:Y:S01]  /*8b70*/  IMAD.WIDE R92, R23.reuse, 0x4, R92 ;  /* 0x00000004175c7825 */ /* 0x040fe200078e025c */
[----:B------:R-:W-:Y:S03]  /*8b80*/  LDGSTS.E [R123+0x4000c], desc[UR60][R96.64], !P5 ;  /* 0x4000c000607b7fae */ /* 0x000fe6000e92187c */
[C---:B------:R-:W-:Y:S01]  /*8b90*/  IMAD.WIDE R88, R23.reuse, 0x4, R88 ;  /* 0x0000000417587825 */ /* 0x040fe200078e0258 */
[----:B------:R-:W-:Y:S01]  /*8ba0*/  LDGSTS.E [R123+0x50000], desc[UR60][R92.64], !P6 ;  /* 0x500000005c7b7fae */ /* 0x000fe2000f12187c */
[----:B------:R-:W-:Y:S02]  /*8bb0*/  ISETP.GE.U32.AND P6, PT, R6, 0x7ffffea6, PT ;  /* 0x7ffffea60600780c */ /* 0x000fe40003fc6070 */
[----:B------:R-:W-:Y:S01]  /*8bc0*/  IMAD.WIDE R90, R23, 0x4, R90 ;  /* 0x00000004175a7825 */ /* 0x000fe200078e025a */
[----:B------:R-:W-:Y:S01]  /*8bd0*/  STL.64 [R1+0x20], R96 ;  /* 0x0000206001007387 */ /* 0x000fe20000100a00 */
[----:B------:R-:W-:-:S02]  /*8be0*/  ISETP.GE.U32.AND P5, PT, R7, 0x7ffffea7, PT ;  /* 0x7ffffea70700780c */ /* 0x000fc40003fa6070 */
[----:B------:R-:W-:Y:S01]  /*8bf0*/  VIADD R6, R16, 0xffffff07 ;  /* 0xffffff0710067836 */ /* 0x000fe20000000000 */
[----:B------:R-:W-:Y:S01]  /*8c00*/  STL.64 [R1+0x120], R92 ;  /* 0x0001205c01007387 */ /* 0x000fe20000100a00 */
[----:B------:R-:W-:-:S03]  /*8c10*/  VIADD R7, R14, 0xffffff24 ;  /* 0xffffff240e077836 */ /* 0x000fc60000000000 */
[----:B------:R3:W-:Y:S04]  /*8c20*/  STL.64 [R1+0x148], R88 ;  /* 0x0001485801007387 */ /* 0x0007e80000100a00 */
[----:B------:R3:W-:Y:S04]  /*8c30*/  LDGSTS.E [R123+0x50004], desc[UR60][R88.64], !P0 ;  /* 0x50004000587b7fae */ /* 0x0007e8000c12187c */
[----:B------:R1:W-:Y:S01]  /*8c40*/  LDGSTS.E [R123+0x50008], desc[UR60][R90.64], !P1 ;  /* 0x500080005a7b7fae */ /* 0x0003e2000c92187c */
[----:B------:R-:W-:Y:S01]  /*8c50*/  ISETP.GE.U32.AND P1, PT, R6, 0x7ffffe88, PT ;  /* 0x7ffffe880600780c */ /* 0x000fe20003f26070 */
[----:B------:R-:W-:Y:S01]  /*8c60*/  VIADD R6, R15, 0xffffff05 ;  /* 0xffffff050f067836 */ /* 0x000fe20000000000 */
[----:B------:R-:W-:Y:S01]  /*8c70*/  ISETP.GE.U32.AND P0, PT, R7, 0x7ffffea5, PT ;  /* 0x7ffffea50700780c */ /* 0x000fe20003f06070 */
[----:B---3--:R-:W-:-:S04]  /*8c80*/  IMAD.WIDE R88, R23, 0x4, R114 ;  /* 0x0000000417587825 */ /* 0x008fc800078e0272 */
[----:B------:R-:W-:Y:S01]  /*8c90*/  VIADD R7, R12, 0xffffff06 ;  /* 0xffffff060c077836 */ /* 0x000fe20000000000 */
[----:B------:R-:W-:Y:S01]  /*8ca0*/  LDGSTS.E [R123+0x5000c], desc[UR60][R88.64], !P3 ;  /* 0x5000c000587b7fae */ /* 0x000fe2000d92187c */
[----:B--2---:R-:W-:Y:S01]  /*8cb0*/  IMAD.WIDE R110, R23, 0x4, R110 ;  /* 0x00000004176e7825 */ /* 0x004fe200078e026e */
[----:B------:R-:W2:Y:S02]  /*8cc0*/  LDC R12, c[0x0][0x230] ;  /* 0x00008c00ff0c7b82 */ /* 0x000ea40000000800 */
[----:B------:R-:W-:Y:S01]  /*8cd0*/  ISETP.GE.U32.AND P3, PT, R7, 0x7ffffe87, PT ;  /* 0x7ffffe870700780c */ /* 0x000fe20003f66070 */
[----:B------:R1:W-:Y:S01]  /*8ce0*/  STL.64 [R1+0x150], R90 ;  /* 0x0001505a01007387 */ /* 0x0003e20000100a00 */
[----:B------:R-:W-:-:S03]  /*8cf0*/  IMAD.WIDE R14, R23, 0x4, R10 ;  /* 0x00000004170e7825 */ /* 0x000fc600078e020a */
[----:B------:R3:W-:Y:S01]  /*8d00*/  STL.64 [R1+0x158], R88 ;  /* 0x0001585801007387 */ /* 0x0007e20000100a00 */
[----:B------:R-:W2:Y:S01]  /*8d10*/  LDC R10, c[0x0][0x230] ;  /* 0x00008c00ff0a7b82 */ /* 0x000ea20000000800 */
[----:B------:R-:W-:-:S07]  /*8d20*/  IMAD.WIDE R16, R23, 0x4, R98 ;  /* 0x0000000417107825 */ /* 0x000fce00078e0262 */
[----:B------:R-:W2:Y:S01]  /*8d30*/  LDC R11, c[0x0][0x230] ;  /* 0x00008c00ff0b7b82 */ /* 0x000ea20000000800 */
[----:B------:R3:W-:Y:S01]  /*8d40*/  LDGSTS.E [R123+0x60000], desc[UR60][R16.64], !P4 ;  /* 0x60000000107b7fae */ /* 0x0007e2000e12187c */
[----:B------:R-:W-:Y:S01]  /*8d50*/  ISETP.GE.U32.AND P4, PT, R6, 0x7ffffe86, PT ;  /* 0x7ffffe860600780c */ /* 0x000fe20003f86070 */
[----:B----4-:R-:W-:Y:S02]  /*8d60*/  VIADD R6, R9, 0xffffff04 ;  /* 0xffffff0409067836 */ /* 0x010fe40000000000 */
[----:B------:R4:W-:Y:S01]  /*8d70*/  LDGSTS.E [R123+0x60004], desc[UR60][R14.64], !P5 ;  /* 0x600040000e7b7fae */ /* 0x0009e2000e92187c */
[C---:B------:R-:W-:Y:S02]  /*8d80*/  IMAD.WIDE R98, R23.reuse, 0x4, R104 ;  /* 0x0000000417627825 */ /* 0x040fe400078e0268 */
[----:B------:R-:W2:Y:S01]  /*8d90*/  LDC R9, c[0x0][0x230] ;  /* 0x00008c00ff097b82 */ /* 0x000ea20000000800 */
[----:B------:R-:W-:Y:S01]  /*8da0*/  ISETP.GE.U32.AND P5, PT, R6, 0x7ffffe85, PT ;  /* 0x7ffffe850600780c */ /* 0x000fe20003fa6070 */
[----:B------:R4:W-:Y:S01]  /*8db0*/  STL.64 [R1+0x308], R16 ;  /* 0x0003081001007387 */ /* 0x0009e20000100a00 */
[----:B------:R-:W-:-:S03]  /*8dc0*/  IMAD.WIDE R92, R23, 0x4, R106 ;  /* 0x00000004175c7825 */ /* 0x000fc600078e026a */
[----:B------:R4:W-:Y:S01]  /*8dd0*/  STL.64 [R1+0x310], R14 ;  /* 0x0003100e01007387 */ /* 0x0009e20000100a00 */
[----:B-1----:R-:W-:-:S03]  /*8de0*/  IMAD.WIDE R90, R23, 0x4, R108 ;  /* 0x00000004175a7825 */ /* 0x002fc600078e026c */
[----:B------:R-:W2:Y:S04]  /*8df0*/  LDL.LU.64 R96, [R1+0x140] ;  /* 0x0001400001607983 */ /* 0x000ea80000300a00 */
[----:B---3--:R-:W3:Y:S01]  /*8e00*/  LDL.LU.64 R88, [R1+0x138] ;  /* 0x0001380001587983 */ /* 0x008ee20000300a00 */
[----:B----4-:R-:W1:Y:S03]  /*8e10*/  LDC R16, c[0x0][0x230] ;  /* 0x00008c00ff107b82 */ /* 0x010e660000000800 */
[----:B------:R-:W-:Y:S04]  /*8e20*/  STL.64 [R1+0x318], R110 ;  /* 0x0003186e01007387 */ /* 0x000fe80000100a00 */
[----:B------:R-:W-:Y:S01]  /*8e30*/  STL.64 [R1+0x320], R100 ;  /* 0x0003206401007387 */ /* 0x000fe20000100a00 */
[----:B------:R-:W4:Y:S03]  /*8e40*/  LDC R14, c[0x0][0x230] ;  /* 0x00008c00ff0e7b82 */ /* 0x000f260000000800 */
[----:B------:R-:W-:Y:S04]  /*8e50*/  STL.64 [R1+0x458], R102 ;  /* 0x0004586601007387 */ /* 0x000fe80000100a00 */
[----:B------:R-:W-:Y:S01]  /*8e60*/  LDGSTS.E [R123+0x60008], desc[UR60][R110.64], !P6 ;  /* 0x600080006e7b7fae */ /* 0x000fe2000f12187c */
[----:B------:R-:W-:Y:S01]  /*8e70*/  VIADD R7, R13, 0xffffff63 ;  /* 0xffffff630d077836 */ /* 0x000fe20000000000 */
[----:B------:R-:W3:Y:S02]  /*8e80*/  LDC R15, c[0x0][0x230] ;  /* 0x00008c00ff0f7b82 */ /* 0x000ee40000000800 */
[----:B------:R1:W-:Y:S04]  /*8e90*/  STL.64 [R1+0x468], R98 ;  /* 0x0004686201007387 */ /* 0x0003e80000100a00 */
[----:B------:R-:W-:Y:S01]  /*8ea0*/  LDGSTS.E [R123+0x6000c], desc[UR60][R100.64], !P0 ;  /* 0x6000c000647b7fae */ /* 0x000fe2000c12187c */
[----:B------:R-:W-:Y:S01]  /*8eb0*/  VIADD R6, R8, 0xffffff62 ;  /* 0xffffff6208067836 */ /* 0x000fe20000000000 */
[----:B------:R-:W3:Y:S02]  /*8ec0*/  LDC R13, c[0x0][0x230] ;  /* 0x00008c00ff0d7b82 */ /* 0x000ee40000000800 */
[----:B------:R-:W-:Y:S04]  /*8ed0*/  STL.64 [R1+0x478], R92 ;  /* 0x0004785c01007387 */ /* 0x000fe80000100a00 */
[----:B------:R-:W-:Y:S04]  /*8ee0*/  LDGSTS.E [R123+0x70000], desc[UR60][R102.64], !P1 ;  /* 0x70000000667b7fae */ /* 0x000fe8000c92187c */
[----:B------:R1:W-:Y:S04]  /*8ef0*/  STL.64 [R1+0x480], R90 ;  /* 0x0004805a01007387 */ /* 0x0003e80000100a00 */
[----:B------:R3:W-:Y:S04]  /*8f00*/  LDGSTS.E [R123+0x70004], desc[UR60][R98.64], !P3 ;  /* 0x70004000627b7fae */ /* 0x0007e8000d92187c */
[----:B------:R-:W-:Y:S04]  /*8f10*/  LDGSTS.E [R123+0x70008], desc[UR60][R92.64], !P4 ;  /* 0x700080005c7b7fae */ /* 0x000fe8000e12187c */
[----:B------:R3:W-:Y:S04]  /*8f20*/  LDGSTS.E [R123+0x7000c], desc[UR60][R90.64], !P5 ;  /* 0x7000c0005a7b7fae */ /* 0x0007e8000e92187c */
[----:B-1----:R-:W3:Y:S04]  /*8f30*/  LDL.LU.64 R98, [R1+0x130] ;  /* 0x0001300001627983 */ /* 0x002ee80000300a00 */
[----:B------:R-:W3:Y:S04]  /*8f40*/  LDL.LU.64 R110, [R1+0x128] ;  /* 0x00012800016e7983 */ /* 0x000ee80000300a00 */
[----:B------:R-:W3:Y:S04]  /*8f50*/  LDL.LU.64 R90, [R1+0x40] ;  /* 0x00004000015a7983 */ /* 0x000ee80000300a00 */
[----:B------:R-:W3:Y:S04]  /*8f60*/  LDL.LU.64 R92, [R1+0x38] ;  /* 0x00003800015c7983 */ /* 0x000ee80000300a00 */
[----:B------:R-:W3:Y:S01]  /*8f70*/  LDL.LU.64 R114, [R1+0x30] ;  /* 0x0000300001727983 */ /* 0x000ee20000300a00 */
[----:B------:R-:W-:Y:S01]  /*8f80*/  ISETP.GE.U32.AND P1, PT, R7, 0x7ffffee4, PT ;  /* 0x7ffffee40700780c */ /* 0x000fe20003f26070 */
[----:B--2---:R-:W-:Y:S01]  /*8f90*/  VIADD R7, R10, 0xffffff61 ;  /* 0xffffff610a077836 */ /* 0x004fe20000000000 */
[----:B------:R-:W-:Y:S01]  /*8fa0*/  ISETP.GE.U32.AND P3, PT, R6, 0x7ffffee3, PT ;  /* 0x7ffffee30600780c */ /* 0x000fe20003f66070 */
[----:B------:R-:W-:Y:S01]  /*8fb0*/  VIADD R6, R11, 0xffffff60 ;  /* 0xffffff600b067836 */ /* 0x000fe20000000000 */
[----:B------:R-:W1:Y:S01]  /*8fc0*/  LDC R10, c[0x0][0x230] ;  /* 0x00008c00ff0a7b82 */ /* 0x000e620000000800 */
[----:B------:R-:W-:Y:S01]  /*8fd0*/  VIADD R8, R12, 0xffffff43 ;  /* 0xffffff430c087836 */ /* 0x000fe20000000000 */
[----:B------:R-:W-:-:S02]  /*8fe0*/  ISETP.GE.U32.AND P4, PT, R7, 0x7ffffee2, PT ;  /* 0x7ffffee20700780c */ /* 0x000fc40003f86070 */
[----:B------:R-:W-:Y:S01]  /*8ff0*/  ISETP.GE.U32.AND P5, PT, R6, 0x7ffffee1, PT ;  /* 0x7ffffee10600780c */ /* 0x000fe20003fa6070 */
[----:B----4-:R-:W-:Y:S01]  /*9000*/  VIADD R6, R14, 0xffffff42 ;  /* 0xffffff420e067836 */ /* 0x010fe20000000000 */
[----:B------:R-:W-:Y:S02]  /*9010*/  ISETP.GE.U32.AND P6, PT, R8, 0x7ffffec4, PT ;  /* 0x7ffffec40800780c */ /* 0x000fe40003fc6070 */
[----:B------:R-:W2:Y:S02]  /*9020*/  LDC R8, c[0x0][0x230] ;  /* 0x00008c00ff087b82 */ /* 0x000ea40000000800 */
[----:B------:R-:W-:Y:S01]  /*9030*/  ISETP.GE.U32.AND P0, PT, R6, 0x7ffffec3, PT ;  /* 0x7ffffec30600780c */ /* 0x000fe20003f06070 */
[----:B------:R-:W-:Y:S02]  /*9040*/  VIADD R6, R16, 0xffffff40 ;  /* 0xffffff4010067836 */ /* 0x000fe40000000000 */
[----:B------:R-:W-:-:S03]  /*9050*/  IMAD.WIDE R96, R23, 0x4, R96 ;  /* 0x0000000417607825 */ /* 0x000fc600078e0260 */
[----:B------:R-:W4:Y:S01]  /*9060*/  LDC R11, c[0x0][0x230] ;  /* 0x00008c00ff0b7b82 */ /* 0x000f220000000800 */
[C---:B---3--:R-:W-:Y:S01]  /*9070*/  IMAD.WIDE R88, R23.reuse, 0x4, R88 ;  /* 0x0000000417587825 */ /* 0x048fe200078e0258 */
[----:B------:R-:W-:Y:S04]  /*9080*/  LDGSTS.E [R5+0x40000], desc[UR60][R96.64], !P1 ;  /* 0x4000000060057fae */ /* 0x000fe8000c92187c */
[----:B------:R3:W-:Y:S01]  /*9090*/  STL.64 [R1+0x48], R88 ;  /* 0x0000485801007387 */ /* 0x0007e20000100a00 */
[----:B------:R-:W-:-:S03]  /*90a0*/  IMAD.WIDE R98, R23, 0x4, R98 ;  /* 0x0000000417627825 */ /* 0x000fc600078e0262 */
[----:B------:R-:W-:Y:S01]  /*90b0*/  LDGSTS.E [R5+0x40004], desc[UR60][R88.64], !P3 ;  /* 0x4000400058057fae */ /* 0x000fe2000d92187c */
[----:B------:R-:W4:Y:S01]  /*90c0*/  LDC R12, c[0x0][0x230] ;  /* 0x00008c00ff0c7b82 */ /* 0x000f220000000800 */
[C---:B------:R-:W-:Y:S02]  /*90d0*/  IMAD.WIDE R16, R23.reuse, 0x4, R110 ;  /* 0x0000000417107825 */ /* 0x040fe400078e026e */
[----:B------:R-:W-:Y:S02]  /*90e0*/  LDGSTS.E [R5+0x40008], desc[UR60][R98.64], !P4 ;  /* 0x4000800062057fae */ /* 0x000fe4000e12187c */
[C---:B------:R-:W-:Y:S02]  /*90f0*/  IMAD.WIDE R90, R23.reuse, 0x4, R90 ;  /* 0x00000004175a7825 */ /* 0x040fe400078e025a */
[----:B------:R1:W-:Y:S01]  /*9100*/  LDGSTS.E [R5+0x4000c], desc[UR60][R16.64], !P5 ;  /* 0x4000c00010057fae */ /* 0x0003e2000e92187c */
[----:B------:R-:W4:Y:S03]  /*9110*/  LDC R14, c[0x0][0x230] ;  /* 0x00008c00ff0e7b82 */ /* 0x000f260000000800 */
[----:B---3--:R-:W3:Y:S01]  /*9120*/  LDL.LU.64 R88, [R1+0x28] ;  /* 0x0000280001587983 */ /* 0x008ee20000300a00 */
[----:B------:R-:W-:-:S03]  /*9130*/  IMAD.WIDE R92, R23, 0x4, R92 ;  /* 0x00000004175c7825 */ /* 0x000fc600078e025c */
[----:B------:R-:W-:Y:S04]  /*9140*/  STL.64 [R1+0x50], R98 ;  /* 0x0000506201007387 */ /* 0x000fe80000100a00 */
[----:B------:R1:W-:Y:S04]  /*9150*/  STL.64 [R1+0x58], R16 ;  /* 0x0000581001007387 */ /* 0x0003e80000100a00 */
[----:B------:R2:W-:Y:S04]  /*9160*/  STL.64 [R1+0x128], R90 ;  /* 0x0001285a01007387 */ /* 0x0005e80000100a00 */
[----:B------:R-:W-:Y:S01]  /*9170*/  LDGSTS.E [R5+0x50000], desc[UR60][R90.64], !P6 ;  /* 0x500000005a057fae */ /* 0x000fe2000f12187c */
[----:B-1----:R-:W-:-:S03]  /*9180*/  IMAD.WIDE R16, R23, 0x4, R114 ;  /* 0x0000000417107825 */ /* 0x002fc600078e0272 */
[----:B------:R-:W-:Y:S04]  /*9190*/  LDGSTS.E [R5+0x50004], desc[UR60][R92.64], !P0 ;  /* 0x500040005c057fae */ /* 0x000fe8000c12187c */
[----:B--2---:R-:W2:Y:S04]  /*91a0*/  LDL.LU.64 R90, [R1+0x248] ;  /* 0x00024800015a7983 */ /* 0x004ea80000300a00 */
[----:B------:R1:W-:Y:S04]  /*91b0*/  STL.64 [R1+0x130], R92 ;  /* 0x0001305c01007387 */ /* 0x0003e80000100a00 */
[----:B------:R-:W2:Y:S04]  /*91c0*/  LDL.LU.64 R110, [R1+0x240] ;  /* 0x00024000016e7983 */ /* 0x000ea80000300a00 */
[----:B------:R4:W-:Y:S04]  /*91d0*/  STL.64 [R1+0x138], R16 ;  /* 0x0001381001007387 */ /* 0x0009e80000100a00 */
[----:B------:R-:W2:Y:S04]  /*91e0*/  LDL.LU.64 R98, [R1+0x238] ;  /* 0x0002380001627983 */ /* 0x000ea80000300a00 */
[----:B------:R-:W2:Y:S04]  /*91f0*/  LDL.LU.64 R100, [R1+0x230] ;  /* 0x0002300001647983 */ /* 0x000ea80000300a00 */
[----:B-1----:R-:W2:Y:S04]  /*9200*/  LDL.LU.64 R92, [R1+0x228] ;  /* 0x00022800015c7983 */ /* 0x002ea80000300a00 */
[----:B------:R-:W2:Y:S01]  /*9210*/  LDL.LU.64 R114, [R1+0x220] ;  /* 0x0002200001727983 */ /* 0x000ea20000300a00 */
[----:B------:R-:W-:Y:S01]  /*9220*/  VIADD R7, R15, 0xffffff41 ;  /* 0xffffff410f077836 */ /* 0x000fe20000000000 */
[----:B------:R-:W-:-:S04]  /*9230*/  ISETP.GE.U32.AND P3, PT, R6, 0x7ffffec1, PT ;  /* 0x7ffffec10600780c */ /* 0x000fc80003f66070 */
[----:B------:R-:W-:Y:S01]  /*9240*/  ISETP.GE.U32.AND P1, PT, R7, 0x7ffffec2, PT ;  /* 0x7ffffec20700780c */ /* 0x000fe20003f26070 */
[----:B------:R-:W-:Y:S02]  /*9250*/  VIADD R7, R9, 0xffffff23 ;  /* 0xffffff2309077836 */ /* 0x000fe40000000000 */
[----:B------:R-:W1:Y:S01]  /*9260*/  LDC R9, c[0x0][0x230] ;  /* 0x00008c00ff097b82 */ /* 0x000e620000000800 */
[----:B------:R-:W-:Y:S02]  /*9270*/  VIADD R6, R10, 0xffffff22 ;  /* 0xffffff220a067836 */ /* 0x000fe40000000000 */
[----:B------:R-:W-:-:S03]  /*9280*/  ISETP.GE.U32.AND P4, PT, R7, 0x7ffffea4, PT ;  /* 0x7ffffea40700780c */ /* 0x000fc60003f86070 */
[----:B------:R-:W-:Y:S01]  /*9290*/  ISETP.GE.U32.AND P5, PT, R6, 0x7ffffea3, PT ;  /* 0x7ffffea30600780c */ /* 0x000fe20003fa6070 */
[----:B------:R-:W-:-:S03]  /*92a0*/  VIADD R6, R8, 0xffffff21 ;  /* 0xffffff2108067836 */ /* 0x000fc60000000000 */
[----:B------:R4:W-:Y:S02]  /*92b0*/  LDGSTS.E [R5+0x50008], desc[UR60][R16.64], !P1 ;  /* 0x5000800010057fae */ /* 0x0009e4000c92187c */
[----:B------:R-:W-:Y:S01]  /*92c0*/  ISETP.GE.U32.AND P6, PT, R6, 0x7ffffea2, PT ;  /* 0x7ffffea20600780c */ /* 0x000fe20003fc6070 */
[----:B----4-:R-:W-:Y:S02]  /*92d0*/  VIADD R6, R11, 0xffffff03 ;  /* 0xffffff030b067836 */ /* 0x010fe40000000000 */
[----:B------:R-:W-:-:S04]  /*92e0*/  IMAD.WIDE R10, R23, 0x4, R118 ;  /* 0x00000004170a7825 */ /* 0x000fc800078e0276 */
[----:B------:R-:W-:Y:S02]  /*92f0*/  VIADD R7, R12, 0xffffff20 ;  /* 0xffffff200c077836 */ /* 0x000fe40000000000 */
[----:B------:R-:W-:Y:S01]  /*9300*/  IMAD.WIDE R16, R23, 0x4, R116 ;  /* 0x0000000417107825 */ /* 0x000fe200078e0274 */
[----:B------:R-:W-:Y:S02]  /*9310*/  ISETP.GE.U32.AND P1, PT, R6, 0x7ffffe84, PT ;  /* 0x7ffffe840600780c */ /* 0x000fe40003f26070 */
[----:B------:R-:W-:Y:S01]  /*9320*/  ISETP.GE.U32.AND P0, PT, R7, 0x7ffffea1, PT ;  /* 0x7ffffea10700780c */ /* 0x000fe20003f06070 */
[----:B------:R-:W-:Y:S02]  /*9330*/  VIADD R7, R14, 0xffffff01 ;  /* 0xffffff010e077836 */ /* 0x000fe40000000000 */
[----:B-1----:R-:W-:Y:S02]  /*9340*/  VIADD R8, R9, 0xffffff00 ;  /* 0xffffff0009087836 */ /* 0x002fe40000000000 */
[----:B------:R-:W-:-:S02]  /*9350*/  VIADD R6, R13, 0xffffff02 ;  /* 0xffffff020d067836 */ /* 0x000fc40000000000 */
[----:B---3--:R-:W-:-:S05]  /*9360*/  IMAD.WIDE R88, R23, 0x4, R88 ;  /* 0x0000000417587825 */ /* 0x008fca00078e0258 */
[----:B------:R1:W-:Y:S04]  /*9370*/  STL.64 [R1+0x140], R88 ;  /* 0x0001405801007387 */ /* 0x0003e80000100a00 */
[----:B------:R3:W-:Y:S04]  /*9380*/  STL.64 [R1+0x2d8], R16 ;  /* 0x0002d81001007387 */ /* 0x0007e80000100a00 */
[----:B------:R4:W-:Y:S04]  /*9390*/  STL.64 [R1+0x2e0], R10 ;  /* 0x0002e00a01007387 */ /* 0x0009e80000100a00 */
[----:B------:R1:W-:Y:S04]  /*93a0*/  LDGSTS.E [R5+0x5000c], desc[UR60][R88.64], !P3 ;  /* 0x5000c00058057fae */ /* 0x0003e8000d92187c */
[----:B------:R-:W4:Y:S04]  /*93b0*/  LDL.LU.64 R106, [R1+0x2c8] ;  /* 0x0002c800016a7983 */ /* 0x000f280000300a00 */
[----:B------:R4:W-:Y:S04]  /*93c0*/  LDGSTS.E [R5+0x60000], desc[UR60][R16.64], !P4 ;  /* 0x6000000010057fae */ /* 0x0009e8000e12187c */
[----:B------:R-:W4:Y:S01]  /*93d0*/  LDL.LU.64 R104, [R1+0x2b8] ;  /* 0x0002b80001687983 */ /* 0x000f220000300a00 */
[----:B--2---:R-:W-:-:S03]  /*93e0*/  IMAD.WIDE R90, R23, 0x4, R90 ;  /* 0x00000004175a7825 */ /* 0x004fc600078e025a */
[----:B------:R2:W-:Y:S01]  /*93f0*/  LDGSTS.E [R5+0x60004], desc[UR60][R10.64], !P5 ;  /* 0x600040000a057fae */ /* 0x0005e2000e92187c */
[----:B-1----:R-:W-:-:S03]  /*9400*/  IMAD.SHL.U32 R89, R113, 0x80, RZ ;  /* 0x0000008071597824 */ /* 0x002fc600078e00ff */
[----:B---3--:R-:W3:Y:S01]  /*9410*/  LDL.LU.64 R16, [R1+0x2a8] ;  /* 0x0002a80001107983 */ /* 0x008ee20000300a00 */
[----:B------:R-:W-:-:S03]  /*9420*/  IMAD.WIDE R110, R23, 0x4, R110 ;  /* 0x00000004176e7825 */ /* 0x000fc600078e026e */
[----:B------:R-:W2:Y:S01]  /*9430*/  LDL.LU.64 R14, [R1+0x298] ;  /* 0x00029800010e7983 */ /* 0x000ea20000300a00 */
[----:B------:R-:W-:Y:S01]  /*9440*/  ISETP.GE.U32.AND P5, PT, R8, 0x7ffffe81, PT ;  /* 0x7ffffe810800780c */ /* 0x000fe20003fa6070 */
[C---:B------:R-:W-:Y:S02]  /*9450*/  IMAD.WIDE R98, R23.reuse, 0x4, R98 ;  /* 0x0000000417627825 */ /* 0x040fe400078e0262 */
[----:B------:R-:W2:Y:S02]  /*9460*/  LDL.LU.64 R12, [R1+0x288] ;  /* 0x00028800010c7983 */ /* 0x000ea40000300a00 */
[----:B------:R-:W-:Y:S02]  /*9470*/  IMAD.WIDE R112, R23, 0x4, R100 ;  /* 0x0000000417707825 */ /* 0x000fe400078e0264 */
[----:B----4-:R-:W4:Y:S01]  /*9480*/  LDL.LU.64 R10, [R1+0x278] ;  /* 0x00027800010a7983 */ /* 0x010f220000300a00 */
[----:B------:R-:W-:-:S03]  /*9490*/  ISETP.GE.U32.AND P3, PT, R6, 0x7ffffe83, PT ;  /* 0x7ffffe830600780c */ /* 0x000fc60003f66070 */
[----:B------:R-:W4:Y:S01]  /*94a0*/  LDL.LU.64 R122, [R1+0x268] ;  /* 0x00026800017a7983 */ /* 0x000f220000300a00 */
[----:B------:R-:W-:Y:S01]  /*94b0*/  IMAD.WIDE R8, R23, 0x4, R92 ;  /* 0x0000000417087825 */ /* 0x000fe200078e025c */
[----:B------:R-:W-:Y:S02]  /*94c0*/  ISETP.GE.U32.AND P4, PT, R7, 0x7ffffe82, PT ;  /* 0x7ffffe820700780c */ /* 0x000fe40003f86070 */
[----:B------:R-:W4:Y:S01]  /*94d0*/  LDL.LU.64 R108, [R1+0x258] ;  /* 0x00025800016c7983 */ /* 0x000f220000300a00 */
[----:B------:R-:W-:-:S03]  /*94e0*/  IMAD.WIDE R6, R23, 0x4, R114 ;  /* 0x0000000417067825 */ /* 0x000fc600078e0272 */
[----:B------:R1:W-:Y:S04]  /*94f0*/  STL.64 [R1+0x248], R90 ;  /* 0x0002485a01007387 */ /* 0x0003e80000100a00 */
[----:B------:R1:W-:Y:S04]  /*9500*/  STL.64 [R1+0x240], R110 ;  /* 0x0002406e01007387 */ /* 0x0003e80000100a00 */
[----:B------:R1:W-:Y:S04]  /*9510*/  STL.64 [R1+0x3e8], R98 ;  /* 0x0003e86201007387 */ /* 0x0003e80000100a00 */
[----:B------:R-:W-:Y:S04]  /*9520*/  STL.64 [R1+0x3f0], R112 ;  /* 0x0003f07001007387 */ /* 0x000fe80000100a00 */
[----:B------:R-:W4:Y:S04]  /*9530*/  LDL.LU.64 R92, [R1+0x2c0] ;  /* 0x0002c000015c7983 */ /* 0x000f280000300a00 */
[----:B------:R-:W-:Y:S04]  /*9540*/  LDGSTS.E [R5+0x60008], desc[UR60][R90.64], !P6 ;  /* 0x600080005a057fae */ /* 0x000fe8000f12187c */
[----:B------:R4:W-:Y:S04]  /*9550*/  STL.64 [R1+0x400], R8 ;  /* 0x0004000801007387 */ /* 0x0009e80000100a00 */
[----:B------:R-:W-:Y:S04]  /*9560*/  LDGSTS.E [R5+0x6000c], desc[UR60][R110.64], !P0 ;  /* 0x6000c0006e057fae */ /* 0x000fe8000c12187c */
[----:B-1----:R-:W4:Y:S04]  /*9570*/  LDL.LU.64 R90, [R1+0x2b0] ;  /* 0x0002b000015a7983 */ /* 0x002f280000300a00 */
[----:B------:R1:W-:Y:S04]  /*9580*/  STL.64 [R1+0x410], R6 ;  /* 0x0004100601007387 */ /* 0x0003e80000100a00 */
[----:B------:R-:W4:Y:S04]  /*9590*/  LDL.LU.64 R102, [R1+0x2a0] ;  /* 0x0002a00001667983 */ /* 0x000f280000300a00 */
[----:B------:R-:W4:Y:S04]  /*95a0*/  LDL.LU.64 R100, [R1+0x290] ;  /* 0x0002900001647983 */ /* 0x000f280000300a00 */
[----:B------:R-:W4:Y:S04]  /*95b0*/  LDL.LU.64 R110, [R1+0x280] ;  /* 0x00028000016e7983 */ /* 0x000f280000300a00 */
[----:B------:R-:W-:Y:S04]  /*95c0*/  LDGSTS.E [R5+0x70000], desc[UR60][R98.64], !P1 ;  /* 0x7000000062057fae */ /* 0x000fe8000c92187c */
[----:B------:R-:W-:Y:S04]  /*95d0*/  LDGSTS.E [R5+0x70004], desc[UR60][R112.64], !P3 ;  /* 0x7000400070057fae */ /* 0x000fe8000d92187c */
[----:B------:R1:W-:Y:S04]  /*95e0*/  LDGSTS.E [R5+0x70008], desc[UR60][R8.64], !P4 ;  /* 0x7000800008057fae */ /* 0x0003e8000e12187c */
[----:B------:R-:W4:Y:S04]  /*95f0*/  LDL.LU.64 R98, [R1+0x270] ;  /* 0x0002700001627983 */ /* 0x000f280000300a00 */
[----:B------:R-:W4:Y:S04]  /*9600*/  LDL.LU.64 R114, [R1+0x260] ;  /* 0x0002600001727983 */ /* 0x000f280000300a00 */
[----:B------:R1:W-:Y:S04]  /*9610*/  LDGSTS.E [R5+0x7000c], desc[UR60][R6.64], !P5 ;  /* 0x7000c00006057fae */ /* 0x0003e8000e92187c */
[----:B------:R-:W0:Y:S01]  /*9620*/  LDGDEPBAR ;  /* 0x00000000000079af */ /* 0x000e220000000000 */
[----:B------:R-:W-:-:S04]  /*9630*/  IMAD.WIDE R106, R89, 0x4, R106 ;  /* 0x00000004596a7825 */ /* 0x000fc800078e026a */
[C---:B------:R-:W-:Y:S01]  /*9640*/  IMAD.WIDE R104, R89.reuse, 0x4, R104 ;  /* 0x0000000459687825 */ /* 0x040fe200078e0268 */
[----:B------:R-:W-:Y:S03]  /*9650*/  STL.64 [R1+0x408], R106 ;  /* 0x0004086a01007387 */ /* 0x000fe60000100a00 */
[C---:B---3--:R-:W-:Y:S01]  /*9660*/  IMAD.WIDE R16, R89.reuse, 0x4, R16 ;  /* 0x0000000459107825 */ /* 0x048fe200078e0210 */
[----:B------:R-:W-:Y:S03]  /*9670*/  STL.64 [R1+0x430], R104 ;  /* 0x0004306801007387 */ /* 0x000fe60000100a00 */
[C---:B--2---:R-:W-:Y:S01]  /*9680*/  IMAD.WIDE R14, R89.reuse, 0x4, R14 ;  /* 0x00000004590e7825 */ /* 0x044fe200078e020e */
[----:B------:R2:W-:Y:S03]  /*9690*/  STL.64 [R1+0x450], R16 ;  /* 0x0004501001007387 */ /* 0x0005e60000100a00 */
[C---:B------:R-:W-:Y:S01]  /*96a0*/  IMAD.WIDE R12, R89.reuse, 0x4, R12 ;  /* 0x00000004590c7825 */ /* 0x040fe200078e020c */
[----:B------:R-:W-:Y:S03]  /*96b0*/  LDGSTS.E [R3+-0x38000], desc[UR60][R106.64], P2 ;  /* 0xc80000006a037fae */ /* 0x000fe6000912187c */
[C---:B----4-:R-:W-:Y:S01]  /*96c0*/  IMAD.WIDE R10, R89.reuse, 0x4, R10 ;  /* 0x00000004590a7825 */ /* 0x050fe200078e020a */
[----:B------:R3:W-:Y:S03]  /*96d0*/  STL.64 [R1+0x470], R14 ;  /* 0x0004700e01007387 */ /* 0x0007e60000100a00 */
[C---:B-1----:R-:W-:Y:S01]  /*96e0*/  IMAD.WIDE R8, R89.reuse, 0x4, R122 ;  /* 0x0000000459087825 */ /* 0x042fe200078e027a */
[----:B------:R-:W-:Y:S03]  /*96f0*/  LDGSTS.E [R3+-0x37c00], desc[UR60][R104.64], P2 ;  /* 0xc840000068037fae */ /* 0x000fe6000912187c */
[C---:B------:R-:W-:Y:S01]  /*9700*/  IMAD.WIDE R6, R89.reuse, 0x4, R108 ;  /* 0x0000000459067825 */ /* 0x040fe200078e026c */
[----:B------:R1:W-:Y:S04]  /*9710*/  STL.64 [R1+0x490], R12 ;  /* 0x0004900c01007387 */ /* 0x0003e80000100a00 */
[----:B------:R2:W-:Y:S04]  /*9720*/  LDGSTS.E [R3+-0x37800], desc[UR60][R16.64], P2 ;  /* 0xc880000010037fae */ /* 0x0005e8000912187c */
[----:B------:R-:W-:Y:S04]  /*9730*/  STL.64 [R1+0x4a0], R10 ;  /* 0x0004a00a01007387 */ /* 0x000fe80000100a00 */
[----:B------:R3:W-:Y:S04]  /*9740*/  LDGSTS.E [R3+-0x37400], desc[UR60][R14.64], P2 ;  /* 0xc8c000000e037fae */ /* 0x0007e8000912187c */
[----:B------:R-:W-:Y:S01]  /*9750*/  STL.64 [R1+0x4b8], R8 ;  /* 0x0004b80801007387 */ /* 0x000fe20000100a00 */
[----:B------:R-:W-:-:S03]  /*9760*/  IMAD.WIDE R92, R89, 0x4, R92 ;  /* 0x00000004595c7825 */ /* 0x000fc600078e025c */
[----:B------:R4:W-:Y:S04]  /*9770*/  STL.64 [R1+0x4d0], R6 ;  /* 0x0004d00601007387 */ /* 0x0009e80000100a00 */
[----:B------:R1:W-:Y:S04]  /*9780*/  LDGSTS.E [R3+-0x37000], desc[UR60][R12.64], P2 ;  /* 0xc90000000c037fae */ /* 0x0003e8000912187c */
[----:B------:R-:W-:Y:S01]  /*9790*/  LDGSTS.E [R3+-0x36c00], desc[UR60][R10.64], P2 ;  /* 0xc94000000a037fae */ /* 0x000fe2000912187c */
[----:B------:R-:W-:-:S03]  /*97a0*/  IMAD.WIDE R90, R89, 0x4, R90 ;  /* 0x00000004595a7825 */ /* 0x000fc600078e025a */
[----:B------:R1:W-:Y:S04]  /*97b0*/  STL.64 [R1+0x3b0], R92 ;  /* 0x0003b05c01007387 */ /* 0x0003e80000100a00 */
[----:B------:R-:W-:Y:S01]  /*97c0*/  LDGSTS.E [R3+-0x36800], desc[UR60][R8.64], P2 ;  /* 0xc980000008037fae */ /* 0x000fe2000912187c */
[----:B--2---:R-:W-:-:S03]  /*97d0*/  IMAD.WIDE R16, R89, 0x4, R102 ;  /* 0x0000000459107825 */ /* 0x004fc600078e0266 */
[----:B------:R2:W-:Y:S01]  /*97e0*/  STL.64 [R1+0x3d8], R90 ;  /* 0x0003d85a01007387 */ /* 0x0005e20000100a00 */
[----:B---3--:R-:W-:-:S03]  /*97f0*/  IMAD.WIDE R14, R89, 0x4, R100 ;  /* 0x00000004590e7825 */ /* 0x008fc600078e0264 */
[----:B------:R4:W-:Y:S01]  /*9800*/  LDGSTS.E [R3+-0x36400], desc[UR60][R6.64], P2 ;  /* 0xc9c0000006037fae */ /* 0x0009e2000912187c */
[----:B-1----:R-:W-:-:S03]  /*9810*/  IMAD.WIDE R12, R89, 0x4, R110 ;  /* 0x00000004590c7825 */ /* 0x002fc600078e026e */
[----:B------:R2:W-:Y:S04]  /*9820*/  STL.64 [R1+0x3f8], R16 ;  /* 0x0003f81001007387 */ /* 0x0005e80000100a00 */
[----:B------:R2:W-:Y:S01]  /*9830*/  STL.64 [R1+0x420], R14 ;  /* 0x0004200e01007387 */ /* 0x0005e20000100a00 */
[----:B----4-:R-:W-:-:S03]  /*9840*/  IMAD.WIDE R6, R89, 0x4, R94 ;  /* 0x0000000459067825 */ /* 0x010fc600078e025e */
[----:B------:R2:W-:Y:S04]  /*9850*/  LDGSTS.E [R4+-0x37e00], desc[UR60][R92.64], P2 ;  /* 0xc82000005c047fae */ /* 0x0005e8000912187c */
[----:B------:R2:W5:Y:S04]  /*9860*/  LDL.LU.64 R94, [R1+0x598] ;  /* 0x00059800015e7983 */ /* 0x0005680000300a00 */
[----:B------:R2:W-:Y:S04]  /*9870*/  STL.64 [R1+0x448], R12 ;  /* 0x0004480c01007387 */ /* 0x0005e80000100a00 */
[----:B------:R-:W3:Y:S01]  /*9880*/  LDL R88, [R1+0x3e0] ;  /* 0x0003e00001587983 */ /* 0x000ee20000100800 */
[----:B------:R-:W-:-:S03]  /*9890*/  IMAD.WIDE R10, R89, 0x4, R98 ;  /* 0x00000004590a7825 */ /* 0x000fc600078e0262 */
[----:B------:R2:W-:Y:S01]  /*98a0*/  LDGSTS.E [R4+-0x37a00], desc[UR60][R90.64], P2 ;  /* 0xc86000005a047fae */ /* 0x0005e2000912187c */
[----:B------:R-:W-:-:S03]  /*98b0*/  IMAD.WIDE R8, R89, 0x4, R114 ;  /* 0x0000000459087825 */ /* 0x000fc600078e0272 */
[----:B------:R2:W-:Y:S04]  /*98c0*/  STL.64 [R1+0x460], R10 ;  /* 0x0004600a01007387 */ /* 0x0005e80000100a00 */
[----:B------:R2:W-:Y:S04]  /*98d0*/  STL.64 [R1+0x488], R8 ;  /* 0x0004880801007387 */ /* 0x0005e80000100a00 */
[----:B------:R2:W-:Y:S04]  /*98e0*/  STL.64 [R1+0x498], R6 ;  /* 0x0004980601007387 */ /* 0x0005e80000100a00 */
[----:B------:R2:W-:Y:S04]  /*98f0*/  LDGSTS.E [R4+-0x37600], desc[UR60][R16.64], P2 ;  /* 0xc8a0000010047fae */ /* 0x0005e8000912187c */
[----:B------:R2:W-:Y:S04]  /*9900*/  LDGSTS.E [R4+-0x37200], desc[UR60][R14.64], P2 ;  /* 0xc8e000000e047fae */ /* 0x0005e8000912187c */
[----:B------:R2:W-:Y:S04]  /*9910*/  LDGSTS.E [R4+-0x36e00], desc[UR60][R12.64], P2 ;  /* 0xc92000000c047fae */ /* 0x0005e8000912187c */
[----:B------:R2:W-:Y:S04]  /*9920*/  LDGSTS.E [R4+-0x36a00], desc[UR60][R10.64], P2 ;  /* 0xc96000000a047fae */ /* 0x0005e8000912187c */
[----:B------:R2:W-:Y:S04]  /*9930*/  LDGSTS.E [R4+-0x36600], desc[UR60][R8.64], P2 ;  /* 0xc9a0000008047fae */ /* 0x0005e8000912187c */
[----:B------:R2:W-:Y:S01]  /*9940*/  LDGSTS.E [R4+-0x36200], desc[UR60][R6.64], P2 ;  /* 0xc9e0000006047fae */ /* 0x0005e2000912187c */
[----:B------:R-:W-:-:S03]  /*9950*/  CS2R R56, SRZ ;  /* 0x0000000000387805 */ /* 0x000fc6000001ff00 */
[----:B------:R-:W0:Y:S01]  /*9960*/  LDGDEPBAR ;  /* 0x00000000000079af */ /* 0x000e220000000000 */
[----:B------:R-:W-:Y:S02]  /*9970*/  CS2R R58, SRZ ;  /* 0x00000000003a7805 */ /* 0x000fe4000001ff00 */
[----:B------:R-:W-:Y:S02]  /*9980*/  CS2R R60, SRZ ;  /* 0x00000000003c7805 */ /* 0x000fe4000001ff00 */
[----:B------:R-:W-:Y:S02]  /*9990*/  CS2R R62, SRZ ;  /* 0x00000000003e7805 */ /* 0x000fe4000001ff00 */
[----:B------:R-:W-:Y:S02]  /*99a0*/  CS2R R64, SRZ ;  /* 0x0000000000407805 */ /* 0x000fe4000001ff00 */
[----:B------:R-:W-:Y:S02]  /*99b0*/  CS2R R66, SRZ ;  /* 0x0000000000427805 */ /* 0x000fe4000001ff00 */
[----:B------:R-:W-:-:S02]  /*99c0*/  CS2R R68, SRZ ;  /* 0x0000000000447805 */ /* 0x000fc4000001ff00 */
        /* <DEDUP_REMOVED lines=25> */
[----:B---3--:R-:W-:-:S13]  /*9b60*/  ISETP.GE.AND P0, PT, R88, 0x80, PT ;  /* 0x000000805800780c */ /* 0x008fda0003f06270 */
[----:B--2---:R-:W-:Y:S05]  /*9b70*/  @!P0 BRA `(.L_x_0) ;  /* 0x000000a000008947 */ /* 0x004fea0003800000 */
[----:B------:R-:W2:Y:S04]  /*9b80*/  LDL.LU.64 R102, [R1+0x2d0] ;  /* 0x0002d00001667983 */ /* 0x000ea80000300a00 */
[----:B------:R-:W3:Y:S04]  /*9b90*/  LDL.LU.64 R100, [R1+0x218] ;  /* 0x0002180001647983 */ /* 0x000ee80000300a00 */
[----:B------:R-:W4:Y:S04]  /*9ba0*/  LDL.LU.64 R92, [R1+0x210] ;  /* 0x00021000015c7983 */ /* 0x000f280000300a00 */
[----:B------:R-:W4:Y:S04]  /*9bb0*/  LDL.LU.64 R90, [R1+0x208] ;  /* 0x00020800015a7983 */ /* 0x000f280000300a00 */
[----:B------:R-:W4:Y:S04]  /*9bc0*/  LDL.LU.64 R110, [R1+0x108] ;  /* 0x00010800016e7983 */ /* 0x000f280000300a00 */
[----:B------:R-:W4:Y:S04]  /*9bd0*/  LDL.LU.64 R114, [R1+0x110] ;  /* 0x0001100001727983 */ /* 0x000f280000300a00 */
[----:B------:R-:W4:Y:S04]  /*9be0*/  LDL.LU.64 R98, [R1+0x118] ;  /* 0x0001180001627983 */ /* 0x000f280000300a00 */
[----:B------:R-:W-:Y:S04]  /*9bf0*/  STL.64 [R1+0x5a8], R88 ;  /* 0x0005a85801007387 */ /* 0x000fe80000100a00 */
[----:B------:R-:W-:Y:S04]  /*9c00*/  STL [R1+0x5a0], R23 ;  /* 0x0005a01701007387 */ /* 0x000fe80000100800 */
[----:B-----5:R-:W-:Y:S01]  /*9c10*/  STL.64 [R1+0x598], R94 ;  /* 0x0005985e01007387 */ /* 0x020fe20000100a00 */
[----:B--2---:R-:W-:-:S02]  /*9c20*/  IMAD.MOV.U32 R3, RZ, RZ, R102 ;  /* 0x000000ffff037224 */ /* 0x004fc400078e0066 */
[----:B------:R-:W-:Y:S02]  /*9c30*/  IMAD.MOV.U32 R4, RZ, RZ, R103 ;  /* 0x000000ffff047224 */ /* 0x000fe400078e0067 */
[----:B---3--:R-:W-:Y:S01]  /*9c40*/  IMAD.MOV.U32 R5, RZ, RZ, R100 ;  /* 0x000000ffff057224 */ /* 0x008fe200078e0064 */
[----:B------:R-:W-:Y:S01]  /*9c50*/  STL.64 [R1+0x5b0], R2 ;  /* 0x0005b00201007387 */ /* 0x000fe20000100a00 */
[----:B------:R-:W-:Y:S02]  /*9c60*/  IMAD.MOV.U32 R6, RZ, RZ, R101 ;  /* 0x000000ffff067224 */ /* 0x000fe400078e0065 */
[----:B----4-:R-:W-:Y:S01]  /*9c70*/  IMAD.MOV.U32 R7, RZ, RZ, R92 ;  /* 0x000000ffff077224 */ /* 0x010fe200078e005c */
[----:B------:R-:W-:Y:S01]  /*9c80*/  STL.64 [R1+0x5b8], R4 ;  /* 0x0005b80401007387 */ /* 0x000fe20000100a00 */
[----:B------:R-:W-:-:S03]  /*9c90*/  IMAD.MOV.U32 R8, RZ, RZ, R93 ;  /* 0x000000ffff087224 */ /* 0x000fc600078e005d */
[----:B------:R-:W-:Y:S04]  /*9ca0*/  STL.64 [R1+0x5c0], R6 ;  /* 0x0005c00601007387 */ /* 0x000fe80000100a00 */
[----:B------:R-:W2:Y:S01]  /*9cb0*/  LDL.LU.64 R92, [R1+0xe8] ;  /* 0x0000e800015c7983 */ /* 0x000ea20000300a00 */
[----:B------:R-:W-:Y:S02]  /*9cc0*/  IMAD.MOV.U32 R9, RZ, RZ, R90 ;  /* 0x000000ffff097224 */ /* 0x000fe400078e005a */
[----:B------:R-:W-:Y:S01]  /*9cd0*/  IMAD.MOV.U32 R10, RZ, RZ, R91 ;  /* 0x000000ffff0a7224 */ /* 0x000fe200078e005b */
[----:B------:R-:W3:Y:S01]  /*9ce0*/  LDL.LU.64 R102, [R1+0xf0] ;  /* 0x0000f00001667983 */ /* 0x000ee20000300a00 */
[----:B------:R-:W-:Y:S02]  /*9cf0*/  IMAD.MOV.U32 R91, RZ, RZ, R20 ;  /* 0x000000ffff5b7224 */ /* 0x000fe400078e0014 */
[----:B------:R-:W-:Y:S01]  /*9d00*/  IMAD.MOV.U32 R11, RZ, RZ, R110 ;  /* 0x000000ffff0b7224 */ /* 0x000fe200078e006e */
[----:B------:R-:W-:Y:S01]  /*9d10*/  STL.64 [R1+0x5c8], R8 ;  /* 0x0005c80801007387 */ /* 0x000fe20000100a00 */
[----:B------:R-:W-:-:S03]  /*9d20*/  IMAD.MOV.U32 R13, RZ, RZ, R21 ;  /* 0x000000ffff0d7224 */ /* 0x000fc600078e0015 */
[----:B------:R-:W4:Y:S01]  /*9d30*/  LDL.LU.64 R104, [R1+0xf8] ;  /* 0x0000f80001687983 */ /* 0x000f220000300a00 */
[----:B------:R-:W-:-:S03]  /*9d40*/  IMAD.MOV.U32 R12, RZ, RZ, R111 ;  /* 0x000000ffff0c7224 */ /* 0x000fc600078e006f */
[----:B------:R-:W4:Y:S01]  /*9d50*/  LDL.LU.64 R106, [R1+0xc8] ;  /* 0x0000c800016a7983 */ /* 0x000f220000300a00 */
[----:B------:R-:W-:-:S03]  /*9d60*/  IMAD.MOV.U32 R20, RZ, RZ, R114 ;  /* 0x000000ffff147224 */ /* 0x000fc600078e0072 */
[----:B------:R-:W4:Y:S04]  /*9d70*/  LDL.LU.64 R108, [R1+0xd0] ;  /* 0x0000d000016c7983 */ /* 0x000f280000300a00 */
[----:B------:R-:W-:Y:S04]  /*9d80*/  STL [R1+0x5d0], R91 ;  /* 0x0005d05b01007387 */ /* 0x000fe80000100800 */
[----:B------:R-:W-:Y:S01]  /*9d90*/  STL.64 [R1+0x5d8], R10 ;  /* 0x0005d80a01007387 */ /* 0x000fe20000100a00 */
[----:B------:R-:W-:-:S03]  /*9da0*/  IMAD.MOV.U32 R17, RZ, RZ, R115 ;  /* 0x000000ffff117224 */ /* 0x000fc600078e0073 */
[----:B------:R-:W4:Y:S01]  /*9db0*/  LDL.LU.64 R110, [R1+0xd8] ;  /* 0x0000d800016e7983 */ /* 0x000f220000300a00 */
[----:B------:R-:W-:-:S03]  /*9dc0*/  IMAD.MOV.U32 R16, RZ, RZ, R99 ;  /* 0x000000ffff107224 */ /* 0x000fc600078e0063 */
[----:B------:R-:W4:Y:S01]  /*9dd0*/  LDL.LU.64 R112, [R1+0xe0] ;  /* 0x0000e00001707983 */ /* 0x000f220000300a00 */
[----:B------:R-:W-:-:S03]  /*9de0*/  IMAD.MOV.U32 R15, RZ, RZ, R98 ;  /* 0x000000ffff0f7224 */ /* 0x000fc600078e0062 */
[----:B------:R1:W-:Y:S01]  /*9df0*/  STL.64 [R1+0x5e0], R12 ;  /* 0x0005e00c01007387 */ /* 0x0003e20000100a00 */
[----:B------:R-:W-:-:S03]  /*9e00*/  IMAD.MOV.U32 R14, RZ, RZ, R18 ;  /* 0x000000ffff0e7224 */ /* 0x000fc600078e0012 */
[----:B------:R4:W-:Y:S01]  /*9e10*/  STL [R1+0x5e8], R20 ;  /* 0x0005e81401007387 */ /* 0x0009e20000100800 */
[----:B------:R-:W-:-:S03]  /*9e20*/  IMAD.MOV.U32 R18, RZ, RZ, R19 ;  /* 0x000000ffff127224 */ /* 0x000fc600078e0013 */
[----:B------:R-:W4:Y:S04]  /*9e30*/  LDL.LU.64 R114, [R1+0xa8] ;  /* 0x0000a80001727983 */ /* 0x000f280000300a00 */
[----:B------:R-:W4:Y:S04]  /*9e40*/  LDL.LU.64 R116, [R1+0xb0] ;  /* 0x0000b00001747983 */ /* 0x000f280000300a00 */
[----:B------:R-:W4:Y:S04]  /*9e50*/  LDL.LU.64 R118, [R1+0xb8] ;  /* 0x0000b80001767983 */ /* 0x000f280000300a00 */
[----:B------:R-:W4:Y:S04]  /*9e60*/  LDL.LU.64 R122, [R1+0xc0] ;  /* 0x0000c000017a7983 */ /* 0x000f280000300a00 */
[----:B------:R-:W-:Y:S04]  /*9e70*/  STL.64 [R1+0x5f0], R16 ;  /* 0x0005f01001007387 */ /* 0x000fe80000100a00 */
[----:B------:R-:W-:Y:S04]  /*9e80*/  STL.64 [R1+0x5f8], R14 ;  /* 0x0005f80e01007387 */ /* 0x000fe80000100a00 */
[----:B------:R-:W-:Y:S04]  /*9e90*/  STL [R1+0x600], R18 ;  /* 0x0006001201007387 */ /* 0x000fe80000100800 */
[----:B--2---:R-:W-:Y:S01]  /*9ea0*/  STL [R1+0x604], R93 ;  /* 0x0006045d01007387 */ /* 0x004fe20000100800 */
[----:B------:R-:W-:-:S03]  /*9eb0*/  IMAD.MOV.U32 R98, RZ, RZ, R92 ;  /* 0x000000ffff627224 */ /* 0x000fc600078e005c */
[----:B-1----:R-:W2:Y:S01]  /*9ec0*/  LDL.LU.64 R12, [R1] ;  /* 0x00000000010c7983 */ /* 0x002ea20000300a00 */
[----:B---3--:R-:W-:Y:S02]  /*9ed0*/  IMAD.MOV.U32 R100, RZ, RZ, R102 ;  /* 0x000000ffff647224 */ /* 0x008fe400078e0066 */
[----:B------:R-:W-:Y:S01]  /*9ee0*/  IMAD.MOV.U32 R99, RZ, RZ, R103 ;  /* 0x000000ffff637224 */ /* 0x000fe200078e0067 */
[----:B------:R-:W3:Y:S04]  /*9ef0*/  LDL.LU.64 R10, [R1+0x88] ;  /* 0x00008800010a7983 */ /* 0x000ee80000300a00 */
[----:B------:R-:W3:Y:S04]  /*9f00*/  LDL.LU.64 R2, [R1+0x8] ;  /* 0x0000080001027983 */ /* 0x000ee80000300a00 */
[----:B------:R-:W3:Y:S04]  /*9f10*/  LDL.LU.64 R94, [R1+0x10] ;  /* 0x00001000015e7983 */ /* 0x000ee80000300a00 */
[----:B------:R-:W3:Y:S04]  /*9f20*/  LDL.LU.64 R88, [R1+0x18] ;  /* 0x0000180001587983 */ /* 0x000ee80000300a00 */
[----:B------:R-:W3:Y:S04]  /*9f30*/  LDL.LU.64 R22, [R1+0x20] ;  /* 0x0000200001167983 */ /* 0x000ee80000300a00 */
[----:B------:R-:W3:Y:S04]  /*9f40*/  LDL.LU.64 R90, [R1+0x48] ;  /* 0x00004800015a7983 */ /* 0x000ee80000300a00 */
[----:B------:R-:W3:Y:S04]  /*9f50*/  LDL.LU.64 R8, [R1+0x50] ;  /* 0x0000500001087983 */ /* 0x000ee80000300a00 */
[----:B------:R-:W3:Y:S01]  /*9f60*/  LDL.LU.64 R6, [R1+0x58] ;  /* 0x0000580001067983 */ /* 0x000ee20000300a00 */
[----:B----4-:R-:W-:-:S03]  /*9f70*/  IMAD.MOV.U32 R102, RZ, RZ, R104 ;  /* 0x000000ffff667224 */ /* 0x010fc600078e0068 */
[----:B------:R-:W4:Y:S01]  /*9f80*/  LDL.LU.64 R4, [R1+0x2e8] ;  /* 0x0002e80001047983 */ /* 0x000f220000300a00 */
[----:B------:R-:W-:Y:S02]  /*9f90*/  IMAD.MOV.U32 R104, RZ, RZ, R106 ;  /* 0x000000ffff687224 */ /* 0x000fe400078e006a */
[----:B------:R-:W-:Y:S01]  /*9fa0*/  IMAD.MOV.U32 R106, RZ, RZ, R108 ;  /* 0x000000ffff6a7224 */ /* 0x000fe200078e006c */
[----:B------:R-:W4:Y:S01]  /*9fb0*/  LDL.LU.64 R20, [R1+0x2f0] ;  /* 0x0002f00001147983 */ /* 0x000f220000300a00 */
[----:B------:R-:W-:Y:S02]  /*9fc0*/  IMAD.MOV.U32 R108, RZ, RZ, R110 ;  /* 0x000000ffff6c7224 */ /* 0x000fe400078e006e */
[----:B------:R-:W-:Y:S02]  /*9fd0*/  IMAD.MOV.U32 R110, RZ, RZ, R112 ;  /* 0x000000ffff6e7224 */ /* 0x000fe400078e0070 */
[----:B------:R-:W-:Y:S02]  /*9fe0*/  IMAD.MOV.U32 R101, RZ, RZ, R105 ;  /* 0x000000ffff657224 */ /* 0x000fe400078e0069 */
[----:B------:R-:W-:-:S02]  /*9ff0*/  IMAD.MOV.U32 R112, RZ, RZ, R114 ;  /* 0x000000ffff707224 */ /* 0x000fc400078e0072 */
[----:B------:R-:W-:Y:S02]  /*a000*/  IMAD.MOV.U32 R105, RZ, RZ, R109 ;  /* 0x000000ffff697224 */ /* 0x000fe400078e006d */
[----:B------:R-:W-:Y:S02]  /*a010*/  IMAD.MOV.U32 R114, RZ, RZ, R116 ;  /* 0x000000ffff727224 */ /* 0x000fe400078e0074 */
        /* <DEDUP_REMOVED lines=12> */
[----:B--2---:R-:W-:Y:S02]  /*a0e0*/  IMAD.MOV.U32 R124, RZ, RZ, R12 ;  /* 0x000000ffff7c7224 */ /* 0x004fe400078e000c */
[----:B------:R-:W-:Y:S01]  /*a0f0*/  IMAD.MOV.U32 R123, RZ, RZ, R13 ;  /* 0x000000ffff7b7224 */ /* 0x000fe200078e000d */
[----:B---3--:R1:W-:Y:S04]  /*a100*/  STL [R1], R10 ;  /* 0x0000000a01007387 */ /* 0x0083e80000100800 */
[----:B------:R-:W2:Y:S04]  /*a110*/  LDL.LU.64 R12, [R1+0x2f8] ;  /* 0x0002f800010c7983 */ /* 0x000ea80000300a00 */
[----:B------:R3:W-:Y:S01]  /*a120*/  STL [R1+0x8], R2 ;  /* 0x0000080201007387 */ /* 0x0007e20000100800 */
[----:B-1----:R-:W-:-:S03]  /*a130*/  IMAD.MOV.U32 R10, RZ, RZ, R3 ;  /* 0x000000ffff0a7224 */ /* 0x002fc600078e0003 */
[----:B---3--:R-:W3:Y:S04]  /*a140*/  LDL.LU.64 R2, [R1+0x300] ;  /* 0x0003000001027983 */ /* 0x008ee80000300a00 */
[----:B------:R1:W-:Y:S04]  /*a150*/  STL [R1+0x4], R10 ;  /* 0x0000040a01007387 */ /* 0x0003e80000100800 */
[----:B------:R4:W-:Y:S01]  /*a160*/  STL [R1+0x10], R94 ;  /* 0x0000105e01007387 */ /* 0x0009e20000100800 */
[----:B-1----:R-:W-:-:S03]  /*a170*/  IMAD.MOV.U32 R10, RZ, RZ, R95 ;  /* 0x000000ffff0a7224 */ /* 0x002fc600078e005f */
[----:B----4-:R-:W4:Y:S04]  /*a180*/  LDL.LU.64 R94, [R1+0x1e8] ;  /* 0x0001e800015e7983 */ /* 0x010f280000300a00 */
[----:B------:R1:W-:Y:S04]  /*a190*/  STL [R1+0xc], R10 ;  /* 0x00000c0a01007387 */ /* 0x0003e80000100800 */
[----:B------:R1:W-:Y:S02]  /*a1a0*/  STL [R1+0x18], R88 ;  /* 0x0000185801007387 */ /* 0x0003e40000100800 */
[----:B-1----:R-:W-:-:S02]  /*a1b0*/  IMAD.MOV.U32 R10, RZ, RZ, R89 ;  /* 0x000000ffff0a7224 */ /* 0x002fc400078e0059 */
[----:B------:R-:W4:Y:S04]  /*a1c0*/  LDL.LU.64 R88, [R1+0x1f0] ;  /* 0x0001f00001587983 */ /* 0x000f280000300a00 */
[----:B------:R1:W-:Y:S04]  /*a1d0*/  STL [R1+0x14], R10 ;  /* 0x0000140a01007387 */ /* 0x0003e80000100800 */
[----:B------:R1:W-:Y:S02]  /*a1e0*/  STL [R1+0x20], R22 ;  /* 0x0000201601007387 */ /* 0x0003e40000100800 */
[----:B-1----:R-:W-:-:S02]  /*a1f0*/  IMAD.MOV.U32 R10, RZ, RZ, R23 ;  /* 0x000000ffff0a7224 */ /* 0x002fc400078e0017 */
[----:B------:R-:W4:Y:S01]  /*a200*/  LDL.LU.64 R22, [R1+0x1f8] ;  /* 0x0001f80001167983 */ /* 0x000f220000300a00 */
[----:B------:R-:W-:-:S03]  /*a210*/  IMAD.MOV.U32 R125, RZ, RZ, R11 ;  /* 0x000000ffff7d7224 */ /* 0x000fc600078e000b */
[----:B------:R1:W-:Y:S04]  /*a220*/  STL [R1+0x1c], R10 ;  /* 0x00001c0a01007387 */ /* 0x0003e80000100800 */
[----:B------:R-:W-:Y:S04]  /*a230*/  STL [R1+0x28], R96 ;  /* 0x0000286001007387 */ /* 0x000fe80000100800 */
[----:B------:R-:W-:Y:S04]  /*a240*/  STL [R1+0x24], R97 ;  /* 0x0000246101007387 */ /* 0x000fe80000100800 */
[----:B-1----:R-:W4:Y:S01]  /*a250*/  LDL.LU.64 R10, [R1+0x200] ;  /* 0x00020000010a7983 */ /* 0x002f220000300a00 */
[----:B------:R-:W-:-:S03]  /*a260*/  IMAD.MOV.U32 R14, RZ, RZ, R91 ;  /* 0x000000ffff0e7224 */ /* 0x000fc600078e005b */
[----:B------:R1:W-:Y:S04]  /*a270*/  STL [R1+0x30], R90 ;  /* 0x0000305a01007387 */ /* 0x0003e80000100800 */
[----:B-1----:R-:W4:Y:S04]  /*a280*/  LDL.LU.64 R90, [R1+0x1c8] ;  /* 0x0001c800015a7983 */ /* 0x002f280000300a00 */
[----:B------:R1:W-:Y:S04]  /*a290*/  STL [R1+0x2c], R14 ;  /* 0x00002c0e01007387 */ /* 0x0003e80000100800 */
[----:B------:R1:W-:Y:S02]  /*a2a0*/  STL [R1+0x38], R8 ;  /* 0x0000380801007387 */ /* 0x0003e40000100800 */
[----:B-1----:R-:W-:-:S02]  /*a2b0*/  IMAD.MOV.U32 R14, RZ, RZ, R9 ;  /* 0x000000ffff0e7224 */ /* 0x002fc400078e0009 */
[----:B------:R-:W4:Y:S04]  /*a2c0*/  LDL.LU.64 R8, [R1+0x1d0] ;  /* 0x0001d00001087983 */ /* 0x000f280000300a00 */
        /* <DEDUP_REMOVED lines=13> */
[----:B--2---:R2:W-:Y:S01]  /*a3a0*/  STL [R1+0x58], R12 ;  /* 0x0000580c01007387 */ /* 0x0045e20000100800 */
[----:B-1----:R-:W-:-:S03]  /*a3b0*/  IMAD.MOV.U32 R14, RZ, RZ, R13 ;  /* 0x000000ffff0e7224 */ /* 0x002fc600078e000d */
[----:B--2---:R-:W2:Y:S04]  /*a3c0*/  LDL.LU.64 R12, [R1+0x1b0] ;  /* 0x0001b000010c7983 */ /* 0x004ea80000300a00 */
[----:B------:R1:W-:Y:S04]  /*a3d0*/  STL [R1+0x54], R14 ;  /* 0x0000540e01007387 */ /* 0x0003e80000100800 */
[----:B---3--:R3:W-:Y:S01]  /*a3e0*/  STL [R1+0x60], R2 ;  /* 0x0000600201007387 */ /* 0x0087e20000100800 */
[----:B-1----:R-:W-:-:S03]  /*a3f0*/  IMAD.MOV.U32 R14, RZ, RZ, R3 ;  /* 0x000000ffff0e7224 */ /* 0x002fc600078e0003 */
[----:B---3--:R-:W3:Y:S04]  /*a400*/  LDL.LU.64 R2, [R1+0x1b8] ;  /* 0x0001b80001027983 */ /* 0x008ee80000300a00 */
[----:B------:R1:W-:Y:S04]  /*a410*/  STL [R1+0x5c], R14 ;  /* 0x00005c0e01007387 */ /* 0x0003e80000100800 */
[----:B----4-:R4:W-:Y:S01]  /*a420*/  STL [R1+0x68], R94 ;  /* 0x0000685e01007387 */ /* 0x0109e20000100800 */
        /* <DEDUP_REMOVED lines=166> */
[----:B------:R-:W-:Y:S04]  /*ae90*/  STL [R1+0x1ac], R14 ;  /* 0x0001ac0e01007387 */ /* 0x000fe80000100800 */
[----:B--2---:R1:W-:Y:S04]  /*aea0*/  STL [R1+0x1b8], R12 ;  /* 0x0001b80c01007387 */ /* 0x0043e80000100800 */
[----:B------:R-:W2:Y:S01]  /*aeb0*/  LDL.LU.64 R16, [R1+0x310] ;  /* 0x0003100001107983 */ /* 0x000ea20000300a00 */
[----:B-1----:R-:W-:-:S05]  /*aec0*/  IMAD.MOV.U32 R12, RZ, RZ, R13 ;  /* 0x000000ffff0c7224 */ /* 0x002fca00078e000d */
        /* <DEDUP_REMOVED lines=17> */
[----:B------:R1:W-:Y:S04]  /*afe0*/  STL [R1+0x1e0], R10 ;  /* 0x0001e00a01007387 */ /* 0x0003e80000100800 */
[----:B-1----:R-:W4:Y:S01]  /*aff0*/  LDL.LU.64 R12, [R1+0x248] ;  /* 0x00024800010c7983 */ /* 0x002f220000300a00 */
[----:B------:R-:W-:-:S05]  /*b000*/  IMAD.MOV.U32 R10, RZ, RZ, R11 ;  /* 0x000000ffff0a7224 */ /* 0x000fca00078e000b */
[----:B------:R1:W-:Y:S01]  /*b010*/  STL [R1+0x1dc], R10 ;  /* 0x0001dc0a01007387 */ /* 0x0003e20000100800 */
[----:B------:R-:W-:-:S03]  /*b020*/  IMAD.MOV.U32 R14, RZ, RZ, R91 ;  /* 0x000000ffff0e7224 */ /* 0x000fc600078e005b */
[----:B------:R1:W-:Y:S04]  /*b030*/  STL [R1+0x1e8], R90 ;  /* 0x0001e85a01007387 */ /* 0x0003e80000100800 */
[----:B-1----:R-:W4:Y:S04]  /*b040*/  LDL.LU.64 R10, [R1+0x240] ;  /* 0x00024000010a7983 */ /* 0x002f280000300a00 */
[----:B------:R-:W-:Y:S04]  /*b050*/  STL [R1+0x1e4], R14 ;  /* 0x0001e40e01007387 */ /* 0x000fe80000100800 */
[----:B------:R1:W-:Y:S04]  /*b060*/  STL [R1+0x1f0], R8 ;  /* 0x0001f00801007387 */ /* 0x0003e80000100800 */
[----:B------:R-:W4:Y:S01]  /*b070*/  LDL.LU.64 R90, [R1+0x558] ;  /* 0x00055800015a7983 */ /* 0x000f220000300a00 */
[----:B-1----:R-:W-:-:S03]  /*b080*/  IMAD.MOV.U32 R8, RZ, RZ, R9 ;  /* 0x000000ffff087224 */ /* 0x002fc600078e0009 */
[----:B------:R1:W-:Y:S04]  /*b090*/  STL [R1+0x1f8], R6 ;  /* 0x0001f80601007387 */ /* 0x0003e80000100800 */
[----:B------:R1:W-:Y:S02]  /*b0a0*/  STL [R1+0x1ec], R8 ;  /* 0x0001ec0801007387 */ /* 0x0003e40000100800 */
[----:B-1----:R-:W-:Y:S02]  /*b0b0*/  IMAD.MOV.U32 R6, RZ, RZ, R7 ;  /* 0x000000ffff067224 */ /* 0x002fe400078e0007 */
[----:B------:R-:W4:Y:S04]  /*b0c0*/  LDL.LU.64 R8, [R1+0x560] ;  /* 0x0005600001087983 */ /* 0x000f280000300a00 */
[----:B------:R1:W-:Y:S04]  /*b0d0*/  STL [R1+0x200], R4 ;  /* 0x0002000401007387 */ /* 0x0003e80000100800 */
[----:B------:R1:W-:Y:S02]  /*b0e0*/  STL [R1+0x1f4], R6 ;  /* 0x0001f40601007387 */ /* 0x0003e40000100800 */
[----:B-1----:R-:W-:-:S02]  /*b0f0*/  IMAD.MOV.U32 R4, RZ, RZ, R5 ;  /* 0x000000ffff047224 */ /* 0x002fc400078e0005 */
[----:B------:R-:W4:Y:S04]  /*b100*/  LDL.LU.64 R6, [R1+0x568] ;  /* 0x0005680001067983 */ /* 0x000f280000300a00 */
[----:B------:R-:W-:Y:S01]  /*b110*/  STL [R1+0x208], R20 ;  /* 0x0002081401007387 */ /* 0x000fe20000100800 */
[----:B------:R-:W-:-:S03]  /*b120*/  IMAD.MOV.U32 R14, RZ, RZ, R21 ;  /* 0x000000ffff0e7224 */ /* 0x000fc600078e0015 */
[----:B------:R1:W-:Y:S04]  /*b130*/  STL [R1+0x1fc], R4 ;  /* 0x0001fc0401007387 */ /* 0x0003e80000100800 */
[----:B-1----:R-:W4:Y:S04]  /*b140*/  LDL.LU.64 R4, [R1+0x570] ;  /* 0x0005700001047983 */ /* 0x002f280000300a00 */
[----:B--2---:R-:W-:Y:S04]  /*b150*/  STL [R1+0x210], R16 ;  /* 0x0002101001007387 */ /* 0x004fe80000100800 */
[----:B------:R1:W-:Y:S04]  /*b160*/  STL [R1+0x204], R14 ;  /* 0x0002040e01007387 */ /* 0x0003e80000100800 */
[----:B------:R-:W2:Y:S01]  /*b170*/  LDL.LU.64 R20, [R1+0x538] ;  /* 0x0005380001147983 */ /* 0x000ea20000300a00 */
[----:B-1----:R-:W-:-:S03]  /*b180*/  IMAD.MOV.U32 R14, RZ, RZ, R17 ;  /* 0x000000ffff0e7224 */ /* 0x002fc600078e0011 */
[----:B---3--:R-:W-:Y:S04]  /*b190*/  STL [R1+0x218], R2 ;  /* 0x0002180201007387 */ /* 0x008fe80000100800 */
[----:B------:R1:W-:Y:S02]  /*b1a0*/  STL [R1+0x20c], R14 ;  /* 0x00020c0e01007387 */ /* 0x0003e40000100800 */
[----:B-1----:R-:W-:Y:S02]  /*b1b0*/  IMAD.MOV.U32 R14, RZ, RZ, R3 ;  /* 0x000000ffff0e7224 */ /* 0x002fe400078e0003 */
[----:B------:R-:W3:Y:S04]  /*b1c0*/  LDL.LU.64 R2, [R1+0x540] ;  /* 0x0005400001027983 */ /* 0x000ee80000300a00 */
        /* <DEDUP_REMOVED lines=17> */
[----:B------:R1:W-:Y:S04]  /*b2e0*/  STL [R1+0x240], R10 ;  /* 0x0002400a01007387 */ /* 0x0003e80000100800 */
[----:B------:R-:W-:Y:S01]  /*b2f0*/  STL [R1+0x248], R90 ;  /* 0x0002485a01007387 */ /* 0x000fe20000100800 */
[----:B-1----:R-:W-:-:S02]  /*b300*/  IMAD.MOV.U32 R10, RZ, RZ, R11 ;  /* 0x000000ffff0a7224 */ /* 0x002fc400078e000b */
[----:B------:R-:W-:-:S03]  /*b310*/  IMAD.MOV.U32 R14, RZ, RZ, R91 ;  /* 0x000000ffff0e7224 */ /* 0x000fc600078e005b */
[----:B------:R1:W-:Y:S04]  /*b320*/  STL [R1+0x23c], R10 ;  /* 0x00023c0a01007387 */ /* 0x0003e80000100800 */
[----:B-1----:R-:W4:Y:S04]  /*b330*/  LDL.LU.64 R10, [R1+0x528] ;  /* 0x00052800010a7983 */ /* 0x002f280000300a00 */
[----:B------:R1:W-:Y:S04]  /*b340*/  STL [R1+0x250], R8 ;  /* 0x0002500801007387 */ /* 0x0003e80000100800 */
[----:B------:R-:W-:Y:S04]  /*b350*/  STL [R1+0x244], R14 ;  /* 0x0002440e01007387 */ /* 0x000fe80000100800 */
        /* <DEDUP_REMOVED lines=10> */
[----:B--2---:R-:W-:Y:S04]  /*b400*/  STL [R1+0x268], R20 ;  /* 0x0002681401007387 */ /* 0x004fe80000100800 */
[----:B------:R1:W-:Y:S01]  /*b410*/  STL [R1+0x25c], R4 ;  /* 0x00025c0401007387 */ /* 0x0003e20000100800 */
[----:B------:R-:W-:-:S03]  /*b420*/  IMAD.MOV.U32 R14, RZ, RZ, R21 ;  /* 0x000000ffff0e7224 */ /* 0x000fc600078e0015 */
[----:B-1----:R-:W2:Y:S04]  /*b430*/  LDL.LU.64 R4, [R1+0x508] ;  /* 0x0005080001047983 */ /* 0x002ea80000300a00 */
[----:B------:R-:W2:Y:S04]  /*b440*/  LDL.LU.64 R16, [R1+0x510] ;  /* 0x0005100001107983 */ /* 0x000ea80000300a00 */
        /* <DEDUP_REMOVED lines=9> */
[----:B------:R1:W-:Y:S04]  /*b4e0*/  STL [R1+0x280], R88 ;  /* 0x0002805801007387 */ /* 0x0003e80000100800 */
[----:B------:R-:W4:Y:S01]  /*b4f0*/  LDL.LU.64 R20, [R1+0x4e8] ;  /* 0x0004e80001147983 */ /* 0x000f220000300a00 */
[----:B-1----:R-:W-:-:S03]  /*b500*/  IMAD.MOV.U32 R14, RZ, RZ, R89 ;  /* 0x000000ffff0e7224 */ /* 0x002fc600078e0059 */
[----:B------:R-:W-:Y:S04]  /*b510*/  STL [R1+0x288], R22 ;  /* 0x0002881601007387 */ /* 0x000fe80000100800 */
[----:B------:R1:W-:Y:S04]  /*b520*/  STL [R1+0x27c], R14 ;  /* 0x00027c0e01007387 */ /* 0x0003e80000100800 */
[----:B------:R-:W4:Y:S01]  /*b530*/  LDL.LU.64 R88, [R1+0x4f0] ;  /* 0x0004f00001587983 */ /* 0x000f220000300a00 */
[----:B-1----:R-:W-:-:S03]  /*b540*/  IMAD.MOV.U32 R14, RZ, RZ, R23 ;  /* 0x000000ffff0e7224 */ /* 0x002fc600078e0017 */
[----:B------:R-:W-:Y:S04]  /*b550*/  STL [R1+0x290], R12 ;  /* 0x0002900c01007387 */ /* 0x000fe80000100800 */
[----:B------:R1:W-:Y:S04]  /*b560*/  STL [R1+0x284], R14 ;  /* 0x0002840e01007387 */ /* 0x0003e80000100800 */
[----:B------:R-:W4:Y:S01]  /*b570*/  LDL.LU.64 R22, [R1+0x4a8] ;  /* 0x0004a80001167983 */ /* 0x000f220000300a00 */
[----:B-1----:R-:W-:-:S03]  /*b580*/  IMAD.MOV.U32 R14, RZ, RZ, R13 ;  /* 0x000000ffff0e7224 */ /* 0x002fc600078e000d */
        /* <DEDUP_REMOVED lines=19> */
[----:B------:R-:W-:Y:S01]  /*b6c0*/  STL [R1+0x2c0], R16 ;  /* 0x0002c01001007387 */ /* 0x000fe20000100800 */
[----:B-1----:R-:W-:-:S05]  /*b6d0*/  IMAD.MOV.U32 R4, RZ, RZ, R5 ;  /* 0x000000ffff047224 */ /* 0x002fca00078e0005 */
[----:B------:R1:W-:Y:S01]  /*b6e0*/  STL [R1+0x2b4], R4 ;  /* 0x0002b40401007387 */ /* 0x0003e20000100800 */
[----:B------:R-:W-:-:S03]  /*b6f0*/  IMAD.MOV.U32 R14, RZ, RZ, R17 ;  /* 0x000000ffff0e7224 */ /* 0x000fc600078e0011 */
[----:B-1----:R-:W2:Y:S04]  /*b700*/  LDL.LU.64 R4, [R1+0x478] ;  /* 0x0004780001047983 */ /* 0x002ea80000300a00 */
[----:B---3--:R-:W-:Y:S04]  /*b710*/  STL [R1+0x2c8], R2 ;  /* 0x0002c80201007387 */ /* 0x008fe80000100800 */
[----:B------:R1:W-:Y:S02]  /*b720*/  STL [R1+0x2bc], R14 ;  /* 0x0002bc0e01007387 */ /* 0x0003e40000100800 */
[----:B-1----:R-:W-:-:S02]  /*b730*/  IMAD.MOV.U32 R14, RZ, RZ, R3 ;  /* 0x000000ffff0e7224 */ /* 0x002fc400078e0003 */
[----:B------:R-:W3:Y:S04]  /*b740*/  LDL.LU.64 R2, [R1+0x480] ;  /* 0x0004800001027983 */ /* 0x000ee80000300a00 */
[----:B------:R1:W-:Y:S04]  /*b750*/  STL [R1+0x2c4], R14 ;  /* 0x0002c40e01007387 */ /* 0x0003e80000100800 */
[----:B----4-:R4:W-:Y:S01]  /*b760*/  STL [R1+0x2d0], R94 ;  /* 0x0002d05e01007387 */ /* 0x0109e20000100800 */
[----:B-1----:R-:W-:-:S03]  /*b770*/  IMAD.MOV.U32 R14, RZ, RZ, R95 ;  /* 0x000000ffff0e7224 */ /* 0x002fc600078e005f */
[----:B------:R-:W-:Y:S04]  /*b780*/  STL [R1+0x2d8], R20 ;  /* 0x0002d81401007387 */ /* 0x000fe80000100800 */
[----:B------:R1:W-:Y:S04]  /*b790*/  STL [R1+0x2cc], R14 ;  /* 0x0002cc0e01007387 */ /* 0x0003e80000100800 */
[----:B----4-:R-:W4:Y:S01]  /*b7a0*/  LDL.LU.64 R94, [R1+0x3e8] ;  /* 0x0003e800015e7983 */ /* 0x010f220000300a00 */
[----:B-1----:R-:W-:-:S03]  /*b7b0*/  IMAD.MOV.U32 R14, RZ, RZ, R21 ;  /* 0x000000ffff0e7224 */ /* 0x002fc600078e0015 */
[----:B------:R-:W-:Y:S04]  /*b7c0*/  STL [R1+0x2e0], R88 ;  /* 0x0002e05801007387 */ /* 0x000fe80000100800 */
[----:B------:R1:W-:Y:S02]  /*b7d0*/  STL [R1+0x2d4], R14 ;  /* 0x0002d40e01007387 */ /* 0x0003e40000100800 */
[----:B-1----:R-:W-:Y:S02]  /*b7e0*/  IMAD.MOV.U32 R14, RZ, RZ, R89 ;  /* 0x000000ffff0e7224 */ /* 0x002fe400078e0059 */
[----:B------:R-:W4:Y:S04]  /*b7f0*/  LDL.LU.64 R88, [R1+0x3f0] ;  /* 0x0003f00001587983 */ /* 0x000f280000300a00 */
[----:B------:R1:W-:Y:S04]  /*b800*/  STL [R1+0x2dc], R14 ;  /* 0x0002dc0e01007387 */ /* 0x0003e80000100800 */
[----:B------:R1:W-:Y:S02]  /*b810*/  STL [R1+0x2e8], R22 ;  /* 0x0002e81601007387 */ /* 0x0003e40000100800 */
[----:B-1----:R-:W-:-:S02]  /*b820*/  IMAD.MOV.U32 R14, RZ, RZ, R23 ;  /* 0x000000ffff0e7224 */ /* 0x002fc400078e0017 */
[----:B------:R1:W-:Y:S04]  /*b830*/  STL [R1+0x2f0], R12 ;  /* 0x0002f00c01007387 */ /* 0x0003e80000100800 */
[----:B------:R-:W-:Y:S04]  /*b840*/  STL [R1+0x2e4], R14 ;  /* 0x0002e40e01007387 */ /* 0x000fe80000100800 */
[----:B------:R-:W4:Y:S01]  /*b850*/  LDL.LU.64 R22, [R1+0x400] ;  /* 0x0004000001167983 */ /* 0x000f220000300a00 */
[----:B-1----:R-:W-:-:S03]  /*b860*/  IMAD.MOV.U32 R12, RZ, RZ, R13 ;  /* 0x000000ffff0c7224 */ /* 0x002fc600078e000d */
[----:B------:R1:W-:Y:S04]  /*b870*/  STL [R1+0x2f8], R10 ;  /* 0x0002f80a01007387 */ /* 0x0003e80000100800 */
[----:B------:R-:W-:Y:S04]  /*b880*/  STL [R1+0x2ec], R12 ;  /* 0x0002ec0c01007387 */ /* 0x000fe80000100800 */
[----:B------:R-:W4:Y:S01]  /*b890*/  LDL.LU.64 R96, [R1+0x410] ;  /* 0x0004100001607983 */ /* 0x000f220000300a00 */
[----:B-1----:R-:W-:-:S05]  /*b8a0*/  IMAD.MOV.U32 R10, RZ, RZ, R11 ;  /* 0x000000ffff0a7224 */ /* 0x002fca00078e000b */
[----:B------:R1:W-:Y:S04]  /*b8b0*/  STL [R1+0x2f4], R10 ;  /* 0x0002f40a01007387 */ /* 0x0003e80000100800 */
[----:B------:R-:W-:Y:S04]  /*b8c0*/  STL [R1+0x300], R90 ;  /* 0x0003005a01007387 */ /* 0x000fe80000100800 */
[----:B------:R-:W4:Y:S01]  /*b8d0*/  LDL.LU.64 R92, [R1+0x408] ;  /* 0x00040800015c7983 */ /* 0x000f220000300a00 */
[----:B-1----:R-:W-:-:S05]  /*b8e0*/  IMAD.MOV.U32 R10, RZ, RZ, R91 ;  /* 0x000000ffff0a7224 */ /* 0x002fca00078e005b */
[----:B------:R-:W-:Y:S04]  /*b8f0*/  STL [R1+0x2fc], R10 ;  /* 0x0002fc0a01007387 */ /* 0x000fe80000100800 */
[----:B------:R1:W-:Y:S04]  /*b900*/  STL [R1+0x308], R8 ;  /* 0x0003080801007387 */ /* 0x0003e80000100800 */
[----:B------:R-:W4:Y:S01]  /*b910*/  LDL.LU.64 R18, [R1+0x3b0] ;  /* 0x0003b00001127983 */ /* 0x000f220000300a00 */
[----:B-1----:R-:W-:-:S05]  /*b920*/  IMAD.MOV.U32 R8, RZ, RZ, R9 ;  /* 0x000000ffff087224 */ /* 0x002fca00078e0009 */
[----:B------:R-:W-:Y:S04]  /*b930*/  STL [R1+0x304], R8 ;  /* 0x0003040801007387 */ /* 0x000fe80000100800 */
[----:B------:R1:W-:Y:S04]  /*b940*/  STL [R1+0x310], R6 ;  /* 0x0003100601007387 */ /* 0x0003e80000100800 */
[----:B------:R-:W4:Y:S04]  /*b950*/  LDL.LU.64 R14, [R1+0x430] ;  /* 0x00043000010e7983 */ /* 0x000f280000300a00 */
[----:B------:R-:W4:Y:S01]  /*b960*/  LDL.LU.64 R16, [R1+0x3d8] ;  /* 0x0003d80001107983 */ /* 0x000f220000300a00 */
[----:B-1----:R-:W-:-:S05]  /*b970*/  IMAD.MOV.U32 R6, RZ, RZ, R7 ;  /* 0x000000ffff067224 */ /* 0x002fca00078e0007 */
[----:B------:R-:W-:Y:S04]  /*b980*/  STL [R1+0x30c], R6 ;  /* 0x00030c0601007387 */ /* 0x000fe80000100800 */
[----:B--2---:R1:W-:Y:S04]  /*b990*/  STL [R1+0x318], R4 ;  /* 0x0003180401007387 */ /* 0x0043e80000100800 */
[----:B------:R-:W2:Y:S04]  /*b9a0*/  LDL.LU.64 R20, [R1+0x450] ;  /* 0x0004500001147983 */ /* 0x000ea80000300a00 */
[----:B------:R-:W2:Y:S01]  /*b9b0*/  LDL.LU.64 R12, [R1+0x3f8] ;  /* 0x0003f800010c7983 */ /* 0x000ea20000300a00 */
[----:B-1----:R-:W-:-:S05]  /*b9c0*/  IMAD.MOV.U32 R4, RZ, RZ, R5 ;  /* 0x000000ffff047224 */ /* 0x002fca00078e0005 */
[----:B------:R-:W-:Y:S04]  /*b9d0*/  STL [R1+0x314], R4 ;  /* 0x0003140401007387 */ /* 0x000fe80000100800 */
[----:B---3--:R1:W-:Y:S04]  /*b9e0*/  STL [R1+0x320], R2 ;  /* 0x0003200201007387 */ /* 0x0083e80000100800 */
[----:B------:R-:W3:Y:S04]  /*b9f0*/  LDL.LU.64 R10, [R1+0x470] ;  /* 0x00047000010a7983 */ /* 0x000ee80000300a00 */
[----:B------:R-:W3:Y:S01]  /*ba00*/  LDL.LU.64 R90, [R1+0x420] ;  /* 0x00042000015a7983 */ /* 0x000ee20000300a00 */
[----:B-1----:R-:W-:-:S05]  /*ba10*/  IMAD.MOV.U32 R2, RZ, RZ, R3 ;  /* 0x000000ffff027224 */ /* 0x002fca00078e0003 */
[----:B------:R1:W-:Y:S04]  /*ba20*/  STL [R1+0x31c], R2 ;  /* 0x00031c0201007387 */ /* 0x0003e80000100800 */
[----:B----4-:R-:W-:Y:S04]  /*ba30*/  STL [R1+0x328], R94 ;  /* 0x0003285e01007387 */ /* 0x010fe80000100800 */
[----:B------:R-:W4:Y:S01]  /*ba40*/  LDL.LU.64 R8, [R1+0x490] ;  /* 0x0004900001087983 */ /* 0x000f220000300a00 */
[----:B-1----:R-:W-:-:S03]  /*ba50*/  IMAD.MOV.U32 R2, RZ, RZ, R95 ;  /* 0x000000ffff027224 */ /* 0x002fc600078e005f */
[----:B------:R-:W4:Y:S04]  /*ba60*/  LDL.LU.64 R6, [R1+0x448] ;  /* 0x0004480001067983 */ /* 0x000f280000300a00 */
[----:B------:R1:W-:Y:S04]  /*ba70*/  STL [R1+0x324], R2 ;  /* 0x0003240201007387 */ /* 0x0003e80000100800 */
[----:B------:R1:W-:Y:S04]  /*ba80*/  STL [R1+0x330], R88 ;  /* 0x0003305801007387 */ /* 0x0003e80000100800 */
[----:B------:R-:W4:Y:S04]  /*ba90*/  LDL.LU.64 R4, [R1+0x4a0] ;  /* 0x0004a00001047983 */ /* 0x000f280000300a00 */
[----:B-1----:R-:W4:Y:S01]  /*baa0*/  LDL.LU.64 R2, [R1+0x460] ;  /* 0x0004600001027983 */ /* 0x002f220000300a00 */
[----:B------:R-:W-:-:S05]  /*bab0*/  IMAD.MOV.U32 R88, RZ, RZ, R89 ;  /* 0x000000ffff587224 */ /* 0x000fca00078e0059 */
[----:B------:R1:W-:Y:S04]  /*bac0*/  STL [R1+0x32c], R88 ;  /* 0x00032c5801007387 */ /* 0x0003e80000100800 */
[----:B------:R1:W-:Y:S04]  /*bad0*/  STL [R1+0x338], R22 ;  /* 0x0003381601007387 */ /* 0x0003e80000100800 */
[----:B-1----:R-:W4:Y:S01]  /*bae0*/  LDL.LU.64 R88, [R1+0x4b8] ;  /* 0x0004b80001587983 */ /* 0x002f220000300a00 */
[----:B------:R-:W-:-:S03]  /*baf0*/  IMAD.MOV.U32 R94, RZ, RZ, R23 ;  /* 0x000000ffff5e7224 */ /* 0x000fc600078e0017 */
[----:B------:R-:W4:Y:S04]  /*bb00*/  LDL.LU.64 R22, [R1+0x488] ;  /* 0x0004880001167983 */ /* 0x000f280000300a00 */
[----:B------:R1:W-:Y:S04]  /*bb10*/  STL [R1+0x334], R94 ;  /* 0x0003345e01007387 */ /* 0x0003e80000100800 */
[----:B------:R1:W-:Y:S04]  /*bb20*/  STL [R1+0x340], R96 ;  /* 0x0003406001007387 */ /* 0x0003e80000100800 */
[----:B-1----:R-:W4:Y:S01]  /*bb30*/  LDL.LU.64 R94, [R1+0x4d0] ;  /* 0x0004d000015e7983 */ /* 0x002f220000300a00 */
[----:B------:R-:W-:-:S03]  /*bb40*/  IMAD.MOV.U32 R96, RZ, RZ, R97 ;  /* 0x000000ffff607224 */ /* 0x000fc600078e0061 */
[----:B------:R1:W-:Y:S04]  /*bb50*/  STL [R1+0x348], R92 ;  /* 0x0003485c01007387 */ /* 0x0003e80000100800 */
[----:B------:R1:W-:Y:S02]  /*bb60*/  STL [R1+0x33c], R96 ;  /* 0x00033c6001007387 */ /* 0x0003e40000100800 */
[----:B-1----:R-:W-:Y:S02]  /*bb70*/  IMAD.MOV.U32 R92, RZ, RZ, R93 ;  /* 0x000000ffff5c7224 */ /* 0x002fe400078e005d */
[----:B------:R-:W4:Y:S04]  /*bb80*/  LDL.LU.64 R96, [R1+0x498] ;  /* 0x0004980001607983 */ /* 0x000f280000300a00 */
[----:B------:R1:W5:Y:S04]  /*bb90*/  LDL.LU R93, [R1+0x604] ;  /* 0x00060400015d7983 */ /* 0x0003680000300800 */
[----:B------:R1:W-:Y:S04]  /*bba0*/  STL [R1+0x350], R18 ;  /* 0x0003501201007387 */ /* 0x0003e80000100800 */
[----:B------:R-:W-:Y:S04]  /*bbb0*/  STL [R1+0x344], R92 ;  /* 0x0003445c01007387 */ /* 0x000fe80000100800 */
[----:B-1----:R1:W5:Y:S04]  /*bbc0*/  LDL.LU R18, [R1+0x600] ;  /* 0x0006000001127983 */ /* 0x0023680000300800 */
[----:B------:R-:W-:Y:S04]  /*bbd0*/  STL [R1+0x358], R14 ;  /* 0x0003580e01007387 */ /* 0x000fe80000100800 */
[----:B------:R1:W-:Y:S02]  /*bbe0*/  STL [R1+0x34c], R19 ;  /* 0x00034c1301007387 */ /* 0x0003e40000100800 */
[----:B-1----:R-:W-:-:S02]  /*bbf0*/  IMAD.MOV.U32 R19, RZ, RZ, R15 ;  /* 0x000000ffff137224 */ /* 0x002fc400078e000f */
[----:B------:R1:W5:Y:S04]  /*bc00*/  LDL.LU.64 R14, [R1+0x5f8] ;  /* 0x0005f800010e7983 */ /* 0x0003680000300a00 */
[----:B------:R-:W-:Y:S04]  /*bc10*/  STL [R1+0x360], R16 ;  /* 0x0003601001007387 */ /* 0x000fe80000100800 */
[----:B------:R1:W-:Y:S02]  /*bc20*/  STL [R1+0x354], R19 ;  /* 0x0003541301007387 */ /* 0x0003e40000100800 */
[----:B-1----:R-:W-:-:S02]  /*bc30*/  IMAD.MOV.U32 R19, RZ, RZ, R17 ;  /* 0x000000ffff137224 */ /* 0x002fc400078e0011 */
[----:B------:R1:W5:Y:S04]  /*bc40*/  LDL.LU.64 R16, [R1+0x5f0] ;  /* 0x0005f00001107983 */ /* 0x0003680000300a00 */
[----:B--2---:R2:W-:Y:S04]  /*bc50*/  STL [R1+0x368], R20 ;  /* 0x0003681401007387 */ /* 0x0045e80000100800 */
[----:B------:R1:W-:Y:S04]  /*bc60*/  STL [R1+0x35c], R19 ;  /* 0x00035c1301007387 */ /* 0x0003e80000100800 */
[----:B--2---:R2:W5:Y:S01]  /*bc70*/  LDL.LU R20, [R1+0x5e8] ;  /* 0x0005e80001147983 */ /* 0x0045620000300800 */
[----:B-1----:R-:W-:-:S03]  /*bc80*/  IMAD.MOV.U32 R19, RZ, RZ, R21 ;  /* 0x000000ffff137224 */ /* 0x002fc600078e0015 */
[----:B------:R-:W-:Y:S04]  /*bc90*/  STL [R1+0x370], R12 ;  /* 0x0003700c01007387 */ /* 0x000fe80000100800 */
[----:B------:R1:W-:Y:S02]  /*bca0*/  STL [R1+0x364], R19 ;  /* 0x0003641301007387 */ /* 0x0003e40000100800 */
[----:B-1----:R-:W-:Y:S02]  /*bcb0*/  IMAD.MOV.U32 R19, RZ, RZ, R13 ;  /* 0x000000ffff137224 */ /* 0x002fe400078e000d */
[----:B------:R2:W5:Y:S04]  /*bcc0*/  LDL.LU.64 R12, [R1+0x5e0] ;  /* 0x0005e000010c7983 */ /* 0x0005680000300a00 */
[----:B---3--:R-:W-:Y:S04]  /*bcd0*/  STL [R1+0x378], R10 ;  /* 0x0003780a01007387 */ /* 0x008fe80000100800 */
[----:B------:R1:W-:Y:S02]  /*bce0*/  STL [R1+0x36c], R19 ;  /* 0x00036c1301007387 */ /* 0x0003e40000100800 */
[----:B-1----:R-:W-:-:S02]  /*bcf0*/  IMAD.MOV.U32 R19, RZ, RZ, R11 ;  /* 0x000000ffff137224 */ /* 0x002fc400078e000b */
[----:B------:R2:W5:Y:S04]  /*bd00*/  LDL.LU.64 R10, [R1+0x5d8] ;  /* 0x0005d800010a7983 */ /* 0x0005680000300a00 */
[----:B------:R-:W-:Y:S04]  /*bd10*/  STL [R1+0x380], R90 ;  /* 0x0003805a01007387 */ /* 0x000fe80000100800 */
[----:B------:R1:W-:Y:S02]  /*bd20*/  STL [R1+0x374], R19 ;  /* 0x0003741301007387 */ /* 0x0003e40000100800 */
[----:B-1----:R-:W-:-:S02]  /*bd30*/  IMAD.MOV.U32 R19, RZ, RZ, R91 ;  /* 0x000000ffff137224 */ /* 0x002fc400078e005b */
[----:B------:R2:W5:Y:S04]  /*bd40*/  LDL.LU R91, [R1+0x5d0] ;  /* 0x0005d000015b7983 */ /* 0x0005680000300800 */
[----:B----4-:R-:W-:Y:S04]  /*bd50*/  STL [R1+0x388], R8 ;  /* 0x0003880801007387 */ /* 0x010fe80000100800 */
[----:B------:R1:W-:Y:S02]  /*bd60*/  STL [R1+0x37c], R19 ;  /* 0x00037c1301007387 */ /* 0x0003e40000100800 */
[----:B-1----:R-:W-:-:S02]  /*bd70*/  IMAD.MOV.U32 R19, RZ, RZ, R9 ;  /* 0x000000ffff137224 */ /* 0x002fc400078e0009 */
[----:B------:R2:W5:Y:S04]  /*bd80*/  LDL.LU.64 R8, [R1+0x5c8] ;  /* 0x0005c80001087983 */ /* 0x0005680000300a00 */
        /* <DEDUP_REMOVED lines=15> */
[----:B------:R-:W3:Y:S04]  /*be80*/  LDL.LU.64 R88, [R1+0x5a8] ;  /* 0x0005a80001587983 */ /* 0x000ee80000300a00 */
[----:B------:R-:W-:Y:S04]  /*be90*/  STL [R1+0x3b0], R22 ;  /* 0x0003b01601007387 */ /* 0x000fe80000100800 */
[----:B------:R1:W-:Y:S02]  /*bea0*/  STL [R1+0x3a4], R19 ;  /* 0x0003a41301007387 */ /* 0x0003e40000100800 */
[----:B-1----:R-:W-:-:S02]  /*beb0*/  IMAD.MOV.U32 R19, RZ, RZ, R23 ;  /* 0x000000ffff137224 */ /* 0x002fc400078e0017 */
[----:B------:R-:W4:Y:S01]  /*bec0*/  LDL.LU R23, [R1+0x5a0] ;  /* 0x0005a00001177983 */ /* 0x000f220000300800 */
[----:B------:R-:W1:Y:S03]  /*bed0*/  S2R R90, SR_TID.X ;  /* 0x00000000005a7919 */ /* 0x000e660000002100 */
[----:B------:R-:W-:Y:S04]  /*bee0*/  STL [R1+0x3b8], R94 ;  /* 0x0003b85e01007387 */ /* 0x000fe80000100800 */
[----:B------:R2:W-:Y:S02]  /*bef0*/  STL [R1+0x3ac], R19 ;  /* 0x0003ac1301007387 */ /* 0x0005e40000100800 */
[----:B--2---:R-:W-:-:S02]  /*bf00*/  IMAD.MOV.U32 R19, RZ, RZ, R95 ;  /* 0x000000ffff137224 */ /* 0x004fc400078e005f */
[----:B------:R2:W5:Y:S04]  /*bf10*/  LDL.LU.64 R94, [R1+0x598] ;  /* 0x00059800015e7983 */ /* 0x0005680000300a00 */
[----:B------:R1:W-:Y:S02]  /*bf20*/  STL [R1+0x3b4], R19 ;  /* 0x0003b41301007387 */ /* 0x0003e40000100800 */
[----:B-1----:R-:W-:-:S04]  /*bf30*/  SHF.R.U32.HI R19, RZ, 0x5, R90 ;  /* 0x00000005ff137819 */ /* 0x002fc8000001165a */
[----:B------:R-:W-:Y:S01]  /*bf40*/  R2UR UR4, R19 ;  /* 0x00000000130472ca */ /* 0x000fe200000e0000 */
[----:B------:R-:W-:Y:S01]  /*bf50*/  IMAD.MOV.U32 R21, RZ, RZ, R97 ;  /* 0x000000ffff157224 */ /* 0x000fe200078e0061 */
[----:B------:R-:W-:Y:S04]  /*bf60*/  STL [R1+0x3c0], R96 ;  /* 0x0003c06001007387 */ /* 0x000fe80000100800 */
[----:B------:R1:W-:Y:S05]  /*bf70*/  STL [R1+0x3bc], R21 ;  /* 0x0003bc1501007387 */ /* 0x0003ea0000100800 */
[----:B------:R-:W-:Y:S01]  /*bf80*/  UMOV UR4, 0xffffffff ;  /* 0xffffffff00047882 */ /* 0x000fe20000000000 */
[----:B------:R-:W-:Y:S01]  /*bf90*/  IMAD.MOV.U32 R19, RZ, RZ, 0x1 ;  /* 0x00000001ff137424 */ /* 0x000fe200078e00ff */
[----:B------:R-:W-:-:S02]  /*bfa0*/  CS2R R56, SRZ ;  /* 0x0000000000387805 */ /* 0x000fc4000001ff00 */
[----:B------:R-:W-:Y:S02]  /*bfb0*/  CS2R R58, SRZ ;  /* 0x00000000003a7805 */ /* 0x000fe4000001ff00 */
[----:B------:R-:W-:Y:S01]  /*bfc0*/  CS2R R60, SRZ ;  /* 0x00000000003c7805 */ /* 0x000fe2000001ff00 */
[----:B-1----:R-:W-:Y:S01]  /*bfd0*/  IMAD.MOV.U32 R21, RZ, RZ, RZ ;  /* 0x000000ffff157224 */ /* 0x002fe200078e00ff */
        /* <DEDUP_REMOVED lines=28> */
[----:B---3--:R-:W-:-:S04]  /*c1a0*/  SHF.R.S32.HI R33, RZ, 0x1f, R88 ;  /* 0x0000001fff217819 */ /* 0x008fc80000011458 */
[----:B------:R-:W-:-:S04]  /*c1b0*/  LEA.HI R33, R33, R88, RZ, 0x7 ;  /* 0x0000005821217211 */ /* 0x000fc800078f38ff */
[----:B------:R-:W-:-:S05]  /*c1c0*/  SHF.R.S32.HI R90, RZ, 0x7, R33 ;  /* 0x00000007ff5a7819 */ /* 0x000fca0000011421 */
[----:B------:R1:W-:Y:S01]  /*c1d0*/  STL [R1+0x3cc], R90 ;  /* 0x0003cc5a01007387 */ /* 0x0003e20000100800 */
[----:B------:R-:W-:-:S05]  /*c1e0*/  VIADD R92, R90, 0xfffffffe ;  /* 0xfffffffe5a5c7836 */ /* 0x000fca0000000000 */
[----:B------:R2:W-:Y:S01]  /*c1f0*/  STL [R1+0x3d8], R92 ;  /* 0x0003d85c01007387 */ /* 0x0005e20000100800 */
[----:B-1----:R-:W-:-:S05]  /*c200*/  IMAD.U32 R90, RZ, RZ, UR4 ;  /* 0x00000004ff5a7e24 */ /* 0x002fca000f8e00ff */
[----:B------:R2:W-:Y:S01]  /*c210*/  STL [R1+0x3c4], R90 ;  /* 0x0003c45a01007387 */ /* 0x0005e20000100800 */
[----:B----4-:R-:W-:Y:S02]  /*c220*/  SHF.R.S32.HI R22, RZ, 0x1f, R23 ;  /* 0x0000001fff167819 */ /* 0x010fe40000011417 */
[----:B------:R-:W-:Y:S02]  /*c230*/  SHF.R.S32.HI R88, RZ, 0x1f, R89 ;  /* 0x0000001fff587819 */ /* 0x000fe40000011459 */
[----:B------:R-:W-:Y:S02]  /*c240*/  CS2R R32, SRZ ;  /* 0x0000000000207805 */ /* 0x000fe4000001ff00 */
[C---:B------:R-:W-:Y:S01]  /*c250*/  SHF.L.U64.HI R22, R23.reuse, 0x2, R22 ;  /* 0x0000000217167819 */ /* 0x040fe20000010216 */
[----:B------:R-:W-:Y:S01]  /*c260*/  IMAD.SHL.U32 R23, R23, 0x4, RZ ;  /* 0x0000000417177824 */ /* 0x000fe200078e00ff */
[C---:B------:R-:W-:Y:S01]  /*c270*/  SHF.L.U64.HI R88, R89.reuse, 0x2, R88 ;  /* 0x0000000259587819 */ /* 0x040fe20000010258 */
[----:B--2---:R-:W-:-:S07]  /*c280*/  IMAD.SHL.U32 R89, R89, 0x4, RZ ;  /* 0x0000000459597824 */ /* 0x004fce00078e00ff */
.L_x_1:
[----:B------:R-:W2:Y:S01]  /*c290*/  LDL.LU R96, [R1+0x3c4] ;  /* 0x0003c40001607983 */ /* 0x000ea20000300800 */
[----:B------:R-:W-:-:S04]  /*c2a0*/  DEPBAR.LE SB0, 0x2 ;  /* 0x000080800000791a */ /* 0x000fc80000000000 */
[----:B------:R-:W3:Y:S01]  /*c2b0*/  LDL R92, [R1+0x3d0] ;  /* 0x0003d000015c7983 */ /* 0x000ee20000100800 */
[----:B------:R-:W1:Y:S01]  /*c2c0*/  S2R R90, SR_TID.X ;  /* 0x00000000005a7919 */ /* 0x000e620000002100 */
[----:B------:R-:W-:Y:S01]  /*c2d0*/  BAR.SYNC.DEFER_BLOCKING 0x0 ;  /* 0x0000000000007b1d */ /* 0x000fe20000010000 */
[----:B-1----:R-:W-:-:S04]  /*c2e0*/  SHF.R.U32.HI R90, RZ, 0x5, R90 ;  /* 0x00000005ff5a7819 */ /* 0x002fc8000001165a */
[----:B------:R-:W-:Y:S01]  /*c2f0*/  R2UR UR5, R90 ;  /* 0x000000005a0572ca */ /* 0x000fe200000e0000 */
[----:B------:R-:W-:Y:S01]  /*c300*/  WARPGROUP.ARRIVE ;  /* 0x00000000000079c5 */ /* 0x000fe20000000000 */
[----:B--2---:R-:W-:Y:S02]  /*c310*/  R2UR UR4, R96 ;  /* 0x00000000600472ca */ /* 0x004fe400000e0000 */
[----:B---3--:R-:W-:-:S11]  /*c320*/  R2UR UR20, R92 ;  /* 0x000000005c1472ca */ /* 0x008fd600000e0000 */
[----:B------:R-:W-:-:S04]  /*c330*/  UIADD3 UR4, UR4, 0x1, URZ ;  /* 0x0000000104047890 */ /* 0x000fc8000fffe03f */
[----:B------:R-:W-:-:S04]  /*c340*/  UISETP.GT.AND UP0, UPT, UR4, 0x2, UPT ;  /* 0x000000020400788c */ /* 0x000fc8000bf04270 */
[----:B------:R-:W-:Y:S02]  /*c350*/  USEL UR7, UR4, URZ, !UP0 ;  /* 0x0000003f04077287 */ /* 0x000fe4000c000000 */
[----:B------:R-:W-:Y:S02]  /*c360*/  USHF.L.U32 UR4, UR5, 0x7, URZ ;  /* 0x0000000705047899 */ /* 0x000fe4000800063f */
[----:B------:R-:W-:Y:S02]  /*c370*/  ULEA UR5, UR7, UR20, 0xf ;  /* 0x0000001407057291 */ /* 0x000fe4000f8e783f */
[----:B------:R-:W-:Y:S02]  /*c380*/  ULOP3.LUT UR6, UR4, 0x600, URZ, 0xc0, !UPT ;  /* 0x0000060004067892 */ /* 0x000fe4000f8ec03f */
[----:B------:R-:W-:Y:S02]  /*c390*/  ULEA UR4, UR7, UR20, 0x12 ;  /* 0x0000001407047291 */ /* 0x000fe4000f8e903f */
[----:B------:R-:W-:-:S02]  /*c3a0*/  UIADD3 UR5, UR5, 0xc0000, URZ ;  /* 0x000c000005057890 */ /* 0x000fc4000fffe03f */
[----:B------:R-:W-:Y:S02]  /*c3b0*/  ULEA.HI UR4, UR4, UR6, URZ, 0x1c ;  /* 0x0000000604047291 */ /* 0x000fe4000f8fe03f */
[----:B------:R-:W-:Y:S02]  /*c3c0*/  USHF.R.U32.HI UR5, URZ, 0x4, UR5 ;  /* 0x000000043f057899 */ /* 0x000fe40008011605 */
[----:B------:R-:W-:Y:S02]  /*c3d0*/  ULOP3.LUT UR4, UR4, 0x3fff, URZ, 0xc0, !UPT ;  /* 0x00003fff04047892 */ /* 0x000fe4000f8ec03f */
[----:B------:R-:W-:Y:S01]  /*c3e0*/  USGXT.U32 UR6, UR5, 0xe ;  /* 0x0000000e0506789a */ /* 0x000fe20008000000 */
[----:B------:R-:W-:Y:S01]  /*c3f0*/  IMAD.U32 R90, RZ, RZ, UR7 ;  /* 0x00000007ff5a7e24 */ /* 0x000fe2000f8e00ff */
[----:B------:R-:W-:Y:S01]  /*c400*/  UMOV UR7, 0x40000040 ;  /* 0x4000004000077882 */ /* 0x000fe20000000000 */
[----:B------:R-:W-:-:S06]  /*c410*/  UMOV UR5, 0x40000040 ;  /* 0x4000004000057882 */ /* 0x000fcc0000000000 */
[----:B------:R-:W-:Y:S01]  /*c420*/  HGMMA.64x64x8.F32.TF32 R56, gdesc[UR4], R56 ;  /* 0x04e00000043879f0 */ /* 0x000fe20008702838 */
[----:B------:R-:W-:Y:S02]  /*c430*/  UIADD3 UR8, UP0, UR4, 0x2, URZ ;  /* 0x0000000204087890 */ /* 0x000fe4000ff1e03f */
[----:B------:R-:W-:Y:S01]  /*c440*/  UIADD3 UR10, UP1, UR6, 0x2, URZ ;  /* 0x00000002060a7890 */ /* 0x000fe2000ff3e03f */
[----:B------:R-:W-:Y:S01]  /*c450*/  UMOV UR4, URZ ;  /* 0x0000003f00047c82 */ /* 0x000fe20008000000 */
[----:B------:R-:W-:Y:S01]  /*c460*/  UMOV UR5, URZ ;  /* 0x0000003f00057c82 */ /* 0x000fe20008000000 */
[----:B------:R-:W-:Y:S02]  /*c470*/  UIADD3.X UR9, UR4, 0x40000040, URZ, UP0, !UPT ;  /* 0x4000004004097890 */ /* 0x000fe400087fe43f */
[----:B------:R-:W-:-:S09]  /*c480*/  UIADD3.X UR11, UR5, 0x40000040, URZ, UP1, !UPT ;  /* 0x40000040050b7890 */ /* 0x000fd20008ffe43f */
[----:B------:R-:W-:Y:S01]  /*c490*/  HGMMA.64x64x8.F32.TF32 R56, gdesc[UR8], R56 ;  /* 0x04e00000083879f0 */ /* 0x000fe20008702838 */
[----:B------:R-:W-:Y:S02]  /*c4a0*/  UIADD3.64 UR12, UR8, 0x2, URZ ;  /* 0x00000002080c7897 */ /* 0x000fe4000fffe03f */
[----:B------:R-:W-:-:S09]  /*c4b0*/  UIADD3.64 UR14, UR10, 0x2, URZ ;  /* 0x000000020a0e7897 */ /* 0x000fd2000fffe03f */
[----:B------:R-:W-:Y:S01]  /*c4c0*/  HGMMA.64x64x8.F32.TF32 R56, gdesc[UR12], R56 ;  /* 0x04e000000c3879f0 */ /* 0x000fe20008702838 */
[----:B------:R-:W-:Y:S02]  /*c4d0*/  UIADD3.64 UR12, UR8, 0x4, URZ ;  /* 0x00000004080c7897 */ /* 0x000fe4000fffe03f */
[----:B------:R-:W-:Y:S02]  /*c4e0*/  UIADD3.64 UR14, UR10, 0x4, URZ ;  /* 0x000000040a0e7897 */ /* 0x000fe4000fffe03f */
[----:B------:R-:W-:Y:S02]  /*c4f0*/  UIADD3.64 UR16, UR8, 0xffe, URZ ;  /* 0x00000ffe08107897 */ /* 0x000fe4000fffe03f */
[----:B------:R-:W-:-:S05]  /*c500*/  UIADD3.64 UR18, UR10, 0x1fe, URZ ;  /* 0x000001fe0a127897 */ /* 0x000fca000fffe03f */
[----:B------:R-:W-:Y:S02]  /*c510*/  HGMMA.64x64x8.F32.TF32 R56, gdesc[UR12], R56 ;  /* 0x04e000000c3879f0 */ /* 0x000fe40008702838 */
[----:B------:R-:W-:Y:S01]  /*c520*/  UMOV UR4, UR18 ;  /* 0x0000001200047c82 */ /* 0x000fe20008000000 */
[----:B------:R-:W-:Y:S01]  /*c530*/  UMOV UR5, UR19 ;  /* 0x0000001300057c82 */ /* 0x000fe20008000000 */
[----:B------:R-:W-:Y:S01]  /*c540*/  HGMMA.64x64x8.F32.TF32 R56, gdesc[UR16], R56 ;  /* 0x04e00000103879f0 */ /* 0x000fe20008702838 */
[----:B------:R-:W-:Y:S02]  /*c550*/  UIADD3.64 UR16, UR8, 0x1000, URZ ;  /* 0x0000100008107897 */ /* 0x000fe4000fffe03f */
[----:B------:R-:W-:Y:S02]  /*c560*/  UIADD3.64 UR18, UR10, 0x200, URZ ;  /* 0x000002000a127897 */ /* 0x000fe4000fffe03f */
[----:B------:R-:W-:-:S07]  /*c570*/  UIADD3.64 UR22, UR10, 0x202, URZ ;  /* 0x000002020a167897 */ /* 0x000fce000fffe03f */
[----:B------:R-:W-:Y:S01]  /*c580*/  HGMMA.64x64x8.F32.TF32 R56, gdesc[UR16], R56 ;  /* 0x04e00000103879f0 */ /* 0x000fe20008702838 */
[----:B------:R-:W-:Y:S01]  /*c590*/  UMOV UR17, UR20 ;  /* 0x0000001400117c82 */ /* 0x000fe20008000000 */
[----:B------:R-:W-:Y:S02]  /*c5a0*/  UIADD3.64 UR20, UR8, 0x1002, URZ ;  /* 0x0000100208147897 */ /* 0x000fe4000fffe03f */
[----:B------:R-:W-:Y:S02]  /*c5b0*/  UIADD3.64 UR24, UR8, 0x1004, URZ ;  /* 0x0000100408187897 */ /* 0x000fe4000fffe03f */
[----:B------:R-:W-:-:S05]  /*c5c0*/  UIADD3.64 UR26, UR10, 0x204, URZ ;  /* 0x000002040a1a7897 */ /* 0x000fca000fffe03f */
[----:B------:R-:W-:Y:S01]  /*c5d0*/  HGMMA.64x64x8.F32.TF32 R56, gdesc[UR20], R56 ;  /* 0x04e00000143879f0 */ /* 0x000fe20008702838 */
[----:B------:R-:W-:Y:S02]  /*c5e0*/  UIADD3.64 UR28, UR8, 0x1ffe, URZ ;  /* 0x00001ffe081c7897 */ /* 0x000fe4000fffe03f */
[----:B------:R-:W-:Y:S01]  /*c5f0*/  UIADD3.64 UR30, UR10, 0x3fe, URZ ;  /* 0x000003fe0a1e7897 */ /* 0x000fe2000fffe03f */
[----:B------:R-:W-:Y:S01]  /*c600*/  HGMMA.64x64x8.F32.TF32 R56, gdesc[UR24], R56 ;  /* 0x04e00000183879f0 */ /* 0x000fe20008702838 */
        /* <DEDUP_REMOVED lines=18> */
[----:B------:R-:W-:Y:S01]  /*c730*/  UMOV UR20, UR4 ;  /* 0x0000000400147c82 */ /* 0x000fe20008000000 */
[----:B------:R-:W-:Y:S01]  /*c740*/  UMOV UR21, UR5 ;  /* 0x0000000500157c82 */ /* 0x000fe20008000000 */
[----:B------:R-:W-:Y:S02]  /*c750*/  UIADD3.64 UR56, UR8, 0x3004, URZ ;  /* 0x0000300408387897 */ /* 0x000fe4000fffe03f */
[----:B------:R-:W-:Y:S02]  /*c760*/  UIADD3.64 UR58, UR10, 0x604, URZ ;  /* 0x000006040a3a7897 */ /* 0x000fe4000fffe03f */
[----:B------:R-:W-:Y:S01]  /*c770*/  UIADD3.64 UR4, UR8, 0x7fe, URZ ;  /* 0x000007fe08047897 */ /* 0x000fe2000fffe03f */
[----:B------:R-:W-:Y:S06]  /*c780*/  HGMMA.64x64x8.F32.TF32 R56, gdesc[UR52], R56 ;  /* 0x04e00000343879f0 */ /* 0x000fec0008702838 */
[----:B------:R-:W-:Y:S04]  /*c790*/  HGMMA.64x64x8.F32.TF32 R56, gdesc[UR56], R56 ;  /* 0x04e00000383879f0 */ /* 0x000fe80008702838 */
[----:B------:R-:W-:Y:S01]  /*c7a0*/  HGMMA.64x64x8.F32.TF32 R24, gdesc[UR4], R24 ;  /* 0x04e00000041879f0 */ /* 0x000fe20008702818 */
[----:B------:R-:W-:Y:S01]  /*c7b0*/  UIADD3.64 UR4, UR8, 0x800, URZ ;  /* 0x0000080008047897 */ /* 0x000fe2000fffe03f */
[----:B------:R-:W-:Y:S01]  /*c7c0*/  UMOV UR6, UR10 ;  /* 0x0000000a00067c82 */ /* 0x000fe20008000000 */
[----:B------:R-:W-:Y:S01]  /*c7d0*/  UMOV UR7, UR11 ;  /* 0x0000000b00077c82 */ /* 0x000fe20008000000 */
[----:B------:R-:W-:-:S06]  /*c7e0*/  UIADD3.64 UR12, UR10, 0x2, URZ ;  /* 0x000000020a0c7897 */ /* 0x000fcc000fffe03f */
[----:B------:R-:W-:Y:S01]  /*c7f0*/  HGMMA.64x64x8.F32.TF32 R24, gdesc[UR4], R24 ;  /* 0x04e00000041879f0 */ /* 0x000fe20008702818 */
[----:B------:R-:W-:Y:S01]  /*c800*/  UIADD3.64 UR4, UR8, 0x802, URZ ;  /* 0x0000080208047897 */ /* 0x000fe2000fffe03f */
[----:B------:R-:W-:Y:S01]  /*c810*/  UMOV UR6, UR12 ;  /* 0x0000000c00067c82 */ /* 0x000fe20008000000 */
[----:B------:R-:W-:Y:S01]  /*c820*/  UMOV UR7, UR13 ;  /* 0x0000000d00077c82 */ /* 0x000fe20008000000 */
[----:B------:R-:W-:-:S06]  /*c830*/  UIADD3.64 UR12, UR8, 0x804, URZ ;  /* 0x00000804080c7897 */ /* 0x000fcc000fffe03f */
[----:B------:R-:W-:Y:S01]  /*c840*/  HGMMA.64x64x8.F32.TF32 R24, gdesc[UR4], R24 ;  /* 0x04e00000041879f0 */ /* 0x000fe20008702818 */
[----:B------:R-:W-:-:S03]  /*c850*/  UIADD3.64 UR4, UR8, 0x17fe, URZ ;  /* 0x000017fe08047897 */ /* 0x000fc6000fffe03f */
[----:B------:R-:W-:Y:S01]  /*c860*/  HGMMA.64x64x8.F32.TF32 R24, gdesc[UR12], R24 ;  /* 0x04e000000c1879f0 */ /* 0x000fe20008702818 */
[----:B------:R-:W-:Y:S01]  /*c870*/  UMOV UR6, UR20 ;  /* 0x0000001400067c82 */ /* 0x000fe20008000000 */
[----:B------:R-:W-:Y:S01]  /*c880*/  UMOV UR7, UR21 ;  /* 0x0000001500077c82 */ /* 0x000fe20008000000 */
[----:B------:R-:W-:Y:S01]  /*c890*/  UMOV UR11, UR17 ;  /* 0x00000011000b7c82 */ /* 0x000fe20008000000 */
[----:B------:R-:W-:Y:S02]  /*c8a0*/  UIADD3.64 UR16, UR8, 0x1800, URZ ;  /* 0x0000180008107897 */ /* 0x000fe4000fffe03f */
[----:B------:R-:W-:Y:S01]  /*c8b0*/  HGMMA.64x64x8.F32.TF32 R24, gdesc[UR4], R24 ;  /* 0x04e00000041879f0 */ /* 0x000fe20008702818 */
[----:B------:R-:W-:-:S06]  /*c8c0*/  UIADD3.64 UR20, UR8, 0x1802, URZ ;  /* 0x0000180208147897 */ /* 0x000fcc000fffe03f */
[----:B------:R-:W-:Y:S01]  /*c8d0*/  HGMMA.64x64x8.F32.TF32 R24, gdesc[UR16], R24 ;  /* 0x04e00000101879f0 */ /* 0x000fe20008702818 */
[----:B------:R-:W-:-:S03]  /*c8e0*/  UIADD3.64 UR24, UR8, 0x1804, URZ ;  /* 0x0000180408187897 */ /* 0x000fc6000fffe03f */
[----:B------:R-:W-:Y:S01]  /*c8f0*/  HGMMA.64x64x8.F32.TF32 R24, gdesc[UR20], R24 ;  /* 0x04e00000141879f0 */ /* 0x000fe20008702818 */
[----:B------:R-:W-:-:S05]  /*c900*/  UIADD3.64 UR28, UR8, 0x27fe, URZ ;  /* 0x000027fe081c7897 */ /* 0x000fca000fffe03f */
[----:B------:R-:W-:Y:S01]  /*c910*/  HGMMA.64x64x8.F32.TF32 R24, gdesc[UR24], R24 ;  /* 0x04e00000181879f0 */ /* 0x000fe20008702818 */
[----:B------:R-:W-:-:S03]  /*c920*/  UIADD3.64 UR32, UR8, 0x2800, URZ ;  /* 0x0000280008207897 */ /* 0x000fc6000fffe03f */
[----:B------:R-:W-:Y:S01]  /*c930*/  HGMMA.64x64x8.F32.TF32 R24, gdesc[UR28], R24 ;  /* 0x04e000001c1879f0 */ /* 0x000fe20008702818 */
[----:B------:R-:W-:-:S05]  /*c940*/  UIADD3.64 UR36, UR8, 0x2802, URZ ;  /* 0x0000280208247897 */ /* 0x000fca000fffe03f */
[----:B------:R-:W-:Y:S01]  /*c950*/  HGMMA.64x64x8.F32.TF32 R24, gdesc[UR32], R24 ;  /* 0x04e00000201879f0 */ /* 0x000fe20008702818 */
[----:B------:R-:W-:-:S03]  /*c960*/  UIADD3.64 UR40, UR8, 0x2804, URZ ;  /* 0x0000280408287897 */ /* 0x000fc6000fffe03f */
[----:B------:R-:W-:Y:S01]  /*c970*/  HGMMA.64x64x8.F32.TF32 R24, gdesc[UR36], R24 ;  /* 0x04e00000241879f0 */ /* 0x000fe20008702818 */
[----:B------:R-:W-:Y:S01]  /*c980*/  UIADD3.64 UR44, UR8, 0x37fe, URZ ;  /* 0x000037fe082c7897 */ /* 0x000fe2000fffe03f */
[----:B-----5:R-:W-:Y:S04]  /*c990*/  STL [R1+0x5a0], R95 ;  /* 0x0005a05f01007387 */ /* 0x020fe80000100800 */
[----:B------:R-:W-:Y:S01]  /*c9a0*/  HGMMA.64x64x8.F32.TF32 R24, gdesc[UR40], R24 ;  /* 0x04e00000281879f0 */ /* 0x000fe20008702818 */
[----:B------:R-:W-:Y:S04]  /*c9b0*/  STL [R1+0x59c], R94 ;  /* 0x00059c5e01007387 */ /* 0x000fe80000100800 */
[----:B------:R1:W-:Y:S04]  /*c9c0*/  STL [R1+0x598], R0 ;  /* 0x0005980001007387 */ /* 0x0003e80000100800 */
[----:B-1----:R-:W2:Y:S01]  /*c9d0*/  LDL R0, [R1+0x3d8] ;  /* 0x0003d80001007983 */ /* 0x002ea20000100800 */
[----:B------:R-:W-:Y:S01]  /*c9e0*/  HGMMA.64x64x8.F32.TF32 R24, gdesc[UR44], R24 ;  /* 0x04e000002c1879f0 */ /* 0x000fe20008702818 */
[----:B------:R-:W-:-:S02]  /*c9f0*/  UIADD3.64 UR48, UR8, 0x3800, URZ ;  /* 0x0000380008307897 */ /* 0x000fc4000fffe03f */
[----:B------:R-:W-:-:S07]  /*ca00*/  UIADD3.64 UR52, UR8, 0x3802, URZ ;  /* 0x0000380208347897 */ /* 0x000fce000fffe03f */
[----:B------:R-:W-:Y:S01]  /*ca10*/  HGMMA.64x64x8.F32.TF32 R24, gdesc[UR48], R24 ;  /* 0x04e00000301879f0 */ /* 0x000fe20008702818 */
[----:B------:R-:W-:-:S03]  /*ca20*/  UIADD3.64 UR56, UR8, 0x3804, URZ ;  /* 0x0000380408387897 */ /* 0x000fc6000fffe03f */
[----:B------:R-:W-:Y:S01]  /*ca30*/  HGMMA.64x64x8.F32.TF32 R24, gdesc[UR52], R24 ;  /* 0x04e00000341879f0 */ /* 0x000fe20008702818 */
[----:B------:R1:W-:Y:S01]  /*ca40*/  STL [R1+0x3c4], R90 ;  /* 0x0003c45a01007387 */ /* 0x0003e20000100800 */
[----:B------:R-:W-:-:S03]  /*ca50*/  VIADD R19, R19, 0x1 ;  /* 0x0000000113137836 */ /* 0x000fc60000000000 */
[----:B------:R-:W3:Y:S04]  /*ca60*/  LDL.LU R94, [R1+0x58] ;  /* 0x00005800015e7983 */ /* 0x000ee80000300800 */
[----:B------:R-:W4:Y:S01]  /*ca70*/  LDL.LU R95, [R1+0x60] ;  /* 0x00006000015f7983 */ /* 0x000f220000300800 */
[----:B-1----:R-:W1:Y:S01]  /*ca80*/  LDC R90, c[0x0][0x230] ;  /* 0x00008c00ff5a7b82 */ /* 0x002e620000000800 */
[----:B------:R-:W-:Y:S01]  /*ca90*/  HGMMA.64x64x8.F32.TF32 R24, gdesc[UR56], R24, gsb0 ;  /* 0x04e00000381879f0 */ /* 0x000fe20008002818 */
[----:B-1----:R-:W-:-:S04]  /*caa0*/  VIADD R90, R90, 0xffffff00 ;  /* 0xffffff005a5a7836 */ /* 0x002fc80000000000 */
[----:B------:R-:W-:-:S05]  /*cab0*/  IMAD R90, R21, -0x80, R90 ;  /* 0xffffff80155a7824 */ /* 0x000fca00078e025a */
[C---:B------:R-:W-:Y:S02]  /*cac0*/  ISETP.GT.AND P1, PT, R90.reuse, RZ, PT ;  /* 0x000000ff5a00720c */ /* 0x040fe40003f24270 */
[----:B--2---:R-:W-:Y:S02]  /*cad0*/  ISETP.GE.AND P0, PT, R21, R0, PT ;  /* 0x000000001500720c */ /* 0x004fe40003f06270 */
[----:B------:R-:W-:Y:S02]  /*cae0*/  SEL R92, RZ, 0x4, !P1 ;  /* 0x00000004ff5c7807 */ /* 0x000fe40004800000 */
[----:B------:R-:W-:Y:S02]  /*caf0*/  ISETP.GT.AND P1, PT, R90, 0x1, PT ;  /* 0x000000015a00780c */ /* 0x000fe40003f24270 */
[----:B------:R-:W-:-:S04]  /*cb00*/  SEL R92, R92, RZ, !P0 ;  /* 0x000000ff5c5c7207 */ /* 0x000fc80004000000 */
[----:B------:R-:W-:Y:S02]  /*cb10*/  ISETP.NE.U32.AND P2, PT, R92, RZ, PT ;  /* 0x000000ff5c00720c */ /* 0x000fe40003f45070 */
[----:B------:R-:W-:Y:S02]  /*cb20*/  SEL R92, RZ, 0x4, !P1 ;  /* 0x00000004ff5c7807 */ /* 0x000fe40004800000 */
[----:B------:R-:W-:-:S04]  /*cb30*/  ISETP.GT.AND P1, PT, R19, 0x2, PT ;  /* 0x000000021300780c */ /* 0x000fc80003f24270 */
[----:B------:R-:W-:Y:S02]  /*cb40*/  SEL R0, R19, RZ, !P1 ;  /* 0x000000ff13007207 */ /* 0x000fe40004800000 */
[-C--:B------:R-:W-:Y:S02]  /*cb50*/  IADD3 R3, P1, R3, R23.reuse, RZ ;  /* 0x0000001703037210 */ /* 0x080fe40007f3e0ff */
[----:B------:R-:W-:Y:S02]  /*cb60*/  SEL R92, R92, RZ, !P0 ;  /* 0x000000ff5c5c7207 */ /* 0x000fe40004000000 */
[----:B------:R-:W-:Y:S01]  /*cb70*/  LEA R19, R0, UR11, 0x12 ;  /* 0x0000000b00137c11 */ /* 0x000fe2000f8e90ff */
[----:B------:R-:W-:Y:S01]  /*cb80*/  IMAD.X R4, R4, 0x1, R22, P1 ;  /* 0x0000000104047824 */ /* 0x000fe200008e0616 */
[----:B------:R1:W-:Y:S01]  /*cb90*/  STL [R1+0x5a4], R21 ;  /* 0x0005a41501007387 */ /* 0x0003e20000100800 */
[----:B------:R-:W-:Y:S01]  /*cba0*/  ISETP.NE.U32.AND P3, PT, R92, RZ, PT ;  /* 0x000000ff5c00720c */ /* 0x000fe20003f65070 */
[----:B------:R-:W-:Y:S01]  /*cbb0*/  IMAD.MOV.U32 R96, RZ, RZ, R3 ;  /* 0x000000ffff607224 */ /* 0x000fe200078e0003 */
[----:B------:R-:W-:Y:S01]  /*cbc0*/  IADD3 R5, P4, R5, R23, RZ ;  /* 0x0000001705057210 */ /* 0x000fe20007f9e0ff */
[----:B------:R-:W-:-:S02]  /*cbd0*/  IMAD.IADD R92, R2, 0x1, R19 ;  /* 0x00000001025c7824 */ /* 0x000fc400078e0213 */
[----:B------:R-:W-:Y:S01]  /*cbe0*/  IMAD.MOV.U32 R97, RZ, RZ, R4 ;  /* 0x000000ffff617224 */ /* 0x000fe200078e0004 */
[----:B-1----:R-:W2:Y:S04]  /*cbf0*/  LDL.LU R21, [R1+0x5c] ;  /* 0x00005c0001157983 */ /* 0x002ea80000300800 */
[----:B------:R1:W-:Y:S01]  /*cc00*/  STL [R1+0x5a8], R2 ;  /* 0x0005a80201007387 */ /* 0x0003e20000100800 */
[----:B------:R-:W-:Y:S02]  /*cc10*/  WARPGROUP.DEPBAR.LE gsb0, 0x1 ;  /* 0x00008000000079c5 */ /* 0x000fe40000010100 */
[----:B------:R-:W-:Y:S01]  /*cc20*/  BAR.SYNC.DEFER_BLOCKING 0x0 ;  /* 0x0000000000007b1d */ /* 0x000fe20000010000 */
[----:B------:R-:W-:-:S05]  /*cc30*/  IMAD.X R6, R6, 0x1, R22, P4 ;  /* 0x0000000106067824 */ /* 0x000fca00020e0616 */
[----:B-1----:R-:W4:Y:S04]  /*cc40*/  LDL.LU R2, [R1+0x54] ;  /* 0x0000540001027983 */ /* 0x002f280000300800 */
[----:B------:R1:W-:Y:S04]  /*cc50*/  STL [R1+0x5b0], R3 ;  /* 0x0005b00301007387 */ /* 0x0003e80000100800 */
[----:B-1----:R-:W3:Y:S04]  /*cc60*/  LDL.LU R3, [R1+0x50] ;  /* 0x0000500001037983 */ /* 0x002ee80000300800 */
[----:B------:R1:W-:Y:S04]  /*cc70*/  STL [R1+0x5ac], R4 ;  /* 0x0005ac0401007387 */ /* 0x0003e80000100800 */
[----:B------:R-:W-:Y:S01]  /*cc80*/  @!PT LDS RZ, [RZ] ;  /* 0x00000000fffff984 */ /* 0x000fe20000000800 */
[----:B------:R-:W-:Y:S01]  /*cc90*/  @!PT LDS RZ, [RZ] ;  /* 0x00000000fffff984 */ /* 0x000fe20000000800 */
[----:B------:R-:W-:Y:S01]  /*cca0*/  @!PT LDS RZ, [RZ] ;  /* 0x00000000fffff984 */ /* 0x000fe20000000800 */
[----:B------:R1:W-:Y:S04]  /*ccb0*/  LDGSTS.E [R92], desc[UR60][R96.64], P2 ;  /* 0x00000000605c7fae */ /* 0x0003e8000912187c */
[----:B-1----:R-:W2:Y:S04]  /*ccc0*/  LDL.LU R4, [R1+0x4c] ;  /* 0x00004c0001047983 */ /* 0x002ea80000300800 */
[----:B------:R1:W-:Y:S01]  /*ccd0*/  STL [R1+0x5b8], R5 ;  /* 0x0005b80501007387 */ /* 0x0003e20000100800 */
[----:B------:R-:W-:-:S02]  /*cce0*/  IMAD.MOV.U32 R96, RZ, RZ, R5 ;  /* 0x000000ffff607224 */ /* 0x000fc400078e0005 */
[----:B------:R-:W-:Y:S01]  /*ccf0*/  IMAD.MOV.U32 R97, RZ, RZ, R6 ;  /* 0x000000ffff617224 */ /* 0x000fe200078e0006 */
[----:B------:R-:W-:-:S04]  /*cd00*/  ISETP.GT.AND P1, PT, R90, 0x2, PT ;  /* 0x000000025a00780c */ /* 0x000fc80003f24270 */
[----:B------:R1:W-:Y:S04]  /*cd10*/  LDGSTS.E [R92+0x4], desc[UR60][R96.64], P3 ;  /* 0x00004000605c7fae */ /* 0x0003e8000992187c */
[----:B-1----:R-:W4:Y:S04]  /*cd20*/  LDL.LU R5, [R1+0x48] ;  /* 0x0000480001057983 */ /* 0x002f280000300800 */
[----:B------:R1:W-:Y:S04]  /*cd30*/  STL [R1+0x5b4], R6 ;  /* 0x0005b40601007387 */ /* 0x0003e80000100800 */
[----:B-1----:R-:W4:Y:S01]  /*cd40*/  LDL.LU R6, [R1+0x44] ;  /* 0x0000440001067983 */ /* 0x002f220000300800 */
[----:B------:R-:W-:-:S02]  /*cd50*/  SEL R96, RZ, 0x4, !P1 ;  /* 0x00000004ff607807 */ /* 0x000fc40004800000 */
[----:B------:R-:W-:Y:S02]  /*cd60*/  ISETP.GT.AND P1, PT, R90, 0x3, PT ;  /* 0x000000035a00780c */ /* 0x000fe40003f24270 */
[----:B------:R-:W-:Y:S02]  /*cd70*/  SEL R96, R96, RZ, !P0 ;  /* 0x000000ff60607207 */ /* 0x000fe40004000000 */
[----:B------:R-:W-:Y:S02]  /*cd80*/  IADD3 R7, P3, R7, R23, RZ ;  /* 0x0000001707077210 */ /* 0x000fe40007f7e0ff */
[----:B------:R-:W-:Y:S02]  /*cd90*/  ISETP.NE.U32.AND P2, PT, R96, RZ, PT ;  /* 0x000000ff6000720c */ /* 0x000fe40003f45070 */
[----:B------:R-:W-:Y:S01]  /*cda0*/  SEL R96, RZ, 0x4, !P1 ;  /* 0x00000004ff607807 */ /* 0x000fe20004800000 */
[----:B------:R-:W-:-:S03]  /*cdb0*/  IMAD.X R8, R8, 0x1, R22, P3 ;  /* 0x0000000108087824 */ /* 0x000fc600018e0616 */
[----:B------:R-:W-:Y:S02]  /*cdc0*/  SEL R96, R96, RZ, !P0 ;  /* 0x000000ff60607207 */ /* 0x000fe40004000000 */
[----:B------:R-:W-:Y:S02]  /*cdd0*/  IADD3 R9, P4, R9, R23, RZ ;  /* 0x0000001709097210 */ /* 0x000fe40007f9e0ff */
[----:B------:R-:W-:Y:S01]  /*cde0*/  ISETP.NE.U32.AND P1, PT, R96, RZ, PT ;  /* 0x000000ff6000720c */ /* 0x000fe20003f25070 */
[----:B------:R-:W-:Y:S02]  /*cdf0*/  IMAD.MOV.U32 R96, RZ, RZ, R7 ;  /* 0x000000ffff607224 */ /* 0x000fe400078e0007 */
[----:B------:R-:W-:Y:S02]  /*ce00*/  IMAD.MOV.U32 R97, RZ, RZ, R8 ;  /* 0x000000ffff617224 */ /* 0x000fe400078e0008 */
[----:B------:R-:W-:-:S03]  /*ce10*/  IMAD.X R10, R10, 0x1, R22, P4 ;  /* 0x000000010a0a7824 */ /* 0x000fc600020e0616 */
[----:B------:R1:W-:Y:S02]  /*ce20*/  LDGSTS.E [R92+0x8], desc[UR60][R96.64], P2 ;  /* 0x00008000605c7fae */ /* 0x0003e4000912187c */
[----:B-1----:R-:W-:Y:S02]  /*ce30*/  IMAD.MOV.U32 R96, RZ, RZ, R9 ;  /* 0x000000ffff607224 */ /* 0x002fe400078e0009 */
[----:B------:R-:W-:-:S05]  /*ce40*/  IMAD.MOV.U32 R97, RZ, RZ, R10 ;  /* 0x000000ffff617224 */ /* 0x000fca00078e000a */
[----:B------:R1:W-:Y:S01]  /*ce50*/  LDGSTS.E [R92+0xc], desc[UR60][R96.64], P1 ;  /* 0x0000c000605c7fae */ /* 0x0003e2000892187c */
[----:B------:R-:W-:-:S04]  /*ce60*/  ISETP.GT.AND P1, PT, R90, 0x20, PT ;  /* 0x000000205a00780c */ /* 0x000fc80003f24270 */
[----:B-1----:R-:W-:Y:S02]  /*ce70*/  SEL R96, RZ, 0x4, !P1 ;  /* 0x00000004ff607807 */ /* 0x002fe40004800000 */
[----:B------:R-:W-:Y:S02]  /*ce80*/  ISETP.GT.AND P1, PT, R90, 0x21, PT ;  /* 0x000000215a00780c */ /* 0x000fe40003f24270 */
[----:B------:R-:W-:-:S04]  /*ce90*/  SEL R96, R96, RZ, !P0 ;  /* 0x000000ff60607207 */ /* 0x000fc80004000000 */
[----:B------:R-:W-:Y:S02]  /*cea0*/  ISETP.NE.U32.AND P2, PT, R96, RZ, PT ;  /* 0x000000ff6000720c */ /* 0x000fe40003f45070 */
[----:B------:R-:W-:-:S04]  /*ceb0*/  SEL R96, RZ, 0x4, !P1 ;  /* 0x00000004ff607807 */ /* 0x000fc80004800000 */
[----:B------:R-:W-:-:S04]  /*cec0*/  SEL R96, R96, RZ, !P0 ;  /* 0x000000ff60607207 */ /* 0x000fc80004000000 */
[----:B------:R-:W-:Y:S02]  /*ced0*/  ISETP.NE.U32.AND P1, PT, R96, RZ, PT ;  /* 0x000000ff6000720c */ /* 0x000fe40003f25070 */
[----:B---3--:R-:W-:-:S05]  /*cee0*/  IADD3 R3, P4, R3, R23, RZ ;  /* 0x0000001703037210 */ /* 0x008fca0007f9e0ff */
[----:B--2---:R-:W-:Y:S01]  /*cef0*/  IMAD.X R4, R4, 0x1, R22, P4 ;  /* 0x0000000104047824 */ /* 0x004fe200020e0616 */
[----:B----4-:R-:W-:-:S05]  /*cf00*/  IADD3 R5, P3, R5, R23, RZ ;  /* 0x0000001705057210 */ /* 0x010fca0007f7e0ff */
[----:B------:R-:W-:Y:S02]  /*cf10*/  IMAD.MOV.U32 R96, RZ, RZ, R5 ;  /* 0x000000ffff607224 */ /* 0x000fe400078e0005 */
[----:B------:R-:W-:-:S04]  /*cf20*/  IMAD.X R6, R6, 0x1, R22, P3 ;  /* 0x0000000106067824 */ /* 0x000fc800018e0616 */
[----:B------:R-:W-:-:S05]  /*cf30*/  IMAD.MOV.U32 R97, RZ, RZ, R6 ;  /* 0x000000ffff617224 */ /* 0x000fca00078e0006 */
[----:B------:R1:W-:Y:S02]  /*cf40*/  LDGSTS.E [R92+0x10000], desc[UR60][R96.64], P2 ;  /* 0x10000000605c7fae */ /* 0x0003e4000912187c */
[----:B-1----:R-:W-:Y:S02]  /*cf50*/  IMAD.MOV.U32 R96, RZ, RZ, R3 ;  /* 0x000000ffff607224 */ /* 0x002fe400078e0003 */
[----:B------:R-:W-:-:S05]  /*cf60*/  IMAD.MOV.U32 R97, RZ, RZ, R4 ;  /* 0x000000ffff617224 */ /* 0x000fca00078e0004 */
[----:B------:R1:W-:Y:S01]  /*cf70*/  LDGSTS.E [R92+0x10004], desc[UR60][R96.64], P1 ;  /* 0x10004000605c7fae */ /* 0x0003e2000892187c */
[----:B------:R-:W-:Y:S02]  /*cf80*/  ISETP.GT.AND P1, PT, R90, 0x22, PT ;  /* 0x000000225a00780c */ /* 0x000fe40003f24270 */
[----:B------:R-:W-:Y:S02]  /*cf90*/  IADD3 R94, P3, R94, R23, RZ ;  /* 0x000000175e5e7210 */ /* 0x000fe40007f7e0ff */
[----:B-1----:R-:W-:Y:S02]  /*cfa0*/  SEL R96, RZ, 0x4, !P1 ;  /* 0x00000004ff607807 */ /* 0x002fe40004800000 */
[----:B------:R-:W-:Y:S02]  /*cfb0*/  ISETP.GT.AND P1, PT, R90, 0x23, PT ;  /* 0x000000235a00780c */ /* 0x000fe40003f24270 */
[----:B------:R-:W-:-:S04]  /*cfc0*/  SEL R96, R96, RZ, !P0 ;  /* 0x000000ff60607207 */ /* 0x000fc80004000000 */
[----:B------:R-:W-:Y:S02]  /*cfd0*/  ISETP.NE.U32.AND P2, PT, R96, RZ, PT ;  /* 0x000000ff6000720c */ /* 0x000fe40003f45070 */
[----:B------:R-:W-:Y:S01]  /*cfe0*/  SEL R96, RZ, 0x4, !P1 ;  /* 0x00000004ff607807 */ /* 0x000fe20004800000 */
[----:B------:R-:W-:Y:S01]  /*cff0*/  IMAD.X R2, R2, 0x1, R22, P3 ;  /* 0x0000000102027824 */ /* 0x000fe200018e0616 */
[----:B------:R-:W-:Y:S02]  /*d000*/  IADD3 R95, P4, R95, R23, RZ ;  /* 0x000000175f5f7210 */ /* 0x000fe40007f9e0ff */
[----:B------:R-:W-:Y:S01]  /*d010*/  SEL R96, R96, RZ, !P0 ;  /* 0x000000ff60607207 */ /* 0x000fe20004000000 */
[----:B------:R-:W-:Y:S01]  /*d020*/  STL [R1+0x48], R5 ;  /* 0x0000480501007387 */ /* 0x000fe20000100800 */
[----:B------:R-:W-:Y:S02]  /*d030*/  IMAD.MOV.U32 R97, RZ, RZ, R2 ;  /* 0x000000ffff617224 */ /* 0x000fe400078e0002 */
[----:B------:R-:W-:Y:S01]  /*d040*/  ISETP.NE.U32.AND P1, PT, R96, RZ, PT ;  /* 0x000000ff6000720c */ /* 0x000fe20003f25070 */
[----:B------:R-:W-:Y:S01]  /*d050*/  STL [R1+0x44], R6 ;  /* 0x0000440601007387 */ /* 0x000fe20000100800 */
[----:B------:R-:W-:-:S02]  /*d060*/  IMAD.X R21, R21, 0x1, R22, P4 ;  /* 0x0000000115157824 */ /* 0x000fc400020e0616 */
[----:B------:R-:W-:Y:S01]  /*d070*/  IMAD.MOV.U32 R96, RZ, RZ, R94 ;  /* 0x000000ffff607224 */ /* 0x000fe200078e005e */
[----:B------:R-:W-:Y:S04]  /*d080*/  STL [R1+0x50], R3 ;  /* 0x0000500301007387 */ /* 0x000fe80000100800 */
[----:B------:R-:W-:Y:S04]  /*d090*/  STL [R1+0x4c], R4 ;  /* 0x00004c0401007387 */ /* 0x000fe80000100800 */
[----:B------:R1:W-:Y:S04]  /*d0a0*/  STL [R1+0x58], R94 ;  /* 0x0000585e01007387 */ /* 0x0003e80000100800 */
[----:B------:R-:W-:Y:S04]  /*d0b0*/  STL [R1+0x54], R2 ;  /* 0x0000540201007387 */ /* 0x000fe80000100800 */
[----:B------:R2:W-:Y:S04]  /*d0c0*/  STL [R1+0x60], R95 ;  /* 0x0000605f01007387 */ /* 0x0005e80000100800 */
[----:B-1----:R-:W3:Y:S04]  /*d0d0*/  LDL.LU R94, [R1+0x148] ;  /* 0x00014800015e7983 */ /* 0x002ee80000300800 */
[----:B------:R1:W-:Y:S04]  /*d0e0*/  STL [R1+0x5c], R21 ;  /* 0x00005c1501007387 */ /* 0x0003e80000100800 */
[----:B------:R4:W-:Y:S04]  /*d0f0*/  LDGSTS.E [R92+0x10008], desc[UR60][R96.64], P2 ;  /* 0x10008000605c7fae */ /* 0x0009e8000912187c */
[----:B------:R-:W3:Y:S01]  /*d100*/  LDL.LU R6, [R1+0x150] ;  /* 0x0001500001067983 */ /* 0x000ee20000300800 */
[----:B----4-:R-:W-:-:S02]  /*d110*/  IMAD.MOV.U32 R96, RZ, RZ, R95 ;  /* 0x000000ffff607224 */ /* 0x010fc400078e005f */
[----:B------:R-:W-:Y:S01]  /*d120*/  IMAD.MOV.U32 R97, RZ, RZ, R21 ;  /* 0x000000ffff617224 */ /* 0x000fe200078e0015 */
[----:B--2---:R-:W2:Y:S04]  /*d130*/  LDL.LU R95, [R1+0x144] ;  /* 0x00014400015f7983 */ /* 0x004ea80000300800 */
[----:B-1----:R-:W4:Y:S04]  /*d140*/  LDL.LU R21, [R1+0x14c] ;  /* 0x00014c0001157983 */ /* 0x002f280000300800 */
[----:B------:R-:W4:Y:S04]  /*d150*/  LDL.LU R5, [R1+0x154] ;  /* 0x0001540001057983 */ /* 0x000f280000300800 */
[----:B------:R-:W4:Y:S04]  /*d160*/  LDL.LU R4, [R1+0x158] ;  /* 0x0001580001047983 */ /* 0x000f280000300800 */
[----:B------:R-:W4:Y:S04]  /*d170*/  LDL.LU R3, [R1+0x15c] ;  /* 0x00015c0001037983 */ /* 0x000f280000300800 */
[----:B------:R-:W4:Y:S04]  /*d180*/  LDL.LU R2, [R1+0x160] ;  /* 0x0001600001027983 */ /* 0x000f280000300800 */
        /* <DEDUP_REMOVED lines=10> */
[----:B------:R1:W-:Y:S01]  /*d230*/  STL [R1+0x148], R94 ;  /* 0x0001485e01007387 */ /* 0x0003e20000100800 */
[----:B------:R-:W-:Y:S01]  /*d240*/  IADD3 R6, P4, R6, R23, RZ ;  /* 0x0000001706067210 */ /* 0x000fe20007f9e0ff */
[----:B------:R-:W-:Y:S02]  /*d250*/  IMAD.MOV.U32 R96, RZ, RZ, R94 ;  /* 0x000000ffff607224 */ /* 0x000fe400078e005e */
[--C-:B--2---:R-:W-:Y:S02]  /*d260*/  IMAD.X R95, R95, 0x1, R22.reuse, P3 ;  /* 0x000000015f5f7824 */ /* 0x104fe400018e0616 */
[----:B----4-:R-:W-:-:S03]  /*d270*/  IMAD.X R21, R21, 0x1, R22, P4 ;  /* 0x0000000115157824 */ /* 0x010fc600020e0616 */
[----:B------:R-:W-:Y:S01]  /*d280*/  STL [R1+0x144], R95 ;  /* 0x0001445f01007387 */ /* 0x000fe20000100800 */
[----:B------:R-:W-:-:S03]  /*d290*/  IADD3 R4, P3, R4, R23, RZ ;  /* 0x0000001704047210 */ /* 0x000fc60007f7e0ff */
[----:B------:R2:W-:Y:S02]  /*d2a0*/  STL [R1+0x150], R6 ;  /* 0x0001500601007387 */ /* 0x0005e40000100800 */
[----:B------:R-:W-:Y:S01]  /*d2b0*/  IMAD.X R5, R5, 0x1, R22, P3 ;  /* 0x0000000105057824 */ /* 0x000fe200018e0616 */
[----:B------:R-:W-:Y:S01]  /*d2c0*/  IADD3 R2, P4, R2, R23, RZ ;  /* 0x0000001702027210 */ /* 0x000fe20007f9e0ff */
[----:B------:R3:W-:Y:S01]  /*d2d0*/  STL [R1+0x14c], R21 ;  /* 0x00014c1501007387 */ /* 0x0007e20000100800 */
[----:B------:R-:W-:-:S03]  /*d2e0*/  IMAD.MOV.U32 R97, RZ, RZ, R95 ;  /* 0x000000ffff617224 */ /* 0x000fc600078e005f */
[----:B------:R-:W-:Y:S01]  /*d2f0*/  STL [R1+0x158], R4 ;  /* 0x0001580401007387 */ /* 0x000fe20000100800 */
[----:B------:R-:W-:-:S03]  /*d300*/  IMAD.X R3, R3, 0x1, R22, P4 ;  /* 0x0000000103037824 */ /* 0x000fc600020e0616 */
[----:B------:R4:W-:Y:S04]  /*d310*/  STL [R1+0x154], R5 ;  /* 0x0001540501007387 */ /* 0x0009e80000100800 */
[----:B------:R-:W-:Y:S04]  /*d320*/  STL [R1+0x160], R2 ;  /* 0x0001600201007387 */ /* 0x000fe80000100800 */
[----:B-1----:R-:W4:Y:S04]  /*d330*/  LDL.LU R94, [R1+0x248] ;  /* 0x00024800015e7983 */ /* 0x002f280000300800 */
[----:B------:R1:W-:Y:S04]  /*d340*/  LDGSTS.E [R92+0x20000], desc[UR60][R96.64], P2 ;  /* 0x20000000605c7fae */ /* 0x0003e8000912187c */
[----:B------:R4:W-:Y:S01]  /*d350*/  STL [R1+0x15c], R3 ;  /* 0x00015c0301007387 */ /* 0x0009e20000100800 */
[----:B-1----:R-:W-:-:S02]  /*d360*/  IMAD.MOV.U32 R96, RZ, RZ, R6 ;  /* 0x000000ffff607224 */ /* 0x002fc400078e0006 */
[----:B------:R-:W-:Y:S01]  /*d370*/  IMAD.MOV.U32 R97, RZ, RZ, R21 ;  /* 0x000000ffff617224 */ /* 0x000fe200078e0015 */
[----:B--2---:R-:W2:Y:S04]  /*d380*/  LDL.LU R6, [R1+0x250] ;  /* 0x0002500001067983 */ /* 0x004ea80000300800 */
[----:B------:R-:W2:Y:S04]  /*d390*/  LDL.LU R95, [R1+0x244] ;  /* 0x00024400015f7983 */ /* 0x000ea80000300800 */
[----:B------:R1:W-:Y:S01]  /*d3a0*/  LDGSTS.E [R92+0x20004], desc[UR60][R96.64], P1 ;  /* 0x20004000605c7fae */ /* 0x0003e2000892187c */
[----:B------:R-:W-:-:S03]  /*d3b0*/  ISETP.GT.AND P1, PT, R90, 0x42, PT ;  /* 0x000000425a00780c */ /* 0x000fc60003f24270 */
[----:B---3--:R-:W3:Y:S01]  /*d3c0*/  LDL.LU R21, [R1+0x24c] ;  /* 0x00024c0001157983 */ /* 0x008ee20000300800 */
[----:B-1----:R-:W-:Y:S02]  /*d3d0*/  SEL R96, RZ, 0x4, !P1 ;  /* 0x00000004ff607807 */ /* 0x002fe40004800000 */
[----:B------:R-:W-:Y:S02]  /*d3e0*/  ISETP.GT.AND P1, PT, R90, 0x43, PT ;  /* 0x000000435a00780c */ /* 0x000fe40003f24270 */
[----:B------:R-:W-:-:S04]  /*d3f0*/  SEL R96, R96, RZ, !P0 ;  /* 0x000000ff60607207 */ /* 0x000fc80004000000 */
[----:B------:R-:W-:Y:S02]  /*d400*/  ISETP.NE.U32.AND P2, PT, R96, RZ, PT ;  /* 0x000000ff6000720c */ /* 0x000fe40003f45070 */
[----:B------:R-:W-:-:S04]  /*d410*/  SEL R96, RZ, 0x4, !P1 ;  /* 0x00000004ff607807 */ /* 0x000fc80004800000 */
[----:B------:R-:W-:Y:S01]  /*d420*/  SEL R96, R96, RZ, !P0 ;  /* 0x000000ff60607207 */ /* 0x000fe20004000000 */
[----:B------:R-:W-:Y:S02]  /*d430*/  IMAD.MOV.U32 R97, RZ, RZ, R5 ;  /* 0x000000ffff617224 */ /* 0x000fe400078e0005 */
[----:B----4-:R-:W4:Y:S01]  /*d440*/  LDL.LU R5, [R1+0x254] ;  /* 0x0002540001057983 */ /* 0x010f220000300800 */
[----:B------:R-:W-:Y:S01]  /*d450*/  ISETP.NE.U32.AND P1, PT, R96, RZ, PT ;  /* 0x000000ff6000720c */ /* 0x000fe20003f25070 */
[----:B------:R-:W-:Y:S02]  /*d460*/  IMAD.MOV.U32 R96, RZ, RZ, R4 ;  /* 0x000000ffff607224 */ /* 0x000fe400078e0004 */
[----:B------:R-:W4:Y:S04]  /*d470*/  LDL.LU R4, [R1+0x258] ;  /* 0x0002580001047983 */ /* 0x000f280000300800 */
[----:B------:R1:W-:Y:S02]  /*d480*/  LDGSTS.E [R92+0x20008], desc[UR60][R96.64], P2 ;  /* 0x20008000605c7fae */ /* 0x0003e4000912187c */
[----:B-1----:R-:W-:-:S02]  /*d490*/  IMAD.MOV.U32 R97, RZ, RZ, R3 ;  /* 0x000000ffff617224 */ /* 0x002fc400078e0003 */
[----:B------:R-:W-:Y:S01]  /*d4a0*/  IMAD.MOV.U32 R96, RZ, RZ, R2 ;  /* 0x000000ffff607224 */ /* 0x000fe200078e0002 */
        /* <DEDUP_REMOVED lines=11> */
[----:B------:R-:W-:-:S05]  /*d560*/  IADD3 R94, P3, R94, R23, RZ ;  /* 0x000000175e5e7210 */ /* 0x000fca0007f7e0ff */
[----:B------:R-:W-:Y:S01]  /*d570*/  IMAD.MOV.U32 R96, RZ, RZ, R94 ;  /* 0x000000ffff607224 */ /* 0x000fe200078e005e */
[----:B------:R-:W-:Y:S01]  /*d580*/  STL [R1+0x248], R94 ;  /* 0x0002485e01007387 */ /* 0x000fe20000100800 */
[----:B--2---:R-:W-:Y:S01]  /*d590*/  IADD3 R6, P4, R6, R23, RZ ;  /* 0x0000001706067210 */ /* 0x004fe20007f9e0ff */
[----:B------:R-:W-:-:S04]  /*d5a0*/  IMAD.X R95, R95, 0x1, R22, P3 ;  /* 0x000000015f5f7824 */ /* 0x000fc800018e0616 */
[----:B------:R-:W-:Y:S02]  /*d5b0*/  IMAD.MOV.U32 R97, RZ, RZ, R95 ;  /* 0x000000ffff617224 */ /* 0x000fe400078e005f */
[----:B---3--:R-:W-:-:S03]  /*d5c0*/  IMAD.X R21, R21, 0x1, R22, P4 ;  /* 0x0000000115157824 */ /* 0x008fc600020e0616 */
[----:B------:R1:W-:Y:S04]  /*d5d0*/  LDGSTS.E [R92+0x30000], desc[UR60][R96.64], P2 ;  /* 0x30000000605c7fae */ /* 0x0003e8000912187c */
[----:B------:R2:W-:Y:S01]  /*d5e0*/  STL [R1+0x244], R95 ;  /* 0x0002445f01007387 */ /* 0x0005e20000100800 */
[----:B-1----:R-:W-:Y:S02]  /*d5f0*/  IMAD.MOV.U32 R96, RZ, RZ, R6 ;  /* 0x000000ffff607224 */ /* 0x002fe400078e0006 */
[----:B------:R-:W-:Y:S01]  /*d600*/  IMAD.MOV.U32 R97, RZ, RZ, R21 ;  /* 0x000000ffff617224 */ /* 0x000fe200078e0015 */
[----:B--2---:R-:W1:Y:S04]  /*d610*/  S2R R95, SR_TID.X ;  /* 0x00000000005f7919 */ /* 0x004e680000002100 */
[----:B------:R2:W-:Y:S01]  /*d620*/  LDGSTS.E [R92+0x30004], desc[UR60][R96.64], P1 ;  /* 0x30004000605c7fae */ /* 0x0005e2000892187c */
[----:B------:R-:W-:-:S04]  /*d630*/  ISETP.GT.AND P1, PT, R90, 0x62, PT ;  /* 0x000000625a00780c */ /* 0x000fc80003f24270 */
[----:B--2---:R-:W-:Y:S02]  /*d640*/  SEL R96, RZ, 0x4, !P1 ;  /* 0x00000004ff607807 */ /* 0x004fe40004800000 */
[----:B------:R-:W-:Y:S02]  /*d650*/  ISETP.GT.AND P1, PT, R90, 0x63, PT ;  /* 0x000000635a00780c */ /* 0x000fe40003f24270 */
[----:B------:R-:W-:Y:S02]  /*d660*/  SEL R96, R96, RZ, !P0 ;  /* 0x000000ff60607207 */ /* 0x000fe40004000000 */
[----:B----4-:R-:W-:Y:S02]  /*d670*/  IADD3 R4, P3, R4, R23, RZ ;  /* 0x0000001704047210 */ /* 0x010fe40007f7e0ff */
[----:B------:R-:W-:Y:S02]  /*d680*/  ISETP.NE.U32.AND P2, PT, R96, RZ, PT ;  /* 0x000000ff6000720c */ /* 0x000fe40003f45070 */
[----:B------:R-:W-:Y:S01]  /*d690*/  SEL R96, RZ, 0x4, !P1 ;  /* 0x00000004ff607807 */ /* 0x000fe20004800000 */
[----:B------:R-:W-:-:S03]  /*d6a0*/  IMAD.X R5, R5, 0x1, R22, P3 ;  /* 0x0000000105057824 */ /* 0x000fc600018e0616 */
[----:B------:R-:W-:Y:S01]  /*d6b0*/  SEL R96, R96, RZ, !P0 ;  /* 0x000000ff60607207 */ /* 0x000fe20004000000 */
[----:B------:R-:W-:Y:S01]  /*d6c0*/  IMAD.MOV.U32 R97, RZ, RZ, R5 ;  /* 0x000000ffff617224 */ /* 0x000fe200078e0005 */
[----:B------:R-:W-:Y:S02]  /*d6d0*/  IADD3 R2, P4, R2, R23, RZ ;  /* 0x0000001702027210 */ /* 0x000fe40007f9e0ff */
[----:B------:R-:W-:Y:S01]  /*d6e0*/  ISETP.NE.U32.AND P1, PT, R96, RZ, PT ;  /* 0x000000ff6000720c */ /* 0x000fe20003f25070 */
[----:B------:R-:W-:Y:S01]  /*d6f0*/  IMAD.MOV.U32 R96, RZ, RZ, R4 ;  /* 0x000000ffff607224 */ /* 0x000fe200078e0004 */
[----:B------:R-:W-:Y:S01]  /*d700*/  STL [R1+0x250], R6 ;  /* 0x0002500601007387 */ /* 0x000fe20000100800 */
[----:B------:R-:W-:-:S03]  /*d710*/  IMAD.X R3, R3, 0x1, R22, P4 ;  /* 0x0000000103037824 */ /* 0x000fc600020e0616 */
[----:B------:R-:W-:Y:S04]  /*d720*/  STL [R1+0x24c], R21 ;  /* 0x00024c1501007387 */ /* 0x000fe80000100800 */
[----:B------:R-:W-:Y:S04]  /*d730*/  STL [R1+0x258], R4 ;  /* 0x0002580401007387 */ /* 0x000fe80000100800 */
[----:B------:R-:W-:Y:S04]  /*d740*/  STL [R1+0x254], R5 ;  /* 0x0002540501007387 */ /* 0x000fe80000100800 */
[----:B------:R1:W-:Y:S04]  /*d750*/  STL [R1+0x260], R2 ;  /* 0x0002600201007387 */ /* 0x0003e80000100800 */
[----:B------:R2:W-:Y:S04]  /*d760*/  LDGSTS.E [R92+0x30008], desc[UR60][R96.64], P2 ;  /* 0x30008000605c7fae */ /* 0x0005e8000912187c */
[----:B------:R3:W-:Y:S01]  /*d770*/  STL [R1+0x25c], R3 ;  /* 0x00025c0301007387 */ /* 0x0007e20000100800 */
[----:B--2---:R-:W-:Y:S01]  /*d780*/  IMAD.MOV.U32 R96, RZ, RZ, R2 ;  /* 0x000000ffff607224 */ /* 0x004fe200078e0002 */
[----:B-1----:R-:W-:Y:S01]  /*d790*/  LOP3.LUT R2, R95, 0x1ff, RZ, 0xc0, !PT ;  /* 0x000001ff5f027812 */ /* 0x002fe200078ec0ff */
[----:B------:R-:W-:-:S02]  /*d7a0*/  IMAD.MOV.U32 R97, RZ, RZ, R3 ;  /* 0x000000ffff617224 */ /* 0x000fc400078e0003 */
[----:B---3--:R-:W-:Y:S02]  /*d7b0*/  IMAD.SHL.U32 R3, R95, 0x10, RZ ;  /* 0x000000105f037824 */ /* 0x008fe400078e00ff */
[----:B------:R-:W2:Y:S04]  /*d7c0*/  LDL.LU R95, [R1+0x64] ;  /* 0x00006400015f7983 */ /* 0x000ea80000300800 */
[----:B------:R-:W3:Y:S04]  /*d7d0*/  LDL.LU R94, [R1+0x68] ;  /* 0x00006800015e7983 */ /* 0x000ee80000300800 */
[----:B------:R-:W4:Y:S04]  /*d7e0*/  LDL.LU R21, [R1+0x6c] ;  /* 0x00006c0001157983 */ /* 0x000f280000300800 */
[----:B------:R-:W4:Y:S01]  /*d7f0*/  LDL.LU R6, [R1+0x70] ;  /* 0x0000700001067983 */ /* 0x000f220000300800 */
[----:B------:R-:W-:-:S02]  /*d800*/  LOP3.LUT R3, R3, 0x70, RZ, 0xc0, !PT ;  /* 0x0000007003037812 */ /* 0x000fc400078ec0ff */
[----:B------:R-:W-:Y:S01]  /*d810*/  ISETP.GT.AND P2, PT, R90, 0x5, PT ;  /* 0x000000055a00780c */ /* 0x000fe20003f44270 */
[----:B------:R1:W-:Y:S02]  /*d820*/  LDGSTS.E [R92+0x3000c], desc[UR60][R96.64], P1 ;  /* 0x3000c000605c7fae */ /* 0x0003e4000892187c */
[----:B------:R-:W-:Y:S02]  /*d830*/  IMAD R2, R2, 0x80, R3 ;  /* 0x0000008002027824 */ /* 0x000fe400078e0203 */
[----:B------:R-:W4:Y:S03]  /*d840*/  LDL.LU R5, [R1+0x74] ;  /* 0x0000740001057983 */ /* 0x000f260000300800 */
[----:B------:R-:W-:Y:S01]  /*d850*/  LOP3.LUT R2, R2, 0x10, RZ, 0x3c, !PT ;  /* 0x0000001002027812 */ /* 0x000fe200078e3cff */
[----:B------:R-:W4:Y:S01]  /*d860*/  LDL.LU R4, [R1+0x78] ;  /* 0x0000780001047983 */ /* 0x000f220000300800 */
[----:B-1----:R-:W-:-:S03]  /*d870*/  SEL R92, RZ, 0x4, !P2 ;  /* 0x00000004ff5c7807 */ /* 0x002fc60005000000 */
[----:B------:R-:W4:Y:S01]  /*d880*/  LDL.LU R3, [R1+0x7c] ;  /* 0x00007c0001037983 */ /* 0x000f220000300800 */
[----:B------:R-:W-:-:S04]  /*d890*/  SEL R92, R92, RZ, !P0 ;  /* 0x000000ff5c5c7207 */ /* 0x000fc80004000000 */
[----:B------:R-:W-:Y:S01]  /*d8a0*/  ISETP.NE.U32.AND P2, PT, R92, RZ, PT ;  /* 0x000000ff5c00720c */ /* 0x000fe20003f45070 */
[----:B------:R-:W-:Y:S02]  /*d8b0*/  IMAD.IADD R92, R2, 0x1, R19 ;  /* 0x00000001025c7824 */ /* 0x000fe400078e0213 */
[----:B------:R-:W4:Y:S01]  /*d8c0*/  LDL.LU R2, [R1+0x80] ;  /* 0x0000800001027983 */ /* 0x000f220000300800 */
[----:B------:R-:W-:-:S04]  /*d8d0*/  ISETP.GT.AND P1, PT, R90, 0x4, PT ;  /* 0x000000045a00780c */ /* 0x000fc80003f24270 */
[----:B------:R-:W-:-:S04]  /*d8e0*/  SEL R96, RZ, 0x4, !P1 ;  /* 0x00000004ff607807 */ /* 0x000fc80004800000 */
[----:B------:R-:W-:Y:S02]  /*d8f0*/  SEL R96, R96, RZ, !P0 ;  /* 0x000000ff60607207 */ /* 0x000fe40004000000 */
[-C--:B------:R-:W-:Y:S02]  /*d900*/  IADD3 R91, P3, R91, R23.reuse, RZ ;  /* 0x000000175b5b7210 */ /* 0x080fe40007f7e0ff */
[----:B------:R-:W-:Y:S02]  /*d910*/  ISETP.NE.U32.AND P1, PT, R96, RZ, PT ;  /* 0x000000ff6000720c */ /* 0x000fe40003f25070 */
[----:B------:R-:W-:Y:S01]  /*d920*/  IADD3 R11, P4, R11, R23, RZ ;  /* 0x000000170b0b7210 */ /* 0x000fe20007f9e0ff */
[----:B------:R-:W-:Y:S02]  /*d930*/  IMAD.X R13, R13, 0x1, R22, P3 ;  /* 0x000000010d0d7824 */ /* 0x000fe400018e0616 */
[----:B------:R-:W-:Y:S02]  /*d940*/  IMAD.MOV.U32 R96, RZ, RZ, R91 ;  /* 0x000000ffff607224 */ /* 0x000fe400078e005b */
[----:B------:R-:W-:-:S02]  /*d950*/  IMAD.MOV.U32 R97, RZ, RZ, R13 ;  /* 0x000000ffff617224 */ /* 0x000fc400078e000d */
[----:B------:R-:W-:-:S04]  /*d960*/  IMAD.X R12, R12, 0x1, R22, P4 ;  /* 0x000000010c0c7824 */ /* 0x000fc800020e0616 */
[----:B------:R1:W-:Y:S01]  /*d970*/  LDGSTS.E [R92], desc[UR60][R96.64], P1 ;  /* 0x00000000605c7fae */ /* 0x0003e2000892187c */
[----:B------:R-:W-:Y:S01]  /*d980*/  ISETP.GT.AND P1, PT, R90, 0x6, PT ;  /* 0x000000065a00780c */ /* 0x000fe20003f24270 */
[----:B-1----:R-:W-:Y:S02]  /*d990*/  IMAD.MOV.U32 R96, RZ, RZ, R11 ;  /* 0x000000ffff607224 */ /* 0x002fe400078e000b */
[----:B------:R-:W-:-:S05]  /*d9a0*/  IMAD.MOV.U32 R97, RZ, RZ, R12 ;  /* 0x000000ffff617224 */ /* 0x000fca00078e000c */
[----:B------:R1:W-:Y:S01]  /*d9b0*/  LDGSTS.E [R92+0x4], desc[UR60][R96.64], P2 ;  /* 0x00004000605c7fae */ /* 0x0003e2000912187c */
[----:B------:R-:W-:Y:S02]  /*d9c0*/  IADD3 R20, P3, R20, R23, RZ ;  /* 0x0000001714147210 */ /* 0x000fe40007f7e0ff */
[----:B-1----:R-:W-:Y:S02]  /*d9d0*/  SEL R96, RZ, 0x4, !P1 ;  /* 0x00000004ff607807 */ /* 0x002fe40004800000 */
[----:B------:R-:W-:Y:S02]  /*d9e0*/  ISETP.GT.AND P1, PT, R90, 0x7, PT ;  /* 0x000000075a00780c */ /* 0x000fe40003f24270 */
[----:B------:R-:W-:-:S04]  /*d9f0*/  SEL R96, R96, RZ, !P0 ;  /* 0x000000ff60607207 */ /* 0x000fc80004000000 */
        /* <DEDUP_REMOVED lines=23> */
[----:B----4-:R-:W-:Y:S01]  /*db70*/  IADD3 R6, P4, R6, R23, RZ ;  /* 0x0000001706067210 */ /* 0x010fe20007f9e0ff */
[----:B------:R-:W-:Y:S02]  /*db80*/  IMAD.MOV.U32 R96, RZ, RZ, R94 ;  /* 0x000000ffff607224 */ /* 0x000fe400078e005e */
[----:B------:R-:W-:Y:S02]  /*db90*/  IMAD.MOV.U32 R97, RZ, RZ, R95 ;  /* 0x000000ffff617224 */ /* 0x000fe400078e005f */
[----:B------:R-:W-:-:S03]  /*dba0*/  IMAD.X R21, R21, 0x1, R22, P4 ;  /* 0x0000000115157824 */ /* 0x000fc600020e0616 */
[----:B------:R1:W-:Y:S02]  /*dbb0*/  LDGSTS.E [R92+0x10000], desc[UR60][R96.64], P2 ;  /* 0x10000000605c7fae */ /* 0x0003e4000912187c */
[----:B-1----:R-:W-:Y:S02]  /*dbc0*/  IMAD.MOV.U32 R96, RZ, RZ, R6 ;  /* 0x000000ffff607224 */ /* 0x002fe400078e0006 */
[----:B------:R-:W-:-:S05]  /*dbd0*/  IMAD.MOV.U32 R97, RZ, RZ, R21 ;  /* 0x000000ffff617224 */ /* 0x000fca00078e0015 */
[----:B------:R1:W-:Y:S01]  /*dbe0*/  LDGSTS.E [R92+0x10004], desc[UR60][R96.64], P1 ;  /* 0x10004000605c7fae */ /* 0x0003e2000892187c */
[----:B------:R-:W-:Y:S02]  /*dbf0*/  ISETP.GT.AND P1, PT, R90, 0x26, PT ;  /* 0x000000265a00780c */ /* 0x000fe40003f24270 */
[-C--:B------:R-:W-:Y:S02]  /*dc00*/  IADD3 R4, P3, R4, R23.reuse, RZ ;  /* 0x0000001704047210 */ /* 0x080fe40007f7e0ff */
[----:B------:R-:W-:Y:S02]  /*dc10*/  IADD3 R2, P4, R2, R23, RZ ;  /* 0x0000001702027210 */ /* 0x000fe40007f9e0ff */
[----:B-1----:R-:W-:Y:S02]  /*dc20*/  SEL R96, RZ, 0x4, !P1 ;  /* 0x00000004ff607807 */ /* 0x002fe40004800000 */
[----:B------:R-:W-:Y:S02]  /*dc30*/  ISETP.GT.AND P1, PT, R90, 0x27, PT ;  /* 0x000000275a00780c */ /* 0x000fe40003f24270 */
[----:B------:R-:W-:Y:S01]  /*dc40*/  SEL R96, R96, RZ, !P0 ;  /* 0x000000ff60607207 */ /* 0x000fe20004000000 */
[----:B------:R1:W-:Y:S01]  /*dc50*/  STL [R1+0x68], R94 ;  /* 0x0000685e01007387 */ /* 0x0003e20000100800 */
[----:B------:R-:W-:-:S02]  /*dc60*/  IMAD.X R5, R5, 0x1, R22, P3 ;  /* 0x0000000105057824 */ /* 0x000fc400018e0616 */
[----:B------:R-:W-:Y:S01]  /*dc70*/  ISETP.NE.U32.AND P2, PT, R96, RZ, PT ;  /* 0x000000ff6000720c */ /* 0x000fe20003f45070 */
[----:B------:R-:W-:Y:S01]  /*dc80*/  STL [R1+0x64], R95 ;  /* 0x0000645f01007387 */ /* 0x000fe20000100800 */
[----:B------:R-:W-:Y:S01]  /*dc90*/  SEL R96, RZ, 0x4, !P1 ;  /* 0x00000004ff607807 */ /* 0x000fe20004800000 */
[----:B------:R-:W-:Y:S02]  /*dca0*/  IMAD.X R3, R3, 0x1, R22, P4 ;  /* 0x0000000103037824 */ /* 0x000fe400020e0616 */
[----:B------:R2:W-:Y:S01]  /*dcb0*/  STL [R1+0x70], R6 ;  /* 0x0000700601007387 */ /* 0x0005e20000100800 */
[----:B------:R-:W-:-:S03]  /*dcc0*/  SEL R96, R96, RZ, !P0 ;  /* 0x000000ff60607207 */ /* 0x000fc60004000000 */
[----:B------:R3:W-:Y:S04]  /*dcd0*/  STL [R1+0x6c], R21 ;  /* 0x00006c1501007387 */ /* 0x0007e80000100800 */
[----:B------:R-:W-:Y:S04]  /*dce0*/  STL [R1+0x78], R4 ;  /* 0x0000780401007387 */ /* 0x000fe80000100800 */
[----:B------:R4:W-:Y:S01]  /*dcf0*/  STL [R1+0x74], R5 ;  /* 0x0000740501007387 */ /* 0x0009e20000100800 */
[----:B------:R-:W-:-:S03]  /*dd00*/  ISETP.NE.U32.AND P1, PT, R96, RZ, PT ;  /* 0x000000ff6000720c */ /* 0x000fc60003f25070 */
[----:B------:R-:W-:Y:S01]  /*dd10*/  STL [R1+0x80], R2 ;  /* 0x0000800201007387 */ /* 0x000fe20000100800 */
[----:B------:R-:W-:-:S03]  /*dd20*/  IMAD.MOV.U32 R96, RZ, RZ, R4 ;  /* 0x000000ffff607224 */ /* 0x000fc600078e0004 */
[----:B-1----:R-:W4:Y:S01]  /*dd30*/  LDL.LU R94, [R1+0x168] ;  /* 0x00016800015e7983 */ /* 0x002f220000300800 */
[----:B------:R-:W-:-:S03]  /*dd40*/  IMAD.MOV.U32 R97, RZ, RZ, R5 ;  /* 0x000000ffff617224 */ /* 0x000fc600078e0005 */
[----:B------:R1:W-:Y:S04]  /*dd50*/  STL [R1+0x7c], R3 ;  /* 0x00007c0301007387 */ /* 0x0003e80000100800 */
[----:B--2---:R-:W2:Y:S04]  /*dd60*/  LDL.LU R6, [R1+0x170] ;  /* 0x0001700001067983 */ /* 0x004ea80000300800 */
[----:B------:R-:W2:Y:S04]  /*dd70*/  LDL.LU R95, [R1+0x164] ;  /* 0x00016400015f7983 */ /* 0x000ea80000300800 */
[----:B---3--:R-:W3:Y:S04]  /*dd80*/  LDL.LU R21, [R1+0x16c] ;  /* 0x00016c0001157983 */ /* 0x008ee80000300800 */
[----:B----4-:R-:W4:Y:S04]  /*dd90*/  LDL.LU R5, [R1+0x174] ;  /* 0x0001740001057983 */ /* 0x010f280000300800 */
        /* <DEDUP_REMOVED lines=15> */
[-C--:B------:R-:W-:Y:S02]  /*de90*/  IADD3 R94, P3, R94, R23.reuse, RZ ;  /* 0x000000175e5e7210 */ /* 0x080fe40007f7e0ff */
[----:B--2---:R-:W-:-:S03]  /*dea0*/  IADD3 R6, P4, R6, R23, RZ ;  /* 0x0000001706067210 */ /* 0x004fc60007f9e0ff */
[--C-:B------:R-:W-:Y:S01]  /*deb0*/  IMAD.X R95, R95, 0x1, R22.reuse, P3 ;  /* 0x000000015f5f7824 */ /* 0x100fe200018e0616 */
[----:B------:R1:W-:Y:S01]  /*dec0*/  STL [R1+0x168], R94 ;  /* 0x0001685e01007387 */ /* 0x0003e20000100800 */
[----:B---3--:R-:W-:-:S03]  /*ded0*/  IMAD.X R21, R21, 0x1, R22, P4 ;  /* 0x0000000115157824 */ /* 0x008fc600020e0616 */
[----:B------:R-:W-:Y:S01]  /*dee0*/  STL [R1+0x164], R95 ;  /* 0x0001645f01007387 */ /* 0x000fe20000100800 */
[----:B----4-:R-:W-:-:S03]  /*def0*/  IADD3 R4, P3, R4, R23, RZ ;  /* 0x0000001704047210 */ /* 0x010fc60007f7e0ff */
[----:B------:R2:W-:Y:S02]  /*df00*/  STL [R1+0x170], R6 ;  /* 0x0001700601007387 */ /* 0x0005e40000100800 */
[----:B------:R-:W-:Y:S02]  /*df10*/  IMAD.X R5, R5, 0x1, R22, P3 ;  /* 0x0000000105057824 */ /* 0x000fe400018e0616 */
[----:B------:R3:W-:Y:S01]  /*df20*/  STL [R1+0x16c], R21 ;  /* 0x00016c1501007387 */ /* 0x0007e20000100800 */
[----:B------:R-:W-:Y:S02]  /*df30*/  IMAD.MOV.U32 R96, RZ, RZ, R94 ;  /* 0x000000ffff607224 */ /* 0x000fe400078e005e */
[----:B------:R-:W-:Y:S01]  /*df40*/  IMAD.MOV.U32 R97, RZ, RZ, R95 ;  /* 0x000000ffff617224 */ /* 0x000fe200078e005f */
[----:B------:R-:W-:Y:S04]  /*df50*/  STL [R1+0x178], R4 ;  /* 0x0001780401007387 */ /* 0x000fe80000100800 */
[----:B------:R4:W-:Y:S04]  /*df60*/  STL [R1+0x174], R5 ;  /* 0x0001740501007387 */ /* 0x0009e80000100800 */
[----:B------:R1:W-:Y:S01]  /*df70*/  LDGSTS.E [R92+0x20000], desc[UR60][R96.64], P2 ;  /* 0x20000000605c7fae */ /* 0x0003e2000912187c */
[----:B------:R-:W-:-:S05]  /*df80*/  IADD3 R2, P4, R2, R23, RZ ;  /* 0x0000001702027210 */ /* 0x000fca0007f9e0ff */
[----:B------:R-:W-:Y:S01]  /*df90*/  IMAD.X R3, R3, 0x1, R22, P4 ;  /* 0x0000000103037824 */ /* 0x000fe200020e0616 */
[----:B------:R-:W-:Y:S01]  /*dfa0*/  STL [R1+0x180], R2 ;  /* 0x0001800201007387 */ /* 0x000fe20000100800 */
[----:B-1----:R-:W-:-:S03]  /*dfb0*/  IMAD.MOV.U32 R96, RZ, RZ, R6 ;  /* 0x000000ffff607224 */ /* 0x002fc600078e0006 */
[----:B------:R-:W4:Y:S01]  /*dfc0*/  LDL.LU R94, [R1+0x268] ;  /* 0x00026800015e7983 */ /* 0x000f220000300800 */
[----:B------:R-:W-:-:S03]  /*dfd0*/  IMAD.MOV.U32 R97, RZ, RZ, R21 ;  /* 0x000000ffff617224 */ /* 0x000fc600078e0015 */
[----:B------:R1:W-:Y:S04]  /*dfe0*/  STL [R1+0x17c], R3 ;  /* 0x00017c0301007387 */ /* 0x0003e80000100800 */
        /* <DEDUP_REMOVED lines=32> */
[----:B--2---:R-:W-:Y:S01]  /*e1f0*/  IADD3 R6, P4, R6, R23, RZ ;  /* 0x0000001706067210 */ /* 0x004fe20007f9e0ff */
[----:B------:R-:W-:-:S04]  /*e200*/  IMAD.X R95, R95, 0x1, R22, P3 ;  /* 0x000000015f5f7824 */ /* 0x000fc800018e0616 */
[----:B------:R-:W-:Y:S02]  /*e210*/  IMAD.MOV.U32 R97, RZ, RZ, R95 ;  /* 0x000000ffff617224 */ /* 0x000fe400078e005f */
[----:B---3--:R-:W-:-:S03]  /*e220*/  IMAD.X R21, R21, 0x1, R22, P4 ;  /* 0x0000000115157824 */ /* 0x008fc600020e0616 */
[----:B------:R1:W-:Y:S04]  /*e230*/  LDGSTS.E [R92+0x30000], desc[UR60][R96.64], P2 ;  /* 0x30000000605c7fae */ /* 0x0003e8000912187c */
[----:B------:R-:W-:Y:S04]  /*e240*/  STL [R1+0x268], R94 ;  /* 0x0002685e01007387 */ /* 0x000fe80000100800 */
        /* <DEDUP_REMOVED lines=13> */
[----:B------:R-:W-:Y:S02]  /*e320*/  SEL R96, R96, RZ, !P0 ;  /* 0x000000ff60607207 */ /* 0x000fe40004000000 */
[----:B------:R-:W-:Y:S01]  /*e330*/  IADD3 R2, P4, R2, R23, RZ ;  /* 0x0000001702027210 */ /* 0x000fe20007f9e0ff */
[----:B------:R-:W-:Y:S01]  /*e340*/  IMAD.MOV.U32 R97, RZ, RZ, R5 ;  /* 0x000000ffff617224 */ /* 0x000fe200078e0005 */
        /* <DEDUP_REMOVED lines=604> */
[----:B------:R-:W-:Y:S04]  /*10910*/  STL [R1+0x2e0], R2 ;  /* 0x0002e00201007387 */ /* 0x000fe80000100800 */
[----:B------:R2:W-:Y:S04]  /*10920*/  LDGSTS.E [R92+0x30008], desc[UR60][R96.64], P2 ;  /* 0x30008000605c7fae */ /* 0x0005e8000912187c */
[----:B------:R1:W-:Y:S01]  /*10930*/  STL [R1+0x2dc], R3 ;  /* 0x0002dc0301007387 */ /* 0x0003e20000100800 */
[----:B--2---:R-:W-:-:S02]  /*10940*/  IMAD.MOV.U32 R97, RZ, RZ, R3 ;  /* 0x000000ffff617224 */ /* 0x004fc400078e0003 */
[----:B------:R-:W-:Y:S01]  /*10950*/  IMAD.MOV.U32 R96, RZ, RZ, R2 ;  /* 0x000000ffff607224 */ /* 0x000fe200078e0002 */
[----:B------:R-:W-:Y:S01]  /*10960*/  ISETP.GT.AND P2, PT, R90, 0x15, PT ;  /* 0x000000155a00780c */ /* 0x000fe20003f44270 */
[C---:B-1----:R-:W-:Y:S01]  /*10970*/  IMAD.SHL.U32 R3, R95.reuse, 0x10, RZ ;  /* 0x000000105f037824 */ /* 0x042fe200078e00ff */
[----:B------:R-:W-:Y:S01]  /*10980*/  LOP3.LUT R2, R95, 0x1ff, RZ, 0xc0, !PT ;  /* 0x000001ff5f027812 */ /* 0x000fe200078ec0ff */
[----:B------:R-:W2:Y:S03]  /*10990*/  LDL.LU R6, [R1] ;  /* 0x0000000001067983 */ /* 0x000ea60000300800 */
[----:B------:R-:W-:Y:S01]  /*109a0*/  LOP3.LUT R3, R3, 0x70, RZ, 0xc0, !PT ;  /* 0x0000007003037812 */ /* 0x000fe200078ec0ff */
[----:B------:R1:W-:Y:S04]  /*109b0*/  LDGSTS.E [R92+0x3000c], desc[UR60][R96.64], P1 ;  /* 0x3000c000605c7fae */ /* 0x0003e8000892187c */
[----:B------:R-:W-:Y:S01]  /*109c0*/  IMAD R2, R2, 0x80, R3 ;  /* 0x0000008002027824 */ /* 0x000fe200078e0203 */
[----:B------:R-:W3:Y:S01]  /*109d0*/  LDL.LU R5, [R1+0xe4] ;  /* 0x0000e40001057983 */ /* 0x000ee20000300800 */
[----:B-1----:R-:W-:-:S03]  /*109e0*/  SEL R92, RZ, 0x4, !P2 ;  /* 0x00000004ff5c7807 */ /* 0x002fc60005000000 */
[----:B------:R-:W4:Y:S01]  /*109f0*/  LDL.LU R4, [R1+0xe8] ;  /* 0x0000e80001047983 */ /* 0x000f220000300800 */
[----:B------:R-:W-:Y:S02]  /*10a00*/  LOP3.LUT R2, R2, 0x50, RZ, 0x3c, !PT ;  /* 0x0000005002027812 */ /* 0x000fe400078e3cff */
[----:B------:R-:W-:Y:S01]  /*10a10*/  SEL R92, R92, RZ, !P0 ;  /* 0x000000ff5c5c7207 */ /* 0x000fe20004000000 */
[----:B------:R-:W3:Y:S03]  /*10a20*/  LDL.LU R3, [R1+0xec] ;  /* 0x0000ec0001037983 */ /* 0x000ee60000300800 */
[----:B------:R-:W-:Y:S01]  /*10a30*/  ISETP.NE.U32.AND P2, PT, R92, RZ, PT ;  /* 0x000000ff5c00720c */ /* 0x000fe20003f45070 */
[----:B------:R-:W-:Y:S02]  /*10a40*/  IMAD.IADD R92, R2, 0x1, R19 ;  /* 0x00000001025c7824 */ /* 0x000fe400078e0213 */
[----:B------:R-:W3:Y:S01]  /*10a50*/  LDL.LU R2, [R1+0xf0] ;  /* 0x0000f00001027983 */ /* 0x000ee20000300800 */
        /* <DEDUP_REMOVED lines=22> */
[----:B------:R-:W-:Y:S01]  /*10bc0*/  SEL R96, R96, RZ, !P0 ;  /* 0x000000ff60607207 */ /* 0x000fe20004000000 */
[----:B------:R-:W-:-:S03]  /*10bd0*/  IMAD.MOV.U32 R97, RZ, RZ, R123 ;  /* 0x000000ffff617224 */ /* 0x000fc600078e007b */
[----:B------:R-:W-:Y:S01]  /*10be0*/  ISETP.NE.U32.AND P1, PT, R96, RZ, PT ;  /* 0x000000ff6000720c */ /* 0x000fe20003f25070 */
[----:B------:R-:W-:-:S05]  /*10bf0*/  IMAD.MOV.U32 R96, RZ, RZ, R124 ;  /* 0x000000ffff607224 */ /* 0x000fca00078e007c */
[----:B------:R1:W-:Y:S01]  /*10c00*/  LDGSTS.E [R92+0x8], desc[UR60][R96.64], P2 ;  /* 0x00008000605c7fae */ /* 0x0003e2000912187c */
[----:B--2---:R-:W-:-:S05]  /*10c10*/  IADD3 R6, P4, R6, R23, RZ ;  /* 0x0000001706067210 */ /* 0x004fca0007f9e0ff */
[----:B------:R-:W-:Y:S01]  /*10c20*/  IMAD.X R125, R125, 0x1, R22, P4 ;  /* 0x000000017d7d7824 */ /* 0x000fe200020e0616 */
[----:B------:R2:W-:Y:S01]  /*10c30*/  STL [R1], R6 ;  /* 0x0000000601007387 */ /* 0x0005e20000100800 */
[----:B-1----:R-:W-:Y:S02]  /*10c40*/  IMAD.MOV.U32 R96, RZ, RZ, R6 ;  /* 0x000000ffff607224 */ /* 0x002fe400078e0006 */
[----:B------:R-:W-:-:S05]  /*10c50*/  IMAD.MOV.U32 R97, RZ, RZ, R125 ;  /* 0x000000ffff617224 */ /* 0x000fca00078e007d */
[----:B------:R1:W-:Y:S01]  /*10c60*/  LDGSTS.E [R92+0xc], desc[UR60][R96.64], P1 ;  /* 0x0000c000605c7fae */ /* 0x0003e2000892187c */
[----:B----4-:R-:W-:-:S05]  /*10c70*/  IADD3 R4, P3, R4, R23, RZ ;  /* 0x0000001704047210 */ /* 0x010fca0007f7e0ff */
[----:B---3--:R-:W-:Y:S01]  /*10c80*/  IMAD.X R5, R5, 0x1, R22, P3 ;  /* 0x0000000105057824 */ /* 0x008fe200018e0616 */
[----:B------:R-:W-:Y:S01]  /*10c90*/  STL [R1+0xe8], R4 ;  /* 0x0000e80401007387 */ /* 0x000fe20000100800 */
[----:B------:R-:W-:-:S03]  /*10ca0*/  IADD3 R2, P4, R2, R23, RZ ;  /* 0x0000001702027210 */ /* 0x000fc60007f9e0ff */
[----:B------:R3:W-:Y:S01]  /*10cb0*/  STL [R1+0xe4], R5 ;  /* 0x0000e40501007387 */ /* 0x0007e20000100800 */
[----:B------:R-:W-:Y:S01]  /*10cc0*/  ISETP.GT.AND P1, PT, R90, 0x34, PT ;  /* 0x000000345a00780c */ /* 0x000fe20003f24270 */
[----:B------:R-:W-:Y:S02]  /*10cd0*/  IMAD.X R3, R3, 0x1, R22, P4 ;  /* 0x0000000103037824 */ /* 0x000fe400020e0616 */
[----:B------:R-:W-:Y:S04]  /*10ce0*/  STL [R1+0xf0], R2 ;  /* 0x0000f00201007387 */ /* 0x000fe80000100800 */
[----:B------:R-:W4:Y:S01]  /*10cf0*/  LDL.LU R94, [R1+0xf8] ;  /* 0x0000f800015e7983 */ /* 0x000f220000300800 */
[----:B-1----:R-:W-:-:S03]  /*10d00*/  SEL R96, RZ, 0x4, !P1 ;  /* 0x00000004ff607807 */ /* 0x002fc60004800000 */
[----:B------:R1:W-:Y:S04]  /*10d10*/  STL [R1+0xec], R3 ;  /* 0x0000ec0301007387 */ /* 0x0003e80000100800 */
[----:B--2---:R-:W2:Y:S04]  /*10d20*/  LDL.LU R6, [R1+0x100] ;  /* 0x0001000001067983 */ /* 0x004ea80000300800 */
[----:B------:R-:W2:Y:S01]  /*10d30*/  LDL.LU R95, [R1+0xf4] ;  /* 0x0000f400015f7983 */ /* 0x000ea20000300800 */
[----:B------:R-:W-:Y:S02]  /*10d40*/  SEL R96, R96, RZ, !P0 ;  /* 0x000000ff60607207 */ /* 0x000fe40004000000 */
[----:B------:R-:W-:Y:S01]  /*10d50*/  ISETP.GT.AND P1, PT, R90, 0x35, PT ;  /* 0x000000355a00780c */ /* 0x000fe20003f24270 */
[----:B------:R-:W2:Y:S01]  /*10d60*/  LDL.LU R21, [R1+0xfc] ;  /* 0x0000fc0001157983 */ /* 0x000ea20000300800 */
[----:B------:R-:W-:-:S02]  /*10d70*/  ISETP.NE.U32.AND P2, PT, R96, RZ, PT ;  /* 0x000000ff6000720c */ /* 0x000fc40003f45070 */
[----:B------:R-:W-:-:S04]  /*10d80*/  SEL R96, RZ, 0x4, !P1 ;  /* 0x00000004ff607807 */ /* 0x000fc80004800000 */
[----:B------:R-:W-:Y:S01]  /*10d90*/  SEL R96, R96, RZ, !P0 ;  /* 0x000000ff60607207 */ /* 0x000fe20004000000 */
[----:B------:R-:W-:Y:S02]  /*10da0*/  IMAD.MOV.U32 R97, RZ, RZ, R5 ;  /* 0x000000ffff617224 */ /* 0x000fe400078e0005 */
[----:B---3--:R-:W3:Y:S01]  /*10db0*/  LDL.LU R5, [R1+0x1e4] ;  /* 0x0001e40001057983 */ /* 0x008ee20000300800 */
[----:B------:R-:W-:Y:S01]  /*10dc0*/  ISETP.NE.U32.AND P1, PT, R96, RZ, PT ;  /* 0x000000ff6000720c */ /* 0x000fe20003f25070 */
[----:B------:R-:W-:Y:S02]  /*10dd0*/  IMAD.MOV.U32 R96, RZ, RZ, R4 ;  /* 0x000000ffff607224 */ /* 0x000fe400078e0004 */
[----:B------:R-:W3:Y:S04]  /*10de0*/  LDL.LU R4, [R1+0x1e8] ;  /* 0x0001e80001047983 */ /* 0x000ee80000300800 */
[----:B------:R1:W-:Y:S02]  /*10df0*/  LDGSTS.E [R92+0x10000], desc[UR60][R96.64], P2 ;  /* 0x10000000605c7fae */ /* 0x0003e4000912187c */
[----:B-1----:R-:W-:-:S02]  /*10e00*/  IMAD.MOV.U32 R97, RZ, RZ, R3 ;  /* 0x000000ffff617224 */ /* 0x002fc400078e0003 */
[----:B------:R-:W-:Y:S01]  /*10e10*/  IMAD.MOV.U32 R96, RZ, RZ, R2 ;  /* 0x000000ffff607224 */ /* 0x000fe200078e0002 */
[----:B------:R-:W3:Y:S04]  /*10e20*/  LDL.LU R3, [R1+0x1ec] ;  /* 0x0001ec0001037983 */ /* 0x000ee80000300800 */
[----:B------:R-:W3:Y:S04]  /*10e30*/  LDL.LU R2, [R1+0x1f0] ;  /* 0x0001f00001027983 */ /* 0x000ee80000300800 */
        /* <DEDUP_REMOVED lines=9> */
[----:B----4-:R-:W-:-:S05]  /*10ed0*/  IADD3 R94, P3, R94, R23, RZ ;  /* 0x000000175e5e7210 */ /* 0x010fca0007f7e0ff */
[----:B------:R-:W-:Y:S01]  /*10ee0*/  IMAD.MOV.U32 R96, RZ, RZ, R94 ;  /* 0x000000ffff607224 */ /* 0x000fe200078e005e */
[----:B--2---:R-:W-:Y:S01]  /*10ef0*/  IADD3 R6, P4, R6, R23, RZ ;  /* 0x0000001706067210 */ /* 0x004fe20007f9e0ff */
[----:B------:R-:W-:-:S04]  /*10f00*/  IMAD.X R95, R95, 0x1, R22, P3 ;  /* 0x000000015f5f7824 */ /* 0x000fc800018e0616 */
[----:B------:R-:W-:Y:S02]  /*10f10*/  IMAD.MOV.U32 R97, RZ, RZ, R95 ;  /* 0x000000ffff617224 */ /* 0x000fe400078e005f */
[----:B------:R-:W-:-:S03]  /*10f20*/  IMAD.X R21, R21, 0x1, R22, P4 ;  /* 0x0000000115157824 */ /* 0x000fc600020e0616 */
[----:B------:R1:W-:Y:S02]  /*10f30*/  LDGSTS.E [R92+0x10008], desc[UR60][R96.64], P2 ;  /* 0x10008000605c7fae */ /* 0x0003e4000912187c */
[----:B-1----:R-:W-:Y:S02]  /*10f40*/  IMAD.MOV.U32 R96, RZ, RZ, R6 ;  /* 0x000000ffff607224 */ /* 0x002fe400078e0006 */
[----:B------:R-:W-:-:S05]  /*10f50*/  IMAD.MOV.U32 R97, RZ, RZ, R21 ;  /* 0x000000ffff617224 */ /* 0x000fca00078e0015 */
[----:B------:R1:W-:Y:S01]  /*10f60*/  LDGSTS.E [R92+0x1000c], desc[UR60][R96.64], P1 ;  /* 0x1000c000605c7fae */ /* 0x0003e2000892187c */
[----:B------:R-:W-:Y:S02]  /*10f70*/  ISETP.GT.AND P1, PT, R90, 0x54, PT ;  /* 0x000000545a00780c */ /* 0x000fe40003f24270 */
[-C--:B---3--:R-:W-:Y:S01]  /*10f80*/  IADD3 R4, P3, R4, R23.reuse, RZ ;  /* 0x0000001704047210 */ /* 0x088fe20007f7e0ff */
[----:B------:R2:W-:Y:S01]  /*10f90*/  STL [R1+0xf8], R94 ;  /* 0x0000f85e01007387 */ /* 0x0005e20000100800 */
[----:B-1----:R-:W-:Y:S02]  /*10fa0*/  SEL R96, RZ, 0x4, !P1 ;  /* 0x00000004ff607807 */ /* 0x002fe40004800000 */
[----:B------:R-:W-:Y:S02]  /*10fb0*/  ISETP.GT.AND P1, PT, R90, 0x55, PT ;  /* 0x000000555a00780c */ /* 0x000fe40003f24270 */
[----:B------:R-:W-:Y:S02]  /*10fc0*/  SEL R96, R96, RZ, !P0 ;  /* 0x000000ff60607207 */ /* 0x000fe40004000000 */
[----:B------:R-:W-:Y:S01]  /*10fd0*/  IADD3 R2, P4, R2, R23, RZ ;  /* 0x0000001702027210 */ /* 0x000fe20007f9e0ff */
[--C-:B------:R-:W-:Y:S01]  /*10fe0*/  IMAD.X R5, R5, 0x1, R22.reuse, P3 ;  /* 0x0000000105057824 */ /* 0x100fe200018e0616 */
[----:B------:R-:W-:Y:S01]  /*10ff0*/  ISETP.NE.U32.AND P2, PT, R96, RZ, PT ;  /* 0x000000ff6000720c */ /* 0x000fe20003f45070 */
[----:B------:R-:W-:Y:S01]  /*11000*/  STL [R1+0xf4], R95 ;  /* 0x0000f45f01007387 */ /* 0x000fe20000100800 */
[----:B------:R-:W-:Y:S01]  /*11010*/  SEL R96, RZ, 0x4, !P1 ;  /* 0x00000004ff607807 */ /* 0x000fe20004800000 */
[----:B------:R-:W-:-:S02]  /*11020*/  IMAD.X R3, R3, 0x1, R22, P4 ;  /* 0x0000000103037824 */ /* 0x000fc400020e0616 */
        /* <DEDUP_REMOVED lines=8> */
[----:B--2---:R-:W2:Y:S01]  /*110b0*/  LDL.LU R94, [R1+0x1f8] ;  /* 0x0001f800015e7983 */ /* 0x004ea20000300800 */
[----:B------:R-:W-:-:S03]  /*110c0*/  IMAD.MOV.U32 R97, RZ, RZ, R5 ;  /* 0x000000ffff617224 */ /* 0x000fc600078e0005 */
[----:B------:R4:W-:Y:S04]  /*110d0*/  STL [R1+0x1ec], R3 ;  /* 0x0001ec0301007387 */ /* 0x0009e80000100800 */
[----:B-1----:R-:W2:Y:S04]  /*110e0*/  LDL.LU R6, [R1+0x200] ;  /* 0x0002000001067983 */ /* 0x002ea80000300800 */
        /* <DEDUP_REMOVED lines=18> */
[-C--:B--2---:R-:W-:Y:S02]  /*11210*/  IADD3 R94, P3, R94, R23.reuse, RZ ;  /* 0x000000175e5e7210 */ /* 0x084fe40007f7e0ff */
[----:B------:R-:W-:-:S03]  /*11220*/  IADD3 R6, P4, R6, R23, RZ ;  /* 0x0000001706067210 */ /* 0x000fc60007f9e0ff */
        /* <DEDUP_REMOVED lines=17> */
[----:B------:R-:W4:Y:S04]  /*11340*/  LDL.LU R94, [R1+0x2f8] ;  /* 0x0002f800015e7983 */ /* 0x000f280000300800 */
[----:B------:R1:W-:Y:S04]  /*11350*/  STL [R1+0x2ec], R3 ;  /* 0x0002ec0301007387 */ /* 0x0003e80000100800 */
[----:B--2---:R-:W2:Y:S04]  /*11360*/  LDL.LU R6, [R1+0x300] ;  /* 0x0003000001067983 */ /* 0x004ea80000300800 */
[----:B------:R-:W2:Y:S01]  /*11370*/  LDL.LU R95, [R1+0x2f4] ;  /* 0x0002f400015f7983 */ /* 0x000ea20000300800 */
[----:B------:R-:W-:-:S03]  /*11380*/  IMAD.MOV.U32 R97, RZ, RZ, R21 ;  /* 0x000000ffff617224 */ /* 0x000fc600078e0015 */
[----:B---3--:R-:W3:Y:S04]  /*11390*/  LDL.LU R21, [R1+0x2fc] ;  /* 0x0002fc0001157983 */ /* 0x008ee80000300800 */
[----:B------:R1:W-:Y:S01]  /*113a0*/  LDGSTS.E [R92+0x2000c], desc[UR60][R96.64], P1 ;  /* 0x2000c000605c7fae */ /* 0x0003e2000892187c */
[----:B------:R-:W-:-:S04]  /*113b0*/  ISETP.GT.AND P1, PT, R90, 0x74, PT ;  /* 0x000000745a00780c */ /* 0x000fc80003f24270 */
        /* <DEDUP_REMOVED lines=26> */
[----:B------:R-:W-:Y:S01]  /*11560*/  STL [R1+0x2f8], R94 ;  /* 0x0002f85e01007387 */ /* 0x000fe20000100800 */
[----:B--2---:R-:W-:-:S04]  /*11570*/  IMAD.X R95, R95, 0x1, R22, P3 ;  /* 0x000000015f5f7824 */ /* 0x004fc800018e0616 */
[----:B------:R-:W-:Y:S01]  /*11580*/  IMAD.MOV.U32 R97, RZ, RZ, R95 ;  /* 0x000000ffff617224 */ /* 0x000fe200078e005f */
[----:B------:R1:W-:Y:S02]  /*11590*/  STL [R1+0x2f4], R95 ;  /* 0x0002f45f01007387 */ /* 0x0003e40000100800 */
[----:B-1----:R-:W1:Y:S01]  /*115a0*/  S2R R95, SR_TID.X ;  /* 0x00000000005f7919 */ /* 0x002e620000002100 */
[----:B------:R-:W-:Y:S01]  /*115b0*/  IADD3 R6, P4, R6, R23, RZ ;  /* 0x0000001706067210 */ /* 0x000fe20007f9e0ff */
[----:B------:R-:W-:-:S04]  /*115c0*/  IMAD.MOV.U32 R96, RZ, RZ, R94 ;  /* 0x000000ffff607224 */ /* 0x000fc800078e005e */
[----:B---3--:R-:W-:Y:S01]  /*115d0*/  IMAD.X R21, R21, 0x1, R22, P4 ;  /* 0x0000000115157824 */ /* 0x008fe200020e0616 */
[----:B------:R-:W-:Y:S04]  /*115e0*/  STL [R1+0x300], R6 ;  /* 0x0003000601007387 */ /* 0x000fe80000100800 */
[----:B------:R2:W-:Y:S04]  /*115f0*/  LDGSTS.E [R92+0x30008], desc[UR60][R96.64], P2 ;  /* 0x30008000605c7fae */ /* 0x0005e8000912187c */
[----:B------:R1:W-:Y:S01]  /*11600*/  STL [R1+0x2fc], R21 ;  /* 0x0002fc1501007387 */ /* 0x0003e20000100800 */
[----:B--2---:R-:W-:-:S02]  /*11610*/  IMAD.MOV.U32 R97, RZ, RZ, R21 ;  /* 0x000000ffff617224 */ /* 0x004fc400078e0015 */
[----:B------:R-:W-:Y:S01]  /*11620*/  IMAD.MOV.U32 R96, RZ, RZ, R6 ;  /* 0x000000ffff607224 */ /* 0x000fe200078e0006 */
[----:B----4-:R-:W-:Y:S02]  /*11630*/  IADD3 R4, P3, R4, R23, RZ ;  /* 0x0000001704047210 */ /* 0x010fe40007f7e0ff */
[----:B------:R-:W-:Y:S02]  /*11640*/  ISETP.GT.AND P2, PT, R90, 0x19, PT ;  /* 0x000000195a00780c */ /* 0x000fe40003f44270 */
[----:B------:R2:W-:Y:S01]  /*11650*/  LDGSTS.E [R92+0x3000c], desc[UR60][R96.64], P1 ;  /* 0x3000c000605c7fae */ /* 0x0005e2000892187c */
[C---:B-1----:R-:W-:Y:S01]  /*11660*/  IMAD.SHL.U32 R21, R95.reuse, 0x10, RZ ;  /* 0x000000105f157824 */ /* 0x042fe200078e00ff */
[----:B------:R-:W-:-:S04]  /*11670*/  LOP3.LUT R6, R95, 0x1ff, RZ, 0xc0, !PT ;  /* 0x000001ff5f067812 */ /* 0x000fc800078ec0ff */
[----:B------:R-:W-:Y:S01]  /*11680*/  LOP3.LUT R21, R21, 0x70, RZ, 0xc0, !PT ;  /* 0x0000007015157812 */ /* 0x000fe200078ec0ff */
[--C-:B------:R-:W-:Y:S01]  /*11690*/  IMAD.X R5, R5, 0x1, R22.reuse, P3 ;  /* 0x0000000105057824 */ /* 0x100fe200018e0616 */
[----:B------:R-:W-:Y:S03]  /*116a0*/  STL [R1+0x8], R4 ;  /* 0x0000080401007387 */ /* 0x000fe60000100800 */
[----:B------:R-:W-:Y:S01]  /*116b0*/  IMAD R6, R6, 0x80, R21 ;  /* 0x0000008006067824 */ /* 0x000fe200078e0215 */
[----:B--2---:R-:W-:Y:S02]  /*116c0*/  SEL R92, RZ, 0x4, !P2 ;  /* 0x00000004ff5c7807 */ /* 0x004fe40005000000 */
[----:B------:R-:W-:Y:S01]  /*116d0*/  IADD3 R2, P4, R2, R23, RZ ;  /* 0x0000001702027210 */ /* 0x000fe20007f9e0ff */
[----:B------:R1:W-:Y:S04]  /*116e0*/  STL [R1+0x4], R5 ;  /* 0x0000040501007387 */ /* 0x0003e80000100800 */
[----:B------:R-:W-:Y:S01]  /*116f0*/  IMAD.X R3, R3, 0x1, R22, P4 ;  /* 0x0000000103037824 */ /* 0x000fe200020e0616 */
[----:B------:R-:W-:Y:S01]  /*11700*/  SEL R92, R92, RZ, !P0 ;  /* 0x000000ff5c5c7207 */ /* 0x000fe20004000000 */
[----:B------:R-:W-:Y:S01]  /*11710*/  STL [R1+0x10], R2 ;  /* 0x0000100201007387 */ /* 0x000fe20000100800 */
[----:B------:R-:W-:-:S03]  /*11720*/  LOP3.LUT R6, R6, 0x60, RZ, 0x3c, !PT ;  /* 0x0000006006067812 */ /* 0x000fc600078e3cff */
[----:B------:R2:W-:Y:S01]  /*11730*/  STL [R1+0xc], R3 ;  /* 0x00000c0301007387 */ /* 0x0005e20000100800 */
[----:B------:R-:W-:-:S03]  /*11740*/  ISETP.NE.U32.AND P2, PT, R92, RZ, PT ;  /* 0x000000ff5c00720c */ /* 0x000fc60003f45070 */
[----:B------:R-:W3:Y:S01]  /*11750*/  LDL.LU R94, [R1+0x18] ;  /* 0x00001800015e7983 */ /* 0x000ee20000300800 */
[----:B------:R-:W-:Y:S01]  /*11760*/  ISETP.GT.AND P1, PT, R90, 0x18, PT ;  /* 0x000000185a00780c */ /* 0x000fe20003f24270 */
[----:B------:R-:W-:Y:S02]  /*11770*/  IMAD.IADD R92, R6, 0x1, R19 ;  /* 0x00000001065c7824 */ /* 0x000fe400078e0213 */
[----:B------:R-:W4:Y:S01]  /*11780*/  LDL.LU R6, [R1+0x20] ;  /* 0x0000200001067983 */ /* 0x000f220000300800 */
[----:B------:R-:W-:-:S03]  /*11790*/  SEL R96, RZ, 0x4, !P1 ;  /* 0x00000004ff607807 */ /* 0x000fc60004800000 */
[----:B------:R-:W4:Y:S01]  /*117a0*/  LDL.LU R95, [R1+0x14] ;  /* 0x00001400015f7983 */ /* 0x000f220000300800 */
[----:B------:R-:W-:-:S03]  /*117b0*/  SEL R96, R96, RZ, !P0 ;  /* 0x000000ff60607207 */ /* 0x000fc60004000000 */
[----:B------:R-:W4:Y:S01]  /*117c0*/  LDL.LU R21, [R1+0x1c] ;  /* 0x00001c0001157983 */ /* 0x000f220000300800 */
[----:B------:R-:W-:Y:S01]  /*117d0*/  ISETP.NE.U32.AND P1, PT, R96, RZ, PT ;  /* 0x000000ff6000720c */ /* 0x000fe20003f25070 */
[----:B------:R-:W-:Y:S02]  /*117e0*/  IMAD.MOV.U32 R96, RZ, RZ, R4 ;  /* 0x000000ffff607224 */ /* 0x000fe400078e0004 */
[----:B------:R-:W-:Y:S02]  /*117f0*/  IMAD.MOV.U32 R97, RZ, RZ, R5 ;  /* 0x000000ffff617224 */ /* 0x000fe400078e0005 */
[----:B-1----:R-:W4:Y:S04]  /*11800*/  LDL.LU R5, [R1+0x104] ;  /* 0x0001040001057983 */ /* 0x002f280000300800 */
[----:B------:R-:W4:Y:S04]  /*11810*/  LDL.LU R4, [R1+0x108] ;  /* 0x0001080001047983 */ /* 0x000f280000300800 */
[----:B------:R1:W-:Y:S02]  /*11820*/  LDGSTS.E [R92], desc[UR60][R96.64], P1 ;  /* 0x00000000605c7fae */ /* 0x0003e4000892187c */
[----:B-1----:R-:W-:-:S02]  /*11830*/  IMAD.MOV.U32 R97, RZ, RZ, R3 ;  /* 0x000000ffff617224 */ /* 0x002fc400078e0003 */
[----:B------:R-:W-:Y:S01]  /*11840*/  IMAD.MOV.U32 R96, RZ, RZ, R2 ;  /* 0x000000ffff607224 */ /* 0x000fe200078e0002 */
[----:B--2---:R-:W2:Y:S04]  /*11850*/  LDL.LU R3, [R1+0x10c] ;  /* 0x00010c0001037983 */ /* 0x004ea80000300800 */
[----:B------:R-:W2:Y:S01]  /*11860*/  LDL.LU R2, [R1+0x110] ;  /* 0x0001100001027983 */ /* 0x000ea20000300800 */
[----:B------:R-:W-:-:S03]  /*11870*/  ISETP.GT.AND P1, PT, R90, 0x1a, PT ;  /* 0x0000001a5a00780c */ /* 0x000fc60003f24270 */
[----:B------:R1:W-:Y:S02]  /*11880*/  LDGSTS.E [R92+0x4], desc[UR60][R96.64], P2 ;  /* 0x00004000605c7fae */ /* 0x0003e4000912187c */
[----:B-1----:R-:W-:Y:S02]  /*11890*/  SEL R96, RZ, 0x4, !P1 ;  /* 0x00000004ff607807 */ /* 0x002fe40004800000 */
[----:B------:R-:W-:Y:S02]  /*118a0*/  ISETP.GT.AND P1, PT, R90, 0x1b, PT ;  /* 0x0000001b5a00780c */ /* 0x000fe40003f24270 */
[----:B------:R-:W-:-:S04]  /*118b0*/  SEL R96, R96, RZ, !P0 ;  /* 0x000000ff60607207 */ /* 0x000fc80004000000 */
[----:B------:R-:W-:Y:S02]  /*118c0*/  ISETP.NE.U32.AND P2, PT, R96, RZ, PT ;  /* 0x000000ff6000720c */ /* 0x000fe40003f45070 */
[----:B------:R-:W-:-:S04]  /*118d0*/  SEL R96, RZ, 0x4, !P1 ;  /* 0x00000004ff607807 */ /* 0x000fc80004800000 */
[----:B------:R-:W-:-:S04]  /*118e0*/  SEL R96, R96, RZ, !P0 ;  /* 0x000000ff60607207 */ /* 0x000fc80004000000 */
[----:B------:R-:W-:Y:S02]  /*118f0*/  ISETP.NE.U32.AND P1, PT, R96, RZ, PT ;  /* 0x000000ff6000720c */ /* 0x000fe40003f25070 */
[-C--:B---3--:R-:W-:Y:S02]  /*11900*/  IADD3 R94, P3, R94, R23.reuse, RZ ;  /* 0x000000175e5e7210 */ /* 0x088fe40007f7e0ff */
[----:B----4-:R-:W-:-:S03]  /*11910*/  IADD3 R6, P4, R6, R23, RZ ;  /* 0x0000001706067210 */ /* 0x010fc60007f9e0ff */
[----:B------:R-:W-:Y:S02]  /*11920*/  IMAD.X R95, R95, 0x1, R22, P3 ;  /* 0x000000015f5f7824 */ /* 0x000fe400018e0616 */
        /* <DEDUP_REMOVED lines=8> */
[-C--:B------:R-:W-:Y:S01]  /*119b0*/  IADD3 R4, P3, R4, R23.reuse, RZ ;  /* 0x0000001704047210 */ /* 0x080fe20007f7e0ff */
[----:B------:R3:W-:Y:S01]  /*119c0*/  STL [R1+0x18], R94 ;  /* 0x0000185e01007387 */ /* 0x0007e20000100800 */
[----:B-1----:R-:W-:Y:S02]  /*119d0*/  SEL R96, RZ, 0x4, !P1 ;  /* 0x00000004ff607807 */ /* 0x002fe40004800000 */
[----:B------:R-:W-:Y:S02]  /*119e0*/  ISETP.GT.AND P1, PT, R90, 0x39, PT ;  /* 0x000000395a00780c */ /* 0x000fe40003f24270 */
[----:B------:R-:W-:Y:S02]  /*119f0*/  SEL R96, R96, RZ, !P0 ;  /* 0x000000ff60607207 */ /* 0x000fe40004000000 */
[----:B--2---:R-:W-:Y:S01]  /*11a00*/  IADD3 R2, P4, R2, R23, RZ ;  /* 0x0000001702027210 */ /* 0x004fe20007f9e0ff */
        /* <DEDUP_REMOVED lines=13> */
[----:B---3--:R-:W3:Y:S01]  /*11ae0*/  LDL.LU R94, [R1+0x118] ;  /* 0x00011800015e7983 */ /* 0x008ee20000300800 */
[----:B------:R-:W-:-:S03]  /*11af0*/  IMAD.MOV.U32 R97, RZ, RZ, R5 ;  /* 0x000000ffff617224 */ /* 0x000fc600078e0005 */
[----:B------:R4:W-:Y:S04]  /*11b00*/  STL [R1+0x10c], R3 ;  /* 0x00010c0301007387 */ /* 0x0009e80000100800 */
[----:B-1----:R-:W3:Y:S04]  /*11b10*/  LDL.LU R6, [R1+0x120] ;  /* 0x0001200001067983 */ /* 0x002ee80000300800 */
[----:B------:R-:W3:Y:S04]  /*11b20*/  LDL.LU R95, [R1+0x114] ;  /* 0x00011400015f7983 */ /* 0x000ee80000300800 */
[----:B--2---:R-:W2:Y:S04]  /*11b30*/  LDL.LU R21, [R1+0x11c] ;  /* 0x00011c0001157983 */ /* 0x004ea80000300800 */
        /* <DEDUP_REMOVED lines=17> */
[----:B------:R-:W-:-:S03]  /*11c50*/  IADD3 R6, P4, R6, R23, RZ ;  /* 0x0000001706067210 */ /* 0x000fc60007f9e0ff */
[----:B------:R-:W-:Y:S02]  /*11c60*/  IMAD.X R95, R95, 0x1, R22, P3 ;  /* 0x000000015f5f7824 */ /* 0x000fe400018e0616 */
[----:B------:R-:W-:Y:S02]  /*11c70*/  IMAD.MOV.U32 R96, RZ, RZ, R94 ;  /* 0x000000ffff607224 */ /* 0x000fe400078e005e */
[----:B--2---:R-:W-:Y:S02]  /*11c80*/  IMAD.X R21, R21, 0x1, R22, P4 ;  /* 0x0000000115157824 */ /* 0x004fe400020e0616 */
[----:B------:R-:W-:Y:S01]  /*11c90*/  IMAD.MOV.U32 R97, RZ, RZ, R95 ;  /* 0x000000ffff617224 */ /* 0x000fe200078e005f */
[----:B------:R1:W-:Y:S01]  /*11ca0*/  STL [R1+0x118], R94 ;  /* 0x0001185e01007387 */ /* 0x0003e20000100800 */
[----:B----4-:R-:W-:-:S03]  /*11cb0*/  IADD3 R4, P3, R4, R23, RZ ;  /* 0x0000001704047210 */ /* 0x010fc60007f7e0ff */
[----:B------:R-:W-:Y:S02]  /*11cc0*/  STL [R1+0x114], R95 ;  /* 0x0001145f01007387 */ /* 0x000fe40000100800 */
[----:B------:R-:W-:Y:S02]  /*11cd0*/  IMAD.X R5, R5, 0x1, R22, P3 ;  /* 0x0000000105057824 */ /* 0x000fe400018e0616 */
[----:B------:R2:W-:Y:S04]  /*11ce0*/  STL [R1+0x120], R6 ;  /* 0x0001200601007387 */ /* 0x0005e80000100800 */
[----:B------:R3:W-:Y:S04]  /*11cf0*/  LDGSTS.E [R92+0x10008], desc[UR60][R96.64], P2 ;  /* 0x10008000605c7fae */ /* 0x0007e8000912187c */
[----:B------:R4:W-:Y:S04]  /*11d00*/  STL [R1+0x11c], R21 ;  /* 0x00011c1501007387 */ /* 0x0009e80000100800 */
[----:B------:R-:W-:Y:S01]  /*11d10*/  STL [R1+0x208], R4 ;  /* 0x0002080401007387 */ /* 0x000fe20000100800 */
[----:B------:R-:W-:Y:S01]  /*11d20*/  IADD3 R2, P4, R2, R23, RZ ;  /* 0x0000001702027210 */ /* 0x000fe20007f9e0ff */
[----:B---3--:R-:W-:-:S02]  /*11d30*/  IMAD.MOV.U32 R96, RZ, RZ, R6 ;  /* 0x000000ffff607224 */ /* 0x008fc400078e0006 */
[----:B------:R3:W-:Y:S01]  /*11d40*/  STL [R1+0x204], R5 ;  /* 0x0002040501007387 */ /* 0x0007e20000100800 */
[----:B------:R-:W-:Y:S02]  /*11d50*/  IMAD.MOV.U32 R97, RZ, RZ, R21 ;  /* 0x000000ffff617224 */ /* 0x000fe400078e0015 */
[----:B------:R-:W-:Y:S01]  /*11d60*/  IMAD.X R3, R3, 0x1, R22, P4 ;  /* 0x0000000103037824 */ /* 0x000fe200020e0616 */
[----:B------:R-:W-:Y:S04]  /*11d70*/  STL [R1+0x210], R2 ;  /* 0x0002100201007387 */ /* 0x000fe80000100800 */
[----:B-1----:R-:W3:Y:S04]  /*11d80*/  LDL.LU R94, [R1+0x218] ;  /* 0x00021800015e7983 */ /* 0x002ee80000300800 */
[----:B------:R1:W-:Y:S01]  /*11d90*/  LDGSTS.E [R92+0x1000c], desc[UR60][R96.64], P1 ;  /* 0x1000c000605c7fae */ /* 0x0003e2000892187c */
[----:B------:R-:W-:-:S03]  /*11da0*/  ISETP.GT.AND P1, PT, R90, 0x58, PT ;  /* 0x000000585a00780c */ /* 0x000fc60003f24270 */
[----:B------:R3:W-:Y:S04]  /*11db0*/  STL [R1+0x20c], R3 ;  /* 0x00020c0301007387 */ /* 0x0007e80000100800 */
[----:B--2---:R-:W2:Y:S04]  /*11dc0*/  LDL.LU R6, [R1+0x220] ;  /* 0x0002200001067983 */ /* 0x004ea80000300800 */
[----:B------:R-:W2:Y:S01]  /*11dd0*/  LDL.LU R95, [R1+0x214] ;  /* 0x00021400015f7983 */ /* 0x000ea20000300800 */
[----:B-1----:R-:W-:Y:S02]  /*11de0*/  SEL R96, RZ, 0x4, !P1 ;  /* 0x00000004ff607807 */ /* 0x002fe40004800000 */
[----:B------:R-:W-:Y:S01]  /*11df0*/  ISETP.GT.AND P1, PT, R90, 0x59, PT ;  /* 0x000000595a00780c */ /* 0x000fe20003f24270 */
[----:B----4-:R-:W4:Y:S01]  /*11e00*/  LDL.LU R21, [R1+0x21c] ;  /* 0x00021c0001157983 */ /* 0x010f220000300800 */
[----:B------:R-:W-:-:S04]  /*11e10*/  SEL R96, R96, RZ, !P0 ;  /* 0x000000ff60607207 */ /* 0x000fc80004000000 */
[----:B------:R-:W-:Y:S02]  /*11e20*/  ISETP.NE.U32.AND P2, PT, R96, RZ, PT ;  /* 0x000000ff6000720c */ /* 0x000fe40003f45070 */
[----:B------:R-:W-:-:S04]  /*11e30*/  SEL R96, RZ, 0x4, !P1 ;  /* 0x00000004ff607807 */ /* 0x000fc80004800000 */
[----:B------:R-:W-:Y:S01]  /*11e40*/  SEL R96, R96, RZ, !P0 ;  /* 0x000000ff60607207 */ /* 0x000fe20004000000 */
[----:B------:R-:W-:Y:S02]  /*11e50*/  IMAD.MOV.U32 R97, RZ, RZ, R5 ;  /* 0x000000ffff617224 */ /* 0x000fe400078e0005 */
[----:B---3--:R-:W3:Y:S01]  /*11e60*/  LDL.LU R5, [R1+0x304] ;  /* 0x0003040001057983 */ /* 0x008ee20000300800 */
[----:B------:R-:W-:Y:S01]  /*11e70*/  ISETP.NE.U32.AND P1, PT, R96, RZ, PT ;  /* 0x000000ff6000720c */ /* 0x000fe20003f25070 */
[----:B------:R-:W-:-:S05]  /*11e80*/  IMAD.MOV.U32 R96, RZ, RZ, R4 ;  /* 0x000000ffff607224 */ /* 0x000fca00078e0004 */
[----:B------:R1:W-:Y:S02]  /*11e90*/  LDGSTS.E [R92+0x20000], desc[UR60][R96.64], P2 ;  /* 0x20000000605c7fae */ /* 0x0003e4000912187c */
[----:B-1----:R-:W-:Y:S02]  /*11ea0*/  IMAD.MOV.U32 R97, RZ, RZ, R3 ;  /* 0x000000ffff617224 */ /* 0x002fe400078e0003 */
[----:B------:R-:W3:Y:S01]  /*11eb0*/  LDL.LU R3, [R1+0x308] ;  /* 0x0003080001037983 */ /* 0x000ee20000300800 */
[----:B------:R-:W-:-:S03]  /*11ec0*/  IMAD.MOV.U32 R96, RZ, RZ, R2 ;  /* 0x000000ffff607224 */ /* 0x000fc600078e0002 */
        /* <DEDUP_REMOVED lines=16> */
[----:B----4-:R-:W-:-:S03]  /*11fd0*/  IMAD.X R21, R21, 0x1, R22, P4 ;  /* 0x0000000115157824 */ /* 0x010fc600020e0616 */
[----:B------:R1:W-:Y:S02]  /*11fe0*/  LDGSTS.E [R92+0x20008], desc[UR60][R96.64], P2 ;  /* 0x20008000605c7fae */ /* 0x0003e4000912187c */
[----:B-1----:R-:W-:Y:S02]  /*11ff0*/  IMAD.MOV.U32 R96, RZ, RZ, R6 ;  /* 0x000000ffff607224 */ /* 0x002fe400078e0006 */
[----:B------:R-:W-:-:S05]  /*12000*/  IMAD.MOV.U32 R97, RZ, RZ, R21 ;  /* 0x000000ffff617224 */ /* 0x000fca00078e0015 */
[----:B------:R1:W-:Y:S01]  /*12010*/  LDGSTS.E [R92+0x2000c], desc[UR60][R96.64], P1 ;  /* 0x2000c000605c7fae */ /* 0x0003e2000892187c */
[----:B------:R-:W-:-:S04]  /*12020*/  ISETP.GT.AND P1, PT, R90, 0x78, PT ;  /* 0x000000785a00780c */ /* 0x000fc80003f24270 */
[----:B-1----:R-:W-:Y:S02]  /*12030*/  SEL R96, RZ, 0x4, !P1 ;  /* 0x00000004ff607807 */ /* 0x002fe40004800000 */
[----:B------:R-:W-:Y:S02]  /*12040*/  ISETP.GT.AND P1, PT, R90, 0x79, PT ;  /* 0x000000795a00780c */ /* 0x000fe40003f24270 */
[----:B------:R-:W-:Y:S02]  /*12050*/  SEL R96, R96, RZ, !P0 ;  /* 0x000000ff60607207 */ /* 0x000fe40004000000 */
[-C--:B---3--:R-:W-:Y:S02]  /*12060*/  IADD3 R3, P3, R3, R23.reuse, RZ ;  /* 0x0000001703037210 */ /* 0x088fe40007f7e0ff */
[----:B------:R-:W-:Y:S02]  /*12070*/  ISETP.NE.U32.AND P2, PT, R96, RZ, PT ;  /* 0x000000ff6000720c */ /* 0x000fe40003f45070 */
[----:B------:R-:W-:Y:S01]  /*12080*/  SEL R96, RZ, 0x4, !P1 ;  /* 0x00000004ff607807 */ /* 0x000fe20004800000 */
[----:B------:R-:W-:Y:S01]  /*12090*/  STL [R1+0x218], R94 ;  /* 0x0002185e01007387 */ /* 0x000fe20000100800 */
[----:B------:R-:W-:Y:S01]  /*120a0*/  IADD3 R2, P4, R2, R23, RZ ;  /* 0x0000001702027210 */ /* 0x000fe20007f9e0ff */
[--C-:B------:R-:W-:Y:S01]  /*120b0*/  IMAD.X R5, R5, 0x1, R22.reuse, P3 ;  /* 0x0000000105057824 */ /* 0x100fe200018e0616 */
[----:B------:R-:W-:Y:S01]  /*120c0*/  SEL R96, R96, RZ, !P0 ;  /* 0x000000ff60607207 */ /* 0x000fe20004000000 */
[----:B------:R-:W-:Y:S04]  /*120d0*/  STL [R1+0x214], R95 ;  /* 0x0002145f01007387 */ /* 0x000fe80000100800 */
[----:B------:R-:W-:Y:S01]  /*120e0*/  STL [R1+0x220], R6 ;  /* 0x0002200601007387 */ /* 0x000fe20000100800 */
[----:B------:R-:W-:Y:S01]  /*120f0*/  ISETP.NE.U32.AND P1, PT, R96, RZ, PT ;  /* 0x000000ff6000720c */ /* 0x000fe20003f25070 */
[----:B------:R-:W-:-:S02]  /*12100*/  IMAD.X R4, R4, 0x1, R22, P4 ;  /* 0x0000000104047824 */ /* 0x000fc400020e0616 */
[----:B------:R-:W-:Y:S01]  /*12110*/  STL [R1+0x21c], R21 ;  /* 0x00021c1501007387 */ /* 0x000fe20000100800 */
[----:B------:R-:W-:-:S03]  /*12120*/  IMAD.MOV.U32 R96, RZ, RZ, R3 ;  /* 0x000000ffff607224 */ /* 0x000fc600078e0003 */
[----:B------:R1:W-:Y:S04]  /*12130*/  STL [R1+0x308], R3 ;  /* 0x0003080301007387 */ /* 0x0003e80000100800 */
[----:B------:R2:W-:Y:S04]  /*12140*/  STL [R1+0x304], R5 ;  /* 0x0003040501007387 */ /* 0x0005e80000100800 */
[----:B------:R-:W-:Y:S04]  /*12150*/  STL [R1+0x310], R2 ;  /* 0x0003100201007387 */ /* 0x000fe80000100800 */
[----:B-1----:R-:W3:Y:S04]  /*12160*/  LDL.LU R3, [R1+0x318] ;  /* 0x0003180001037983 */ /* 0x002ee80000300800 */
[----:B------:R1:W-:Y:S04]  /*12170*/  STL [R1+0x30c], R4 ;  /* 0x00030c0401007387 */ /* 0x0003e80000100800 */
[----:B------:R-:W4:Y:S04]  /*12180*/  LDL.LU R6, [R1+0x320] ;  /* 0x0003200001067983 */ /* 0x000f280000300800 */
[----:B------:R-:W4:Y:S01]  /*12190*/  LDL.LU R94, [R1+0x314] ;  /* 0x00031400015e7983 */ /* 0x000f220000300800 */
[----:B------:R-:W-:-:S03]  /*121a0*/  IMAD.MOV.U32 R97, RZ, RZ, R5 ;  /* 0x000000ffff617224 */ /* 0x000fc600078e0005 */
[----:B------:R-:W4:Y:S04]  /*121b0*/  LDL.LU R21, [R1+0x31c] ;  /* 0x00031c0001157983 */ /* 0x000f280000300800 */
[----:B------:R1:W-:Y:S04]  /*121c0*/  LDGSTS.E [R92+0x30000], desc[UR60][R96.64], P2 ;  /* 0x30000000605c7fae */ /* 0x0003e8000912187c */
[----:B--2---:R-:W2:Y:S01]  /*121d0*/  LDL.LU R5, [R1+0x24] ;  /* 0x0000240001057983 */ /* 0x004ea20000300800 */
[----:B-1----:R-:W-:Y:S02]  /*121e0*/  IMAD.MOV.U32 R96, RZ, RZ, R2 ;  /* 0x000000ffff607224 */ /* 0x002fe400078e0002 */
[----:B------:R-:W-:-:S02]  /*121f0*/  IMAD.MOV.U32 R97, RZ, RZ, R4 ;  /* 0x000000ffff617224 */ /* 0x000fc400078e0004 */
[----:B------:R-:W2:Y:S04]  /*12200*/  LDL.LU R4, [R1+0x28] ;  /* 0x0000280001047983 */ /* 0x000ea80000300800 */
[----:B------:R1:W-:Y:S01]  /*12210*/  LDGSTS.E [R92+0x30004], desc[UR60][R96.64], P1 ;  /* 0x30004000605c7fae */ /* 0x0003e2000892187c */
[----:B------:R-:W-:-:S03]  /*12220*/  ISETP.GT.AND P1, PT, R90, 0x7a, PT ;  /* 0x0000007a5a00780c */ /* 0x000fc60003f24270 */
[----:B------:R-:W2:Y:S01]  /*12230*/  LDL.LU R2, [R1+0x30] ;  /* 0x0000300001027983 */ /* 0x000ea20000300800 */
        /* <DEDUP_REMOVED lines=9> */
[----:B----4-:R-:W-:Y:S01]  /*122d0*/  IADD3 R6, P4, R6, R23, RZ ;  /* 0x0000001706067210 */ /* 0x010fe20007f9e0ff */
[----:B------:R-:W-:Y:S02]  /*122e0*/  IMAD.X R94, R94, 0x1, R22, P3 ;  /* 0x000000015e5e7824 */ /* 0x000fe400018e0616 */
[----:B------:R-:W-:-:S03]  /*122f0*/  IMAD.MOV.U32 R96, RZ, RZ, R3 ;  /* 0x000000ffff607224 */ /* 0x000fc600078e0003 */
[----:B------:R-:W-:Y:S04]  /*12300*/  STL [R1+0x314], R94 ;  /* 0x0003145e01007387 */ /* 0x000fe80000100800 */
[----:B------:R-:W-:Y:S04]  /*12310*/  STL [R1+0x320], R6 ;  /* 0x0003200601007387 */ /* 0x000fe80000100800 */
[----:B-1----:R-:W3:Y:S01]  /*12320*/  LDL.LU R3, [R1+0x2c] ;  /* 0x00002c0001037983 */ /* 0x002ee20000300800 */
[----:B------:R-:W1:Y:S01]  /*12330*/  S2R R95, SR_TID.X ;  /* 0x00000000005f7919 */ /* 0x000e620000002100 */
[----:B------:R-:W-:-:S02]  /*12340*/  IMAD.MOV.U32 R97, RZ, RZ, R94 ;  /* 0x000000ffff617224 */ /* 0x000fc400078e005e */
[----:B------:R-:W-:-:S03]  /*12350*/  IMAD.X R21, R21, 0x1, R22, P4 ;  /* 0x0000000115157824 */ /* 0x000fc600020e0616 */
[----:B------:R4:W-:Y:S04]  /*12360*/  LDGSTS.E [R92+0x30008], desc[UR60][R96.64], P2 ;  /* 0x30008000605c7fae */ /* 0x0009e8000912187c */
[----:B------:R1:W-:Y:S01]  /*12370*/  STL [R1+0x31c], R21 ;  /* 0x00031c1501007387 */ /* 0x0003e20000100800 */
[----:B----4-:R-:W-:Y:S02]  /*12380*/  IMAD.MOV.U32 R96, RZ, RZ, R6 ;  /* 0x000000ffff607224 */ /* 0x010fe400078e0006 */
[----:B------:R-:W-:-:S05]  /*12390*/  IMAD.MOV.U32 R97, RZ, RZ, R21 ;  /* 0x000000ffff617224 */ /* 0x000fca00078e0015 */
[----:B------:R4:W-:Y:S01]  /*123a0*/  LDGSTS.E [R92+0x3000c], desc[UR60][R96.64], P1 ;  /* 0x3000c000605c7fae */ /* 0x0009e2000892187c */
[----:B------:R-:W-:Y:S01]  /*123b0*/  ISETP.GT.AND P1, PT, R90, 0x1c, PT ;  /* 0x0000001c5a00780c */ /* 0x000fe20003f24270 */
[C---:B-1----:R-:W-:Y:S01]  /*123c0*/  IMAD.SHL.U32 R21, R95.reuse, 0x10, RZ ;  /* 0x000000105f157824 */ /* 0x042fe200078e00ff */
[----:B------:R-:W-:Y:S02]  /*123d0*/  LOP3.LUT R6, R95, 0x1ff, RZ, 0xc0, !PT ;  /* 0x000001ff5f067812 */ /* 0x000fe400078ec0ff */
[-C--:B--2---:R-:W-:Y:S02]  /*123e0*/  IADD3 R4, P3, R4, R23.reuse, RZ ;  /* 0x0000001704047210 */ /* 0x084fe40007f7e0ff */
[----:B------:R-:W-:Y:S02]  /*123f0*/  LOP3.LUT R21, R21, 0x70, RZ, 0xc0, !PT ;  /* 0x0000007015157812 */ /* 0x000fe400078ec0ff */
[----:B----4-:R-:W-:Y:S02]  /*12400*/  SEL R92, RZ, 0x4, !P1 ;  /* 0x00000004ff5c7807 */ /* 0x010fe40004800000 */
[----:B------:R-:W-:Y:S01]  /*12410*/  IADD3 R2, P4, R2, R23, RZ ;  /* 0x0000001702027210 */ /* 0x000fe20007f9e0ff */
[----:B------:R-:W-:Y:S01]  /*12420*/  IMAD R6, R6, 0x80, R21 ;  /* 0x0000008006067824 */ /* 0x000fe200078e0215 */
[----:B------:R-:W-:Y:S01]  /*12430*/  SEL R92, R92, RZ, !P0 ;  /* 0x000000ff5c5c7207 */ /* 0x000fe20004000000 */
[----:B------:R-:W-:Y:S01]  /*12440*/  IMAD.X R5, R5, 0x1, R22, P3 ;  /* 0x0000000105057824 */ /* 0x000fe200018e0616 */
[----:B------:R-:W-:Y:S02]  /*12450*/  STL [R1+0x28], R4 ;  /* 0x0000280401007387 */ /* 0x000fe40000100800 */
[----:B------:R-:W-:-:S02]  /*12460*/  ISETP.NE.U32.AND P2, PT, R92, RZ, PT ;  /* 0x000000ff5c00720c */ /* 0x000fc40003f45070 */
[----:B------:R-:W-:Y:S01]  /*12470*/  LOP3.LUT R6, R6, 0x70, RZ, 0x3c, !PT ;  /* 0x0000007006067812 */ /* 0x000fe200078e3cff */
[----:B------:R1:W-:Y:S04]  /*12480*/  STL [R1+0x24], R5 ;  /* 0x0000240501007387 */ /* 0x0003e80000100800 */
[----:B------:R-:W-:Y:S01]  /*12490*/  STL [R1+0x30], R2 ;  /* 0x0000300201007387 */ /* 0x000fe20000100800 */
[----:B------:R-:W-:-:S03]  /*124a0*/  IMAD.IADD R19, R6, 0x1, R19 ;  /* 0x0000000106137824 */ /* 0x000fc600078e0213 */
[----:B------:R-:W2:Y:S01]  /*124b0*/  LDL.LU R94, [R1+0x38] ;  /* 0x00003800015e7983 */ /* 0x000ea20000300800 */
[----:B------:R-:W-:Y:S02]  /*124c0*/  IMAD.MOV.U32 R96, RZ, RZ, R4 ;  /* 0x000000ffff607224 */ /* 0x000fe400078e0004 */
[----:B------:R-:W-:-:S05]  /*124d0*/  IMAD.MOV.U32 R97, RZ, RZ, R5 ;  /* 0x000000ffff617224 */ /* 0x000fca00078e0005 */
[----:B------:R4:W-:Y:S02]  /*124e0*/  LDGSTS.E [R19], desc[UR60][R96.64], P2 ;  /* 0x0000000060137fae */ /* 0x0009e4000912187c */
[----:B----4-:R-:W-:Y:S02]  /*124f0*/  IMAD.MOV.U32 R96, RZ, RZ, R2 ;  /* 0x000000ffff607224 */ /* 0x010fe400078e0002 */
[----:B---3--:R-:W-:-:S05]  /*12500*/  IMAD.X R3, R3, 0x1, R22, P4 ;  /* 0x0000000103037824 */ /* 0x008fca00020e0616 */
[----:B------:R3:W-:Y:S04]  /*12510*/  STL [R1+0x2c], R3 ;  /* 0x00002c0301007387 */ /* 0x0007e80000100800 */
[----:B------:R-:W4:Y:S04]  /*12520*/  LDL.LU R6, [R1+0x40] ;  /* 0x0000400001067983 */ /* 0x000f280000300800 */
[----:B------:R-:W4:Y:S04]  /*12530*/  LDL.LU R95, [R1+0x34] ;  /* 0x00003400015f7983 */ /* 0x000f280000300800 */
[----:B------:R-:W4:Y:S04]  /*12540*/  LDL.LU R21, [R1+0x3c] ;  /* 0x00003c0001157983 */ /* 0x000f280000300800 */
[----:B-1----:R-:W4:Y:S01]  /*12550*/  LDL.LU R5, [R1+0x124] ;  /* 0x0001240001057983 */ /* 0x002f220000300800 */
[----:B------:R-:W-:-:S03]  /*12560*/  IMAD.MOV.U32 R97, RZ, RZ, R3 ;  /* 0x000000ffff617224 */ /* 0x000fc600078e0003 */
[----:B------:R-:W4:Y:S04]  /*12570*/  LDL.LU R4, [R1+0x128] ;  /* 0x0001280001047983 */ /* 0x000f280000300800 */
[----:B---3--:R-:W3:Y:S04]  /*12580*/  LDL.LU R3, [R1+0x12c] ;  /* 0x00012c0001037983 */ /* 0x008ee80000300800 */
[----:B------:R-:W3:Y:S01]  /*12590*/  LDL.LU R2, [R1+0x130] ;  /* 0x0001300001027983 */ /* 0x000ee20000300800 */
[----:B------:R-:W-:-:S04]  /*125a0*/  ISETP.GT.AND P1, PT, R90, 0x1d, PT ;  /* 0x0000001d5a00780c */ /* 0x000fc80003f24270 */
[----:B------:R-:W-:-:S04]  /*125b0*/  SEL R92, RZ, 0x4, !P1 ;  /* 0x00000004ff5c7807 */ /* 0x000fc80004800000 */
[----:B------:R-:W-:-:S04]  /*125c0*/  SEL R92, R92, RZ, !P0 ;  /* 0x000000ff5c5c7207 */ /* 0x000fc80004000000 */
[----:B------:R-:W-:-:S13]  /*125d0*/  ISETP.NE.U32.AND P1, PT, R92, RZ, PT ;  /* 0x000000ff5c00720c */ /* 0x000fda0003f25070 */
[----:B------:R1:W-:Y:S01]  /*125e0*/  LDGSTS.E [R19+0x4], desc[UR60][R96.64], P1 ;  /* 0x0000400060137fae */ /* 0x0003e2000892187c */
[----:B------:R-:W-:-:S04]  /*125f0*/  ISETP.GT.AND P1, PT, R90, 0x1e, PT ;  /* 0x0000001e5a00780c */ /* 0x000fc80003f24270 */
[----:B------:R-:W-:Y:S02]  /*12600*/  SEL R92, RZ, 0x4, !P1 ;  /* 0x00000004ff5c7807 */ /* 0x000fe40004800000 */
[----:B------:R-:W-:Y:S02]  /*12610*/  ISETP.GT.AND P1, PT, R90, 0x1f, PT ;  /* 0x0000001f5a00780c */ /* 0x000fe40003f24270 */
[----:B------:R-:W-:Y:S02]  /*12620*/  SEL R92, R92, RZ, !P0 ;  /* 0x000000ff5c5c7207 */ /* 0x000fe40004000000 */
[----:B--2---:R-:W-:Y:S02]  /*12630*/  IADD3 R94, P3, R94, R23, RZ ;  /* 0x000000175e5e7210 */ /* 0x004fe40007f7e0ff */
[----:B------:R-:W-:Y:S02]  /*12640*/  ISETP.NE.U32.AND P2, PT, R92, RZ, PT ;  /* 0x000000ff5c00720c */ /* 0x000fe40003f45070 */
[----:B------:R-:W-:-:S04]  /*12650*/  SEL R92, RZ, 0x4, !P1 ;  /* 0x00000004ff5c7807 */ /* 0x000fc80004800000 */
[----:B------:R-:W-:Y:S01]  /*12660*/  SEL R92, R92, RZ, !P0 ;  /* 0x000000ff5c5c7207 */ /* 0x000fe20004000000 */
[----:B-1----:R-:W-:-:S03]  /*12670*/  IMAD.MOV.U32 R96, RZ, RZ, R94 ;  /* 0x000000ffff607224 */ /* 0x002fc600078e005e */
[----:B------:R-:W-:Y:S01]  /*12680*/  ISETP.NE.U32.AND P1, PT, R92, RZ, PT ;  /* 0x000000ff5c00720c */ /* 0x000fe20003f25070 */
[----:B------:R1:W-:Y:S01]  /*12690*/  STL [R1+0x38], R94 ;  /* 0x0000385e01007387 */ /* 0x0003e20000100800 */
[----:B----4-:R-:W-:Y:S01]  /*126a0*/  IADD3 R6, P4, R6, R23, RZ ;  /* 0x0000001706067210 */ /* 0x010fe20007f9e0ff */
[----:B------:R-:W-:-:S04]  /*126b0*/  IMAD.X R95, R95, 0x1, R22, P3 ;  /* 0x000000015f5f7824 */ /* 0x000fc800018e0616 */
[--C-:B------:R-:W-:Y:S02]  /*126c0*/  IMAD.X R21, R21, 0x1, R22.reuse, P4 ;  /* 0x0000000115157824 */ /* 0x100fe400020e0616 */
[----:B------:R-:W-:Y:S01]  /*126d0*/  IMAD.MOV.U32 R97, RZ, RZ, R95 ;  /* 0x000000ffff617224 */ /* 0x000fe200078e005f */
[-C--:B------:R-:W-:Y:S01]  /*126e0*/  IADD3 R4, P3, R4, R23.reuse, RZ ;  /* 0x0000001704047210 */ /* 0x080fe20007f7e0ff */
[----:B------:R-:W-:Y:S04]  /*126f0*/  STL [R1+0x34], R95 ;  /* 0x0000345f01007387 */ /* 0x000fe80000100800 */
[----:B------:R-:W-:Y:S01]  /*12700*/  IMAD.X R5, R5, 0x1, R22, P3 ;  /* 0x0000000105057824 */ /* 0x000fe200018e0616 */
[----:B------:R2:W-:Y:S01]  /*12710*/  STL [R1+0x40], R6 ;  /* 0x0000400601007387 */ /* 0x0005e20000100800 */
[----:B---3--:R-:W-:-:S03]  /*12720*/  IADD3 R2, P4, R2, R23, RZ ;  /* 0x0000001702027210 */ /* 0x008fc60007f9e0ff */
[----:B------:R3:W-:Y:S02]  /*12730*/  STL [R1+0x3c], R21 ;  /* 0x00003c1501007387 */ /* 0x0007e40000100800 */
[----:B------:R-:W-:Y:S02]  /*12740*/  IMAD.X R3, R3, 0x1, R22, P4 ;  /* 0x0000000103037824 */ /* 0x000fe400020e0616 */
[----:B------:R4:W-:Y:S04]  /*12750*/  LDGSTS.E [R19+0x8], desc[UR60][R96.64], P2 ;  /* 0x0000800060137fae */ /* 0x0009e8000912187c */
[----:B------:R-:W-:Y:S04]  /*12760*/  STL [R1+0x128], R4 ;  /* 0x0001280401007387 */ /* 0x000fe80000100800 */
[----:B------:R3:W-:Y:S01]  /*12770*/  STL [R1+0x124], R5 ;  /* 0x0001240501007387 */ /* 0x0007e20000100800 */
[----:B----4-:R-:W-:-:S03]  /*12780*/  IMAD.MOV.U32 R96, RZ, RZ, R6 ;  /* 0x000000ffff607224 */ /* 0x010fc600078e0006 */
[----:B------:R-:W-:Y:S01]  /*12790*/  STL [R1+0x130], R2 ;  /* 0x0001300201007387 */ /* 0x000fe20000100800 */
[----:B------:R-:W-:-:S03]  /*127a0*/  IMAD.MOV.U32 R97, RZ, RZ, R21 ;  /* 0x000000ffff617224 */ /* 0x000fc600078e0015 */
[----:B-1----:R-:W4:Y:S04]  /*127b0*/  LDL.LU R94, [R1+0x138] ;  /* 0x00013800015e7983 */ /* 0x002f280000300800 */
[----:B------:R1:W-:Y:S01]  /*127c0*/  LDGSTS.E [R19+0xc], desc[UR60][R96.64], P1 ;  /* 0x0000c00060137fae */ /* 0x0003e2000892187c */
[----:B------:R-:W-:-:S03]  /*127d0*/  ISETP.GT.AND P1, PT, R90, 0x3c, PT ;  /* 0x0000003c5a00780c */ /* 0x000fc60003f24270 */
[----:B------:R1:W-:Y:S04]  /*127e0*/  STL [R1+0x12c], R3 ;  /* 0x00012c0301007387 */ /* 0x0003e80000100800 */
[----:B--2---:R-:W2:Y:S01]  /*127f0*/  LDL.LU R6, [R1+0x140] ;  /* 0x0001400001067983 */ /* 0x004ea20000300800 */
[----:B------:R-:W-:-:S03]  /*12800*/  SEL R92, RZ, 0x4, !P1 ;  /* 0x00000004ff5c7807 */ /* 0x000fc60004800000 */
[----:B------:R-:W2:Y:S01]  /*12810*/  LDL.LU R95, [R1+0x134] ;  /* 0x00013400015f7983 */ /* 0x000ea20000300800 */
[----:B------:R-:W-:-:S03]  /*12820*/  SEL R92, R92, RZ, !P0 ;  /* 0x000000ff5c5c7207 */ /* 0x000fc60004000000 */
[----:B---3--:R-:W3:Y:S01]  /*12830*/  LDL.LU R21, [R1+0x13c] ;  /* 0x00013c0001157983 */ /* 0x008ee20000300800 */
[----:B------:R-:W-:Y:S01]  /*12840*/  ISETP.NE.U32.AND P2, PT, R92, RZ, PT ;  /* 0x000000ff5c00720c */ /* 0x000fe20003f45070 */
[----:B-1----:R-:W-:Y:S02]  /*12850*/  IMAD.MOV.U32 R96, RZ, RZ, R4 ;  /* 0x000000ffff607224 */ /* 0x002fe400078e0004 */
[----:B------:R-:W-:Y:S02]  /*12860*/  IMAD.MOV.U32 R97, RZ, RZ, R5 ;  /* 0x000000ffff617224 */ /* 0x000fe400078e0005 */
[----:B------:R-:W3:Y:S04]  /*12870*/  LDL.LU R5, [R1+0x224] ;  /* 0x0002240001057983 */ /* 0x000ee80000300800 */
[----:B------:R-:W3:Y:S04]  /*12880*/  LDL.LU R4, [R1+0x228] ;  /* 0x0002280001047983 */ /* 0x000ee80000300800 */
[----:B------:R1:W-:Y:S02]  /*12890*/  LDGSTS.E [R19+0x10000], desc[UR60][R96.64], P2 ;  /* 0x1000000060137fae */ /* 0x0003e4000912187c */
[----:B-1----:R-:W-:-:S02]  /*128a0*/  IMAD.MOV.U32 R97, RZ, RZ, R3 ;  /* 0x000000ffff617224 */ /* 0x002fc400078e0003 */
[----:B------:R-:W-:Y:S01]  /*128b0*/  IMAD.MOV.U32 R96, RZ, RZ, R2 ;  /* 0x000000ffff607224 */ /* 0x000fe200078e0002 */
[----:B------:R-:W3:Y:S04]  /*128c0*/  LDL.LU R3, [R1+0x22c] ;  /* 0x00022c0001037983 */ /* 0x000ee80000300800 */
        /* <DEDUP_REMOVED lines=9> */
[----:B------:R-:W-:-:S04]  /*12960*/  SEL R92, R92, RZ, !P0 ;  /* 0x000000ff5c5c7207 */ /* 0x000fc80004000000 */
[----:B------:R-:W-:Y:S02]  /*12970*/  ISETP.NE.U32.AND P2, PT, R92, RZ, PT ;  /* 0x000000ff5c00720c */ /* 0x000fe40003f45070 */
[----:B------:R-:W-:-:S04]  /*12980*/  SEL R92, RZ, 0x4, !P1 ;  /* 0x00000004ff5c7807 */ /* 0x000fc80004800000 */
[----:B------:R-:W-:-:S04]  /*12990*/  SEL R92, R92, RZ, !P0 ;  /* 0x000000ff5c5c7207 */ /* 0x000fc80004000000 */
[----:B------:R-:W-:Y:S02]  /*129a0*/  ISETP.NE.U32.AND P1, PT, R92, RZ, PT ;  /* 0x000000ff5c00720c */ /* 0x000fe40003f25070 */
[----:B----4-:R-:W-:-:S05]  /*129b0*/  IADD3 R94, P3, R94, R23, RZ ;  /* 0x000000175e5e7210 */ /* 0x010fca0007f7e0ff */
[----:B-1----:R-:W-:Y:S01]  /*129c0*/  IMAD.MOV.U32 R96, RZ, RZ, R94 ;  /* 0x000000ffff607224 */ /* 0x002fe200078e005e */
[----:B--2---:R-:W-:Y:S01]  /*129d0*/  IADD3 R6, P4, R6, R23, RZ ;  /* 0x0000001706067210 */ /* 0x004fe20007f9e0ff */
[----:B------:R-:W-:-:S04]  /*129e0*/  IMAD.X R95, R95, 0x1, R22, P3 ;  /* 0x000000015f5f7824 */ /* 0x000fc800018e0616 */
[----:B------:R-:W-:Y:S02]  /*129f0*/  IMAD.MOV.U32 R97, RZ, RZ, R95 ;  /* 0x000000ffff617224 */ /* 0x000fe400078e005f */
[----:B---3--:R-:W-:-:S03]  /*12a00*/  IMAD.X R21, R21, 0x1, R22, P4 ;  /* 0x0000000115157824 */ /* 0x008fc600020e0616 */
[----:B------:R1:W-:Y:S02]  /*12a10*/  LDGSTS.E [R19+0x10008], desc[UR60][R96.64], P2 ;  /* 0x1000800060137fae */ /* 0x0003e4000912187c */
[----:B-1----:R-:W-:Y:S02]  /*12a20*/  IMAD.MOV.U32 R96, RZ, RZ, R6 ;  /* 0x000000ffff607224 */ /* 0x002fe400078e0006 */
[----:B------:R-:W-:-:S05]  /*12a30*/  IMAD.MOV.U32 R97, RZ, RZ, R21 ;  /* 0x000000ffff617224 */ /* 0x000fca00078e0015 */
[----:B------:R1:W-:Y:S01]  /*12a40*/  LDGSTS.E [R19+0x1000c], desc[UR60][R96.64], P1 ;  /* 0x1000c00060137fae */ /* 0x0003e2000892187c */
[----:B------:R-:W-:Y:S02]  /*12a50*/  ISETP.GT.AND P1, PT, R90, 0x5c, PT ;  /* 0x0000005c5a00780c */ /* 0x000fe40003f24270 */
[-C--:B------:R-:W-:Y:S02]  /*12a60*/  IADD3 R4, P3, R4, R23.reuse, RZ ;  /* 0x0000001704047210 */ /* 0x080fe40007f7e0ff */
[----:B------:R-:W-:Y:S01]  /*12a70*/  SEL R92, RZ, 0x4, !P1 ;  /* 0x00000004ff5c7807 */ /* 0x000fe20004800000 */
[----:B------:R2:W-:Y:S03]  /*12a80*/  STL [R1+0x138], R94 ;  /* 0x0001385e01007387 */ /* 0x0005e60000100800 */
[----:B------:R-:W-:Y:S01]  /*12a90*/  SEL R92, R92, RZ, !P0 ;  /* 0x000000ff5c5c7207 */ /* 0x000fe20004000000 */
[----:B------:R-:W-:Y:S01]  /*12aa0*/  IMAD.X R5, R5, 0x1, R22, P3 ;  /* 0x0000000105057824 */ /* 0x000fe200018e0616 */
[----:B------:R-:W-:Y:S01]  /*12ab0*/  IADD3 R2, P4, R2, R23, RZ ;  /* 0x0000001702027210 */ /* 0x000fe20007f9e0ff */
[----:B------:R-:W-:Y:S01]  /*12ac0*/  STL [R1+0x134], R95 ;  /* 0x0001345f01007387 */ /* 0x000fe20000100800 */
[----:B------:R-:W-:-:S03]  /*12ad0*/  ISETP.NE.U32.AND P2, PT, R92, RZ, PT ;  /* 0x000000ff5c00720c */ /* 0x000fc60003f45070 */
[----:B------:R3:W-:Y:S01]  /*12ae0*/  STL [R1+0x140], R6 ;  /* 0x0001400601007387 */ /* 0x0007e20000100800 */
[----:B------:R-:W-:-:S03]  /*12af0*/  IMAD.X R3, R3, 0x1, R22, P4 ;  /* 0x0000000103037824 */ /* 0x000fc600020e0616 */
[----:B------:R4:W-:Y:S04]  /*12b00*/  STL [R1+0x13c], R21 ;  /* 0x00013c1501007387 */ /* 0x0009e80000100800 */
[----:B------:R-:W-:Y:S04]  /*12b10*/  STL [R1+0x228], R4 ;  /* 0x0002280401007387 */ /* 0x000fe80000100800 */
[----:B------:R-:W-:Y:S01]  /*12b20*/  STL [R1+0x224], R5 ;  /* 0x0002240501007387 */ /* 0x000fe20000100800 */
[----:B-1----:R-:W-:-:S03]  /*12b30*/  IMAD.MOV.U32 R96, RZ, RZ, R4 ;  /* 0x000000ffff607224 */ /* 0x002fc600078e0004 */
[----:B------:R-:W-:Y:S01]  /*12b40*/  STL [R1+0x230], R2 ;  /* 0x0002300201007387 */ /* 0x000fe20000100800 */
[----:B------:R-:W-:-:S03]  /*12b50*/  IMAD.MOV.U32 R97, RZ, RZ, R5 ;  /* 0x000000ffff617224 */ /* 0x000fc600078e0005 */
[----:B--2---:R-:W2:Y:S04]  /*12b60*/  LDL.LU R94, [R1+0x238] ;  /* 0x00023800015e7983 */ /* 0x004ea80000300800 */
[----:B------:R1:W-:Y:S04]  /*12b70*/  STL [R1+0x22c], R3 ;  /* 0x00022c0301007387 */ /* 0x0003e80000100800 */
[----:B---3--:R-:W3:Y:S04]  /*12b80*/  LDL.LU R6, [R1+0x240] ;  /* 0x0002400001067983 */ /* 0x008ee80000300800 */
[----:B------:R-:W3:Y:S04]  /*12b90*/  LDL.LU R95, [R1+0x234] ;  /* 0x00023400015f7983 */ /* 0x000ee80000300800 */
[----:B------:R1:W-:Y:S04]  /*12ba0*/  LDGSTS.E [R19+0x20000], desc[UR60][R96.64], P2 ;  /* 0x2000000060137fae */ /* 0x0003e8000912187c */
[----:B----4-:R-:W4:Y:S01]  /*12bb0*/  LDL.LU R21, [R1+0x23c] ;  /* 0x00023c0001157983 */ /* 0x010f220000300800 */
[----:B-1----:R-:W-:-:S02]  /*12bc0*/  IMAD.MOV.U32 R97, RZ, RZ, R3 ;  /* 0x000000ffff617224 */ /* 0x002fc400078e0003 */
[----:B------:R-:W-:Y:S01]  /*12bd0*/  IMAD.MOV.U32 R96, RZ, RZ, R2 ;  /* 0x000000ffff607224 */ /* 0x000fe200078e0002 */
[----:B------:R-:W4:Y:S04]  /*12be0*/  LDL.LU R3, [R1+0x324] ;  /* 0x0003240001037983 */ /* 0x000f280000300800 */
[----:B------:R-:W4:Y:S04]  /*12bf0*/  LDL.LU R2, [R1+0x328] ;  /* 0x0003280001027983 */ /* 0x000f280000300800 */
[----:B------:R-:W4:Y:S04]  /*12c00*/  LDL.LU R5, [R1+0x32c] ;  /* 0x00032c0001057983 */ /* 0x000f280000300800 */
[----:B------:R-:W4:Y:S01]  /*12c10*/  LDL.LU R4, [R1+0x330] ;  /* 0x0003300001047983 */ /* 0x000f220000300800 */
        /* <DEDUP_REMOVED lines=13> */
[----:B--2---:R-:W-:-:S05]  /*12cf0*/  IADD3 R94, P3, R94, R23, RZ ;  /* 0x000000175e5e7210 */ /* 0x004fca0007f7e0ff */
[----:B-1----:R-:W-:Y:S01]  /*12d00*/  IMAD.MOV.U32 R96, RZ, RZ, R94 ;  /* 0x000000ffff607224 */ /* 0x002fe200078e005e */
[----:B---3--:R-:W-:Y:S01]  /*12d10*/  IADD3 R6, P4, R6, R23, RZ ;  /* 0x0000001706067210 */ /* 0x008fe20007f9e0ff */
[----:B------:R-:W-:-:S04]  /*12d20*/  IMAD.X R95, R95, 0x1, R22, P3 ;  /* 0x000000015f5f7824 */ /* 0x000fc800018e0616 */
[----:B------:R-:W-:Y:S02]  /*12d30*/  IMAD.MOV.U32 R97, RZ, RZ, R95 ;  /* 0x000000ffff617224 */ /* 0x000fe400078e005f */
[----:B----4-:R-:W-:-:S03]  /*12d40*/  IMAD.X R21, R21, 0x1, R22, P4 ;  /* 0x0000000115157824 */ /* 0x010fc600020e0616 */
[----:B------:R1:W-:Y:S04]  /*12d50*/  LDGSTS.E [R19+0x20008], desc[UR60][R96.64], P2 ;  /* 0x2000800060137fae */ /* 0x0003e8000912187c */
[----:B------:R-:W-:Y:S04]  /*12d60*/  STL [R1+0x238], R94 ;  /* 0x0002385e01007387 */ /* 0x000fe80000100800 */
[----:B------:R-:W-:Y:S01]  /*12d70*/  STL [R1+0x234], R95 ;  /* 0x0002345f01007387 */ /* 0x000fe20000100800 */
[----:B------:R-:W-:Y:S01]  /*12d80*/  IADD3 R2, P3, R2, R23, RZ ;  /* 0x0000001702027210 */ /* 0x000fe20007f7e0ff */
[----:B-1----:R-:W-:-:S02]  /*12d90*/  IMAD.MOV.U32 R96, RZ, RZ, R6 ;  /* 0x000000ffff607224 */ /* 0x002fc400078e0006 */
[----:B------:R-:W-:Y:S02]  /*12da0*/  IMAD.MOV.U32 R97, RZ, RZ, R21 ;  /* 0x000000ffff617224 */ /* 0x000fe400078e0015 */
[----:B------:R-:W-:Y:S01]  /*12db0*/  IMAD.X R3, R3, 0x1, R22, P3 ;  /* 0x0000000103037824 */ /* 0x000fe200018e0616 */
[----:B------:R-:W-:Y:S01]  /*12dc0*/  STL [R1+0x240], R6 ;  /* 0x0002400601007387 */ /* 0x000fe20000100800 */
[----:B------:R-:W-:-:S03]  /*12dd0*/  IADD3 R4, P4, R4, R23, RZ ;  /* 0x0000001704047210 */ /* 0x000fc60007f9e0ff */
[----:B------:R-:W-:Y:S02]  /*12de0*/  STL [R1+0x23c], R21 ;  /* 0x00023c1501007387 */ /* 0x000fe40000100800 */
[----:B------:R-:W-:Y:S02]  /*12df0*/  IMAD.X R5, R5, 0x1, R22, P4 ;  /* 0x0000000105057824 */ /* 0x000fe400020e0616 */
[----:B------:R1:W-:Y:S04]  /*12e00*/  STL [R1+0x328], R2 ;  /* 0x0003280201007387 */ /* 0x0003e80000100800 */
[----:B------:R2:W-:Y:S04]  /*12e10*/  LDGSTS.E [R19+0x2000c], desc[UR60][R96.64], P1 ;  /* 0x2000c00060137fae */ /* 0x0005e8000892187c */
[----:B------:R3:W-:Y:S04]  /*12e20*/  STL [R1+0x324], R3 ;  /* 0x0003240301007387 */ /* 0x0007e80000100800 */
[----:B------:R4:W-:Y:S01]  /*12e30*/  STL [R1+0x330], R4 ;  /* 0x0003300401007387 */ /* 0x0009e20000100800 */
[----:B--2---:R-:W-:-:S03]  /*12e40*/  IMAD.MOV.U32 R96, RZ, RZ, R2 ;  /* 0x000000ffff607224 */ /* 0x004fc600078e0002 */
[----:B-1----:R-:W2:Y:S01]  /*12e50*/  LDL.LU R2, [R1+0x338] ;  /* 0x0003380001027983 */ /* 0x002ea20000300800 */
[----:B------:R-:W-:-:S03]  /*12e60*/  IMAD.MOV.U32 R97, RZ, RZ, R3 ;  /* 0x000000ffff617224 */ /* 0x000fc600078e0003 */
[----:B------:R1:W-:Y:S04]  /*12e70*/  STL [R1+0x32c], R5 ;  /* 0x00032c0501007387 */ /* 0x0003e80000100800 */
[----:B---3--:R-:W3:Y:S04]  /*12e80*/  LDL.LU R3, [R1+0x340] ;  /* 0x0003400001037983 */ /* 0x008ee80000300800 */
[----:B------:R-:W3:Y:S04]  /*12e90*/  LDL.LU R94, [R1+0x334] ;  /* 0x00033400015e7983 */ /* 0x000ee80000300800 */
[----:B------:R-:W3:Y:S01]  /*12ea0*/  LDL.LU R21, [R1+0x33c] ;  /* 0x00033c0001157983 */ /* 0x000ee20000300800 */
[----:B------:R-:W-:-:S03]  /*12eb0*/  ISETP.GT.AND P1, PT, R90, 0x7c, PT ;  /* 0x0000007c5a00780c */ /* 0x000fc60003f24270 */
[----:B------:R-:W3:Y:S01]  /*12ec0*/  LDL.LU R95, [R1+0x344] ;  /* 0x00034400015f7983 */ /* 0x000ee20000300800 */
[----:B------:R-:W-:Y:S02]  /*12ed0*/  SEL R92, RZ, 0x4, !P1 ;  /* 0x00000004ff5c7807 */ /* 0x000fe40004800000 */
[----:B------:R-:W-:Y:S02]  /*12ee0*/  ISETP.GT.AND P1, PT, R90, 0x7d, PT ;  /* 0x0000007d5a00780c */ /* 0x000fe40003f24270 */
[----:B------:R-:W-:-:S04]  /*12ef0*/  SEL R92, R92, RZ, !P0 ;  /* 0x000000ff5c5c7207 */ /* 0x000fc80004000000 */
[----:B------:R-:W-:Y:S02]  /*12f00*/  ISETP.NE.U32.AND P2, PT, R92, RZ, PT ;  /* 0x000000ff5c00720c */ /* 0x000fe40003f45070 */
[----:B------:R-:W-:-:S04]  /*12f10*/  SEL R92, RZ, 0x4, !P1 ;  /* 0x00000004ff5c7807 */ /* 0x000fc80004800000 */
[----:B------:R-:W-:-:S04]  /*12f20*/  SEL R92, R92, RZ, !P0 ;  /* 0x000000ff5c5c7207 */ /* 0x000fc80004000000 */
[----:B------:R-:W-:-:S03]  /*12f30*/  ISETP.NE.U32.AND P1, PT, R92, RZ, PT ;  /* 0x000000ff5c00720c */ /* 0x000fc60003f25070 */
[----:B------:R4:W-:Y:S02]  /*12f40*/  LDGSTS.E [R19+0x30000], desc[UR60][R96.64], P2 ;  /* 0x3000000060137fae */ /* 0x0009e4000912187c */
[----:B----4-:R-:W-:Y:S02]  /*12f50*/  IMAD.MOV.U32 R96, RZ, RZ, R4 ;  /* 0x000000ffff607224 */ /* 0x010fe400078e0004 */
[----:B------:R-:W-:Y:S01]  /*12f60*/  IMAD.MOV.U32 R97, RZ, RZ, R5 ;  /* 0x000000ffff617224 */ /* 0x000fe200078e0005 */
[----:B------:R-:W4:Y:S05]  /*12f70*/  LDL.LU R4, [R1+0x348] ;  /* 0x0003480001047983 */ /* 0x000f2a0000300800 */
[----:B------:R3:W-:Y:S01]  /*12f80*/  LDGSTS.E [R19+0x30004], desc[UR60][R96.64], P1 ;  /* 0x3000400060137fae */ /* 0x0007e2000892187c */
[----:B------:R-:W-:-:S03]  /*12f90*/  ISETP.GT.AND P1, PT, R90, 0x7e, PT ;  /* 0x0000007e5a00780c */ /* 0x000fc60003f24270 */
[----:B-1----:R-:W4:Y:S01]  /*12fa0*/  LDL.LU R5, [R1+0x354] ;  /* 0x0003540001057983 */ /* 0x002f220000300800 */
[----:B------:R-:W-:-:S03]  /*12fb0*/  SEL R92, RZ, 0x4, !P1 ;  /* 0x00000004ff5c7807 */ /* 0x000fc60004800000 */
[----:B------:R-:W4:Y:S01]  /*12fc0*/  LDL.LU R6, [R1+0x358] ;  /* 0x0003580001067983 */ /* 0x000f220000300800 */
[----:B------:R-:W-:-:S04]  /*12fd0*/  SEL R92, R92, RZ, !P0 ;  /* 0x000000ff5c5c7207 */ /* 0x000fc80004000000 */
[----:B------:R-:W-:Y:S02]  /*12fe0*/  ISETP.NE.U32.AND P2, PT, R92, RZ, PT ;  /* 0x000000ff5c00720c */ /* 0x000fe40003f45070 */
[-C--:B--2---:R-:W-:Y:S02]  /*12ff0*/  IADD3 R2, P3, R2, R23.reuse, RZ ;  /* 0x0000001702027210 */ /* 0x084fe40007f7e0ff */
[----:B---3--:R-:W-:-:S03]  /*13000*/  IADD3 R3, P4, R3, R23, RZ ;  /* 0x0000001703037210 */ /* 0x008fc60007f9e0ff */
[----:B------:R-:W-:Y:S02]  /*13010*/  IMAD.X R94, R94, 0x1, R22, P3 ;  /* 0x000000015e5e7824 */ /* 0x000fe400018e0616 */
[----:B------:R-:W-:Y:S02]  /*13020*/  IMAD.MOV.U32 R96, RZ, RZ, R2 ;  /* 0x000000ffff607224 */ /* 0x000fe400078e0002 */
[----:B------:R-:W-:Y:S02]  /*13030*/  IMAD.MOV.U32 R97, RZ, RZ, R94 ;  /* 0x000000ffff617224 */ /* 0x000fe400078e005e */
[----:B------:R-:W-:Y:S01]  /*13040*/  IMAD.X R21, R21, 0x1, R22, P4 ;  /* 0x0000000115157824 */ /* 0x000fe200020e0616 */
[----:B------:R-:W-:Y:S04]  /*13050*/  STL [R1+0x338], R2 ;  /* 0x0003380201007387 */ /* 0x000fe80000100800 */
[----:B------:R-:W-:Y:S04]  /*13060*/  STL [R1+0x334], R94 ;  /* 0x0003345e01007387 */ /* 0x000fe80000100800 */
[----:B------:R-:W-:Y:S04]  /*13070*/  STL [R1+0x340], R3 ;  /* 0x0003400301007387 */ /* 0x000fe80000100800 */
[----:B------:R1:W-:Y:S04]  /*13080*/  LDGSTS.E [R19+0x30008], desc[UR60][R96.64], P2 ;  /* 0x3000800060137fae */ /* 0x0003e8000912187c */
[----:B------:R2:W-:Y:S01]  /*13090*/  STL [R1+0x33c], R21 ;  /* 0x00033c1501007387 */ /* 0x0005e20000100800 */
[----:B-1----:R-:W-:-:S03]  /*130a0*/  IMAD.MOV.U32 R97, RZ, RZ, R21 ;  /* 0x000000ffff617224 */ /* 0x002fc600078e0015 */
[----:B--2---:R-:W2:Y:S01]  /*130b0*/  LDL R21, [R1+0x3d4] ;  /* 0x0003d40001157983 */ /* 0x004ea20000100800 */
[----:B------:R-:W1:Y:S01]  /*130c0*/  S2R R94, SR_TID.X ;  /* 0x00000000005e7919 */ /* 0x000e620000002100 */
[----:B------:R-:W-:-:S04]  /*130d0*/  ISETP.GT.AND P1, PT, R90, 0x7f, PT ;  /* 0x0000007f5a00780c */ /* 0x000fc80003f24270 */
[----:B------:R-:W-:-:S04]  /*130e0*/  SEL R92, RZ, 0x4, !P1 ;  /* 0x00000004ff5c7807 */ /* 0x000fc80004800000 */
[----:B------:R-:W-:-:S04]  /*130f0*/  SEL R92, R92, RZ, !P0 ;  /* 0x000000ff5c5c7207 */ /* 0x000fc80004000000 */
[----:B------:R-:W-:Y:S01]  /*13100*/  ISETP.NE.U32.AND P1, PT, R92, RZ, PT ;  /* 0x000000ff5c00720c */ /* 0x000fe20003f25070 */
[----:B------:R-:W-:-:S12]  /*13110*/  IMAD.MOV.U32 R96, RZ, RZ, R3 ;  /* 0x000000ffff607224 */ /* 0x000fd800078e0003 */
[----:B------:R3:W-:Y:S01]  /*13120*/  LDGSTS.E [R19+0x3000c], desc[UR60][R96.64], P1 ;  /* 0x3000c00060137fae */ /* 0x0007e2000892187c */
[----:B----4-:R-:W-:-:S03]  /*13130*/  IADD3 R6, P2, R6, R89, RZ ;  /* 0x0000005906067210 */ /* 0x010fc60007f5e0ff */
[----:B------:R-:W0:Y:S01]  /*13140*/  LDGDEPBAR ;  /* 0x00000000000079af */ /* 0x000e220000000000 */
[----:B-1----:R-:W-:-:S04]  /*13150*/  LOP3.LUT R2, R94, 0x7f, RZ, 0xc0, !PT ;  /* 0x0000007f5e027812 */ /* 0x002fc800078ec0ff */
[----:B------:R-:W-:Y:S02]  /*13160*/  ISETP.GE.AND P1, PT, R2, R90, PT ;  /* 0x0000005a0200720c */ /* 0x000fe40003f26270 */
[----:B------:R-:W4:Y:S02]  /*13170*/  LDL.LU R2, [R1+0x368] ;  /* 0x0003680001027983 */ /* 0x000f240000300800 */
[----:B---3--:R-:W-:Y:S01]  /*13180*/  SEL R19, RZ, 0x4, P1 ;  /* 0x00000004ff137807 */ /* 0x008fe20000800000 */
[----:B------:R-:W-:Y:S01]  /*13190*/  IMAD.X R5, R5, 0x1, R88, P2 ;  /* 0x0000000105057824 */ /* 0x000fe200010e0658 */
[----:B------:R-:W3:Y:S02]  /*131a0*/  LDL.LU R3, [R1+0x374] ;  /* 0x0003740001037983 */ /* 0x000ee40000300800 */
[----:B------:R-:W-:Y:S02]  /*131b0*/  SEL R19, R19, RZ, !P0 ;  /* 0x000000ff13137207 */ /* 0x000fe40004000000 */
[----:B------:R-:W-:Y:S01]  /*131c0*/  IADD3 R4, P1, R4, R89, RZ ;  /* 0x0000005904047210 */ /* 0x000fe20007f3e0ff */
[----:B------:R-:W3:Y:S01]  /*131d0*/  LDL.LU R94, [R1+0x378] ;  /* 0x00037800015e7983 */ /* 0x000ee20000300800 */
[----:B------:R-:W-:-:S02]  /*131e0*/  ISETP.NE.U32.AND P0, PT, R19, RZ, PT ;  /* 0x000000ff1300720c */ /* 0x000fc40003f05070 */
[----:B------:R-:W-:Y:S01]  /*131f0*/  LEA R19, R0, UR11, 0xf ;  /* 0x0000000b00137c11 */ /* 0x000fe2000f8e78ff */
[----:B------:R-:W-:Y:S02]  /*13200*/  IMAD.X R95, R95, 0x1, R88, P1 ;  /* 0x000000015f5f7824 */ /* 0x000fe400008e0658 */
[----:B------:R-:W-:Y:S02]  /*13210*/  IMAD.MOV.U32 R96, RZ, RZ, R4 ;  /* 0x000000ffff607224 */ /* 0x000fe400078e0004 */
[----:B------:R-:W-:Y:S01]  /*13220*/  IMAD.MOV.U32 R97, RZ, RZ, R95 ;  /* 0x000000ffff617224 */ /* 0x000fe200078e005f */
[----:B------:R-:W-:Y:S04]  /*13230*/  STL [R1+0x348], R4 ;  /* 0x0003480401007387 */ /* 0x000fe80000100800 */
[----:B------:R-:W-:Y:S04]  /*13240*/  STL [R1+0x358], R6 ;  /* 0x0003580601007387 */ /* 0x000fe80000100800 */
[----:B------:R1:W-:Y:S01]  /*13250*/  STL [R1+0x344], R95 ;  /* 0x0003445f01007387 */ /* 0x0003e20000100800 */
[----:B--2---:R-:W-:-:S03]  /*13260*/  IADD3 R90, R21, 0x100000, R19 ;  /* 0x00100000155a7810 */ /* 0x004fc60007ffe013 */
[----:B------:R-:W2:Y:S04]  /*13270*/  LDL.LU R21, [R1+0x388] ;  /* 0x0003880001157983 */ /* 0x000ea80000300800 */
[----:B------:R1:W-:Y:S04]  /*13280*/  LDGSTS.E [R90+-0x40000], desc[UR60][R96.64], P0 ;  /* 0xc0000000605a7fae */ /* 0x0003e8000812187c */
[----:B------:R1:W-:Y:S04]  /*13290*/  STL [R1+0x354], R5 ;  /* 0x0003540501007387 */ /* 0x0003e80000100800 */
[----:B------:R-:W2:Y:S01]  /*132a0*/  LDL.LU R92, [R1+0x398] ;  /* 0x00039800015c7983 */ /* 0x000ea20000300800 */
[----:B-1----:R-:W-:-:S03]  /*132b0*/  IMAD.MOV.U32 R96, RZ, RZ, R6 ;  /* 0x000000ffff607224 */ /* 0x002fc600078e0006 */
[----:B------:R-:W2:Y:S01]  /*132c0*/  LDL.LU R95, [R1+0x384] ;  /* 0x00038400015f7983 */ /* 0x000ea20000300800 */
[----:B------:R-:W-:-:S03]  /*132d0*/  IMAD.MOV.U32 R97, RZ, RZ, R5 ;  /* 0x000000ffff617224 */ /* 0x000fc600078e0005 */
[----:B------:R-:W2:Y:S04]  /*132e0*/  LDL.LU R4, [R1+0x394] ;  /* 0x0003940001047983 */ /* 0x000ea80000300800 */
[----:B------:R-:W5:Y:S04]  /*132f0*/  LDL.LU R5, [R1+0x5b8] ;  /* 0x0005b80001057983 */ /* 0x000f680000300800 */
[----:B------:R-:W5:Y:S04]  /*13300*/  LDL.LU R6, [R1+0x5b4] ;  /* 0x0005b40001067983 */ /* 0x000f680000300800 */
[----:B------:R1:W-:Y:S04]  /*13310*/  LDGSTS.E [R90+-0x3fc00], desc[UR60][R96.64], P0 ;  /* 0xc0400000605a7fae */ /* 0x0003e8000812187c */
[----:B------:R-:W2:Y:S01]  /*13320*/  LDL.LU R97, [R1+0x364] ;  /* 0x0003640001617983 */ /* 0x000ea20000300800 */
[----:B----4-:R-:W-:-:S02]  /*13330*/  IADD3 R2, P1, R2, R89, RZ ;  /* 0x0000005902027210 */ /* 0x010fc40007f3e0ff */
[----:B---3--:R-:W-:-:S03]  /*13340*/  IADD3 R94, P2, R94, R89, RZ ;  /* 0x000000595e5e7210 */ /* 0x008fc60007f5e0ff */
[----:B-1----:R-:W-:Y:S01]  /*13350*/  IMAD.MOV.U32 R96, RZ, RZ, R2 ;  /* 0x000000ffff607224 */ /* 0x002fe200078e0002 */
[----:B------:R1:W-:Y:S01]  /*13360*/  STL [R1+0x368], R2 ;  /* 0x0003680201007387 */ /* 0x0003e20000100800 */
[----:B------:R-:W-:Y:S01]  /*13370*/  IMAD.X R3, R3, 0x1, R88, P2 ;  /* 0x0000000103037824 */ /* 0x000fe200010e0658 */
[----:B--2---:R-:W-:-:S05]  /*13380*/  IADD3 R92, P2, R92, R89, RZ ;  /* 0x000000595c5c7210 */ /* 0x004fca0007f5e0ff */
[--C-:B------:R-:W-:Y:S02]  /*13390*/  IMAD.X R4, R4, 0x1, R88.reuse, P2 ;  /* 0x0000000104047824 */ /* 0x100fe400010e0658 */
[----:B------:R-:W-:Y:S01]  /*133a0*/  IMAD.X R97, R97, 0x1, R88, P1 ;  /* 0x0000000161617824 */ /* 0x000fe200008e0658 */
[----:B------:R-:W-:-:S04]  /*133b0*/  IADD3 R21, P1, R21, R89, RZ ;  /* 0x0000005915157210 */ /* 0x000fc80007f3e0ff */
[----:B------:R2:W-:Y:S01]  /*133c0*/  STL [R1+0x364], R97 ;  /* 0x0003646101007387 */ /* 0x0005e20000100800 */
[----:B------:R-:W-:-:S03]  /*133d0*/  IMAD.X R95, R95, 0x1, R88, P1 ;  /* 0x000000015f5f7824 */ /* 0x000fc600008e0658 */
[----:B------:R3:W-:Y:S04]  /*133e0*/  LDGSTS.E [R90+-0x3f800], desc[UR60][R96.64], P0 ;  /* 0xc0800000605a7fae */ /* 0x0007e8000812187c */
[----:B------:R-:W-:Y:S04]  /*133f0*/  STL [R1+0x378], R94 ;  /* 0x0003785e01007387 */ /* 0x000fe80000100800 */
[----:B-1----:R-:W4:Y:S01]  /*13400*/  LDL.LU R2, [R1+0x3b8] ;  /* 0x0003b80001027983 */ /* 0x002f220000300800 */
[----:B---3--:R-:W-:Y:S02]  /*13410*/  IMAD.MOV.U32 R96, RZ, RZ, R94 ;  /* 0x000000ffff607224 */ /* 0x008fe400078e005e */
[----:B--2---:R-:W-:Y:S01]  /*13420*/  IMAD.MOV.U32 R97, RZ, RZ, R3 ;  /* 0x000000ffff617224 */ /* 0x004fe200078e0003 */
[----:B------:R1:W-:Y:S04]  /*13430*/  STL [R1+0x374], R3 ;  /* 0x0003740301007387 */ /* 0x0003e80000100800 */
[----:B------:R2:W-:Y:S04]  /*13440*/  LDGSTS.E [R90+-0x3f400], desc[UR60][R96.64], P0 ;  /* 0xc0c00000605a7fae */ /* 0x0005e8000812187c */
[----:B-1----:R-:W5:Y:S04]  /*13450*/  LDL.LU R3, [R1+0x5b0] ;  /* 0x0005b00001037983 */ /* 0x002f680000300800 */
[----:B------:R-:W3:Y:S01]  /*13460*/  LDL.LU R94, [R1+0x3b4] ;  /* 0x0003b400015e7983 */ /* 0x000ee20000300800 */
[----:B--2---:R-:W-:-:S02]  /*13470*/  IMAD.MOV.U32 R96, RZ, RZ, R21 ;  /* 0x000000ffff607224 */ /* 0x004fc400078e0015 */
[----:B------:R-:W-:Y:S01]  /*13480*/  IMAD.MOV.U32 R97, RZ, RZ, R95 ;  /* 0x000000ffff617224 */ /* 0x000fe200078e005f */
[----:B------:R-:W-:Y:S04]  /*13490*/  STL [R1+0x388], R21 ;  /* 0x0003881501007387 */ /* 0x000fe80000100800 */
[----:B------:R1:W-:Y:S04]  /*134a0*/  STL [R1+0x384], R95 ;  /* 0x0003845f01007387 */ /* 0x0003e80000100800 */
[----:B------:R2:W-:Y:S04]  /*134b0*/  LDGSTS.E [R90+-0x3f000], desc[UR60][R96.64], P0 ;  /* 0xc1000000605a7fae */ /* 0x0005e8000812187c */
[----:B------:R-:W-:Y:S04]  /*134c0*/  STL [R1+0x398], R92 ;  /* 0x0003985c01007387 */ /* 0x000fe80000100800 */
[----:B-1----:R-:W3:Y:S01]  /*134d0*/  LDL.LU R95, [R1+0x350] ;  /* 0x00035000015f7983 */ /* 0x002ee20000300800 */
[----:B--2---:R-:W-:-:S02]  /*134e0*/  IMAD.MOV.U32 R96, RZ, RZ, R92 ;  /* 0x000000ffff607224 */ /* 0x004fc400078e005c */
[----:B------:R-:W-:Y:S01]  /*134f0*/  IMAD.MOV.U32 R97, RZ, RZ, R4 ;  /* 0x000000ffff617224 */ /* 0x000fe200078e0004 */
[----:B------:R1:W-:Y:S04]  /*13500*/  STL [R1+0x394], R4 ;  /* 0x0003940401007387 */ /* 0x0003e80000100800 */
[----:B------:R-:W2:Y:S04]  /*13510*/  LDL.LU R21, [R1+0x360] ;  /* 0x0003600001157983 */ /* 0x000ea80000300800 */
[----:B------:R3:W-:Y:S04]  /*13520*/  LDGSTS.E [R90+-0x3ec00], desc[UR60][R96.64], P0 ;  /* 0xc1400000605a7fae */ /* 0x0007e8000812187c */
[----:B-1----:R-:W5:Y:S04]  /*13530*/  LDL.LU R4, [R1+0x5ac] ;  /* 0x0005ac0001047983 */ /* 0x002f680000300800 */
[----:B------:R-:W2:Y:S04]  /*13540*/  LDL.LU R92, [R1+0x35c] ;  /* 0x00035c00015c7983 */ /* 0x000ea80000300800 */
[----:B------:R-:W2:Y:S04]  /*13550*/  LDL.LU R96, [R1+0x3a4] ;  /* 0x0003a40001607983 */ /* 0x000ea80000300800 */
[----:B------:R-:W2:Y:S01]  /*13560*/  LDL.LU R97, [R1+0x3a8] ;  /* 0x0003a80001617983 */ /* 0x000ea20000300800 */
[----:B----4-:R-:W-:-:S05]  /*13570*/  IADD3 R2, P2, R2, R89, RZ ;  /* 0x0000005902027210 */ /* 0x010fca0007f5e0ff */
[----:B---3--:R-:W-:Y:S01]  /*13580*/  IMAD.X R94, R94, 0x1, R88, P2 ;  /* 0x000000015e5e7824 */ /* 0x008fe200010e0658 */
[----:B--2---:R-:W-:-:S05]  /*13590*/  IADD3 R97, P1, R97, R89, RZ ;  /* 0x0000005961617210 */ /* 0x004fca0007f3e0ff */
[----:B------:R-:W-:Y:S01]  /*135a0*/  IMAD.X R96, R96, 0x1, R88, P1 ;  /* 0x0000000160607824 */ /* 0x000fe200008e0658 */
[----:B------:R1:W-:Y:S04]  /*135b0*/  STL [R1+0x3a8], R97 ;  /* 0x0003a86101007387 */ /* 0x0003e80000100800 */
[----:B------:R2:W-:Y:S01]  /*135c0*/  STL [R1+0x3a4], R96 ;  /* 0x0003a46001007387 */ /* 0x0005e20000100800 */
[----:B-1----:R-:W-:-:S04]  /*135d0*/  LOP3.LUT R97, R97, R96, RZ, 0x3c, !PT ;  /* 0x0000006061617212 */ /* 0x002fc800078e3cff */
[----:B--2---:R-:W-:-:S04]  /*135e0*/  LOP3.LUT R96, R97, R96, RZ, 0x3c, !PT ;  /* 0x0000006061607212 */ /* 0x004fc800078e3cff */
[----:B------:R-:W-:Y:S01]  /*135f0*/  LOP3.LUT R97, R97, R96, RZ, 0x3c, !PT ;  /* 0x0000006061617212 */ /* 0x000fe200078e3cff */
[----:B------:R-:W-:Y:S04]  /*13600*/  STL [R1+0x3b8], R2 ;  /* 0x0003b80201007387 */ /* 0x000fe80000100800 */
[----:B------:R1:W-:Y:S04]  /*13610*/  LDGSTS.E [R90+-0x3e800], desc[UR60][R96.64], P0 ;  /* 0xc1800000605a7fae */ /* 0x0003e8000812187c */
[----:B------:R2:W-:Y:S01]  /*13620*/  STL [R1+0x3b4], R94 ;  /* 0x0003b45e01007387 */ /* 0x0005e20000100800 */
[----:B-1----:R-:W-:-:S02]  /*13630*/  IMAD.MOV.U32 R96, RZ, RZ, R2 ;  /* 0x000000ffff607224 */ /* 0x002fc400078e0002 */
[----:B------:R-:W-:Y:S02]  /*13640*/  IMAD.MOV.U32 R97, RZ, RZ, R94 ;  /* 0x000000ffff617224 */ /* 0x000fe400078e005e */
[----:B--2---:R-:W2:Y:S04]  /*13650*/  LDL.LU R94, [R1+0x370] ;  /* 0x00037000015e7983 */ /* 0x004ea80000300800 */
[----:B------:R-:W3:Y:S04]  /*13660*/  LDL.LU R2, [R1+0x37c] ;  /* 0x00037c0001027983 */ /* 0x000ee80000300800 */
[----:B------:R1:W-:Y:S04]  /*13670*/  LDGSTS.E [R90+-0x3e400], desc[UR60][R96.64], P0 ;  /* 0xc1c00000605a7fae */ /* 0x0003e8000812187c */
[----:B------:R-:W4:Y:S04]  /*13680*/  LDL R96, [R1+0x578] ;  /* 0x0005780001607983 */ /* 0x000f280000100800 */
[----:B------:R-:W2:Y:S01]  /*13690*/  LDL.LU R97, [R1+0x34c] ;  /* 0x00034c0001617983 */ /* 0x000ea20000300800 */
[----:B------:R-:W-:-:S02]  /*136a0*/  IADD3 R95, P1, R95, R89, RZ ;  /* 0x000000595f5f7210 */ /* 0x000fc40007f3e0ff */
[----:B------:R-:W-:Y:S01]  /*136b0*/  IADD3 R21, P2, R21, R89, RZ ;  /* 0x0000005915157210 */ /* 0x000fe20007f5e0ff */
[----:B------:R-:W3:Y:S04]  /*136c0*/  LDL.LU R90, [R1+0x380] ;  /* 0x00038000015a7983 */ /* 0x000ee80000300800 */
[--C-:B------:R-:W-:Y:S01]  /*136d0*/  IMAD.X R92, R92, 0x1, R88.reuse, P2 ;  /* 0x000000015c5c7824 */ /* 0x100fe200010e0658 */
[----:B------:R2:W-:Y:S01]  /*136e0*/  STL [R1+0x350], R95 ;  /* 0x0003505f01007387 */ /* 0x0005e20000100800 */
[----:B----4-:R-:W-:Y:S01]  /*136f0*/  IADD3 R19, R96, 0x100000, R19 ;  /* 0x0010000060137810 */ /* 0x010fe20007ffe013 */
[----:B-1----:R-:W-:Y:S02]  /*13700*/  IMAD.MOV.U32 R96, RZ, RZ, R95 ;  /* 0x000000ffff607224 */ /* 0x002fe400078e005f */
[----:B--2---:R-:W-:-:S05]  /*13710*/  IMAD.X R97, R97, 0x1, R88, P1 ;  /* 0x0000000161617824 */ /* 0x004fca00008e0658 */
[----:B------:R1:W-:Y:S04]  /*13720*/  STL [R1+0x34c], R97 ;  /* 0x00034c6101007387 */ /* 0x0003e80000100800 */
[----:B------:R2:W-:Y:S04]  /*13730*/  LDGSTS.E [R19+-0x3fe00], desc[UR60][R96.64], P0 ;  /* 0xc020000060137fae */ /* 0x0005e8000812187c */
[----:B------:R4:W-:Y:S04]  /*13740*/  STL [R1+0x360], R21 ;  /* 0x0003601501007387 */ /* 0x0009e80000100800 */
[----:B------:R-:W3:Y:S01]  /*13750*/  LDL.LU R95, [R1+0x3a0] ;  /* 0x0003a000015f7983 */ /* 0x000ee20000300800 */
[----:B--2---:R-:W-:-:S02]  /*13760*/  IMAD.MOV.U32 R96, RZ, RZ, R21 ;  /* 0x000000ffff607224 */ /* 0x004fc400078e0015 */
[----:B-1----:R-:W-:Y:S01]  /*13770*/  IMAD.MOV.U32 R97, RZ, RZ, R92 ;  /* 0x000000ffff617224 */ /* 0x002fe200078e005c */
[----:B------:R1:W-:Y:S04]  /*13780*/  STL [R1+0x35c], R92 ;  /* 0x00035c5c01007387 */ /* 0x0003e80000100800 */
[----:B----4-:R-:W2:Y:S04]  /*13790*/  LDL.LU R21, [R1+0x39c] ;  /* 0x00039c0001157983 */ /* 0x010ea80000300800 */
[----:B------:R4:W-:Y:S04]  /*137a0*/  LDGSTS.E [R19+-0x3fa00], desc[UR60][R96.64], P0 ;  /* 0xc060000060137fae */ /* 0x0009e8000812187c */
[----:B-1----:R-:W2:Y:S04]  /*137b0*/  LDL.LU R92, [R1+0x3c0] ;  /* 0x0003c000015c7983 */ /* 0x002ea80000300800 */
[----:B------:R-:W2:Y:S01]  /*137c0*/  LDL.LU R97, [R1+0x36c] ;  /* 0x00036c0001617983 */ /* 0x000ea20000300800 */
[----:B------:R-:W-:-:S02]  /*137d0*/  IADD3 R94, P1, R94, R89, RZ ;  /* 0x000000595e5e7210 */ /* 0x000fc40007f3e0ff */
[----:B---3--:R-:W-:-:S03]  /*137e0*/  IADD3 R90, P2, R90, R89, RZ ;  /* 0x000000595a5a7210 */ /* 0x008fc60007f5e0ff */
[----:B----4-:R-:W-:Y:S02]  /*137f0*/  IMAD.MOV.U32 R96, RZ, RZ, R94 ;  /* 0x000000ffff607224 */ /* 0x010fe400078e005e */
[--C-:B------:R-:W-:Y:S01]  /*13800*/  IMAD.X R2, R2, 0x1, R88.reuse, P2 ;  /* 0x0000000102027824 */ /* 0x100fe200010e0658 */
[----:B------:R1:W-:Y:S01]  /*13810*/  STL [R1+0x370], R94 ;  /* 0x0003705e01007387 */ /* 0x0003e20000100800 */
[----:B--2---:R-:W-:-:S05]  /*13820*/  IMAD.X R97, R97, 0x1, R88, P1 ;  /* 0x0000000161617824 */ /* 0x004fca00008e0658 */
[----:B------:R2:W-:Y:S04]  /*13830*/  STL [R1+0x36c], R97 ;  /* 0x00036c6101007387 */ /* 0x0005e80000100800 */
[----:B------:R3:W-:Y:S04]  /*13840*/  LDGSTS.E [R19+-0x3f600], desc[UR60][R96.64], P0 ;  /* 0xc0a0000060137fae */ /* 0x0007e8000812187c */
[----:B------:R-:W-:Y:S04]  /*13850*/  STL [R1+0x380], R90 ;  /* 0x0003805a01007387 */ /* 0x000fe80000100800 */
[----:B-1----:R-:W4:Y:S01]  /*13860*/  LDL.LU R94, [R1+0x3bc] ;  /* 0x0003bc00015e7983 */ /* 0x002f220000300800 */
[----:B---3--:R-:W-:-:S02]  /*13870*/  IMAD.MOV.U32 R96, RZ, RZ, R90 ;  /* 0x000000ffff607224 */ /* 0x008fc400078e005a */
[----:B--2---:R-:W-:Y:S01]  /*13880*/  IMAD.MOV.U32 R97, RZ, RZ, R2 ;  /* 0x000000ffff617224 */ /* 0x004fe200078e0002 */
[----:B------:R1:W-:Y:S04]  /*13890*/  STL [R1+0x37c], R2 ;  /* 0x00037c0201007387 */ /* 0x0003e80000100800 */
[----:B------:R2:W-:Y:S04]  /*138a0*/  LDGSTS.E [R19+-0x3f200], desc[UR60][R96.64], P0 ;  /* 0xc0e0000060137fae */ /* 0x0005e8000812187c */
[----:B-1----:R-:W5:Y:S04]  /*138b0*/  LDL.LU R2, [R1+0x5a8] ;  /* 0x0005a80001027983 */ /* 0x002f680000300800 */
[----:B------:R-:W3:Y:S04]  /*138c0*/  LDL R90, [R1+0x3cc] ;  /* 0x0003cc00015a7983 */ /* 0x000ee80000100800 */
[----:B------:R-:W4:Y:S04]  /*138d0*/  LDL.LU R96, [R1+0x38c] ;  /* 0x00038c0001607983 */ /* 0x000f280000300800 */
[----:B------:R-:W2:Y:S01]  /*138e0*/  LDL.LU R97, [R1+0x390] ;  /* 0x0003900001617983 */ /* 0x000ea20000300800 */
[----:B------:R-:W-:-:S05]  /*138f0*/  IADD3 R95, P2, R95, R89, RZ ;  /* 0x000000595f5f7210 */ /* 0x000fca0007f5e0ff */
[----:B------:R-:W-:Y:S01]  /*13900*/  IMAD.X R21, R21, 0x1, R88, P2 ;  /* 0x0000000115157824 */ /* 0x000fe200010e0658 */
[----:B--2---:R-:W-:-:S05]  /*13910*/  IADD3 R97, P1, R97, R89, RZ ;  /* 0x0000005961617210 */ /* 0x004fca0007f3e0ff */
[----:B----4-:R-:W-:Y:S01]  /*13920*/  IMAD.X R96, R96, 0x1, R88, P1 ;  /* 0x0000000160607824 */ /* 0x010fe200008e0658 */
        /* <DEDUP_REMOVED lines=11> */
[----:B------:R-:W5:Y:S04]  /*139e0*/  LDL.LU R95, [R1+0x5a0] ;  /* 0x0005a000015f7983 */ /* 0x000f680000300800 */
[----:B------:R1:W-:Y:S04]  /*139f0*/  LDGSTS.E [R19+-0x3ea00], desc[UR60][R96.64], P0 ;  /* 0xc160000060137fae */ /* 0x0003e8000812187c */
[----:B------:R-:W4:Y:S04]  /*13a00*/  LDL.LU R96, [R1+0x3ac] ;  /* 0x0003ac0001607983 */ /* 0x000f280000300800 */
[----:B------:R-:W1:Y:S01]  /*13a10*/  LDL.LU R97, [R1+0x3b0] ;  /* 0x0003b00001617983 */ /* 0x000e620000300800 */
[----:B------:R-:W-:-:S05]  /*13a20*/  IADD3 R92, P2, R92, R89, RZ ;  /* 0x000000595c5c7210 */ /* 0x000fca0007f5e0ff */
[----:B------:R-:W-:Y:S01]  /*13a30*/  IMAD.X R94, R94, 0x1, R88, P2 ;  /* 0x000000015e5e7824 */ /* 0x000fe200010e0658 */
[----:B-1----:R-:W-:-:S05]  /*13a40*/  IADD3 R97, P1, R97, R89, RZ ;  /* 0x0000005961617210 */ /* 0x002fca0007f3e0ff */
[----:B----4-:R-:W-:Y:S01]  /*13a50*/  IMAD.X R96, R96, 0x1, R88, P1 ;  /* 0x0000000160607824 */ /* 0x010fe200008e0658 */
[----:B------:R1:W-:Y:S04]  /*13a60*/  STL [R1+0x3b0], R97 ;  /* 0x0003b06101007387 */ /* 0x0003e80000100800 */
[----:B------:R4:W-:Y:S01]  /*13a70*/  STL [R1+0x3ac], R96 ;  /* 0x0003ac6001007387 */ /* 0x0009e20000100800 */
[----:B-1----:R-:W-:-:S04]  /*13a80*/  LOP3.LUT R97, R97, R96, RZ, 0x3c, !PT ;  /* 0x0000006061617212 */ /* 0x002fc800078e3cff */
[----:B----4-:R-:W-:-:S04]  /*13a90*/  LOP3.LUT R96, R97, R96, RZ, 0x3c, !PT ;  /* 0x0000006061607212 */ /* 0x010fc800078e3cff */
[----:B------:R-:W-:-:S05]  /*13aa0*/  LOP3.LUT R97, R97, R96, RZ, 0x3c, !PT ;  /* 0x0000006061617212 */ /* 0x000fca00078e3cff */
[----:B------:R1:W-:Y:S04]  /*13ab0*/  LDGSTS.E [R19+-0x3e600], desc[UR60][R96.64], P0 ;  /* 0xc1a0000060137fae */ /* 0x0003e8000812187c */
[----:B------:R-:W-:Y:S01]  /*13ac0*/  STL [R1+0x3c0], R92 ;  /* 0x0003c05c01007387 */ /* 0x000fe20000100800 */
[----:B-1----:R-:W-:Y:S02]  /*13ad0*/  IMAD.MOV.U32 R96, RZ, RZ, R92 ;  /* 0x000000ffff607224 */ /* 0x002fe400078e005c */
[----:B------:R-:W-:Y:S01]  /*13ae0*/  IMAD.MOV.U32 R97, RZ, RZ, R94 ;  /* 0x000000ffff617224 */ /* 0x000fe200078e005e */
[----:B------:R1:W-:Y:S04]  /*13af0*/  STL [R1+0x3bc], R94 ;  /* 0x0003bc5e01007387 */ /* 0x0003e80000100800 */
[----:B------:R4:W-:Y:S01]  /*13b00*/  LDGSTS.E [R19+-0x3e200], desc[UR60][R96.64], P0 ;  /* 0xc1e0000060137fae */ /* 0x0009e2000812187c */
[----:B--2---:R-:W-:-:S03]  /*13b10*/  VIADD R21, R21, 0x1 ;  /* 0x0000000115157836 */ /* 0x004fc60000000000 */
[----:B------:R-:W0:Y:S04]  /*13b20*/  LDGDEPBAR ;  /* 0x00000000000079af */ /* 0x000e280000000000 */
[----:B-1----:R1:W5:Y:S01]  /*13b30*/  LDL.LU R94, [R1+0x59c] ;  /* 0x00059c00015e7983 */ /* 0x0023620000300800 */
[----:B----4-:R-:W-:-:S03]  /*13b40*/  IMAD.MOV.U32 R19, RZ, RZ, R0 ;  /* 0x000000ffff137224 */ /* 0x010fc600078e0000 */
[----:B------:R1:W5:Y:S01]  /*13b50*/  LDL.LU R0, [R1+0x598] ;  /* 0x0005980001007983 */ /* 0x0003620000300800 */
[----:B---3--:R-:W-:-:S13]  /*13b60*/  ISETP.NE.U32.AND P0, PT, R21, R90, PT ;  /* 0x0000005a1500720c */ /* 0x008fda0003f05070 */
[----:B-1----:R-:W-:Y:S05]  /*13b70*/  @P0 BRA `(.L_x_1) ;  /* 0xffffff8400c40947 */ /* 0x002fea000383ffff */
.L_x_0:
[----:B------:R-:W2:Y:S01]  /*13b80*/  LDL.LU R96, [R1+0x3d0] ;  /* 0x0003d00001607983 */ /* 0x000ea20000300800 */
[----:B------:R-:W1:Y:S01]  /*13b90*/  S2R R92, SR_TID.X ;  /* 0x00000000005c7919 */ /* 0x000e620000002100 */
[----:B------:R-:W-:Y:S02]  /*13ba0*/  WARPGROUP.DEPBAR.LE gsb0, 0x0 ;  /* 0x00008000000079c5 */ /* 0x000fe40000010000 */
[----:B------:R-:W-:-:S04]  /*13bb0*/  DEPBAR.LE SB0, 0x0 ;  /* 0x000080000000791a */ /* 0x000fc80000000000 */
[----:B------:R-:W3:Y:S01]  /*13bc0*/  LDL.LU R90, [R1+0x3e4] ;  /* 0x0003e400015a7983 */ /* 0x000ee20000300800 */
[C---:B-----5:R-:W-:Y:S01]  /*13bd0*/  VIADD R2, R0.reuse, 0x2 ;  /* 0x0000000200027836 */ /* 0x060fe20000000000 */
[----:B------:R-:W-:Y:S01]  /*13be0*/  ULDC UR5, c[0x0][0x248] ;  /* 0x0000920000057ab9 */ /* 0x000fe20000000800 */
[----:B------:R-:W-:Y:S01]  /*13bf0*/  IMAD.MOV.U32 R8, RZ, RZ, R56 ;  /* 0x000000ffff087224 */ /* 0x000fe200078e0038 */
[----:B------:R-:W-:Y:S01]  /*13c00*/  ULDC.64 UR6, c[0x0][0x220] ;  /* 0x0000880000067ab9 */ /* 0x000fe20000000a00 */
[----:B------:R-:W-:Y:S02]  /*13c10*/  IMAD.MOV.U32 R9, RZ, RZ, R58 ;  /* 0x000000ffff097224 */ /* 0x000fe400078e003a */
[----:B------:R-:W-:Y:S02]  /*13c20*/  IMAD.MOV.U32 R10, RZ, RZ, R24 ;  /* 0x000000ffff0a7224 */ /* 0x000fe400078e0018 */
[----:B------:R-:W-:Y:S02]  /*13c30*/  IMAD.MOV.U32 R11, RZ, RZ, R26 ;  /* 0x000000ffff0b7224 */ /* 0x000fe400078e001a */
[----:B------:R-:W-:-:S02]  /*13c40*/  VIADD R4, R0, 0x1 ;  /* 0x0000000100047836 */ /* 0x000fc40000000000 */
[----:B------:R-:W-:Y:S02]  /*13c50*/  IMAD.MOV.U32 R12, RZ, RZ, R57 ;  /* 0x000000ffff0c7224 */ /* 0x000fe400078e0039 */
[----:B------:R-:W-:Y:S02]  /*13c60*/  IMAD.MOV.U32 R13, RZ, RZ, R59 ;  /* 0x000000ffff0d7224 */ /* 0x000fe400078e003b */
[----:B------:R-:W-:Y:S02]  /*13c70*/  IMAD.MOV.U32 R14, RZ, RZ, R25 ;  /* 0x000000ffff0e7224 */ /* 0x000fe400078e0019 */
[----:B------:R-:W-:Y:S02]  /*13c80*/  IMAD.MOV.U32 R15, RZ, RZ, R27 ;  /* 0x000000ffff0f7224 */ /* 0x000fe400078e001b */
[----:B------:R-:W-:Y:S02]  /*13c90*/  IMAD.MOV.U32 R16, RZ, RZ, R60 ;  /* 0x000000ffff107224 */ /* 0x000fe400078e003c */
[----:B------:R-:W-:-:S02]  /*13ca0*/  IMAD.MOV.U32 R17, RZ, RZ, R62 ;  /* 0x000000ffff117224 */ /* 0x000fc400078e003e */
[C---:B-1----:R-:W-:Y:S02]  /*13cb0*/  IMAD.SHL.U32 R6, R92.reuse, 0x100, RZ ;  /* 0x000001005c067824 */ /* 0x042fe400078e00ff */
[C---:B------:R-:W-:Y:S02]  /*13cc0*/  IMAD.SHL.U32 R3, R92.reuse, 0x10, RZ ;  /* 0x000000105c037824 */ /* 0x040fe400078e00ff */
[----:B------:R-:W-:Y:S01]  /*13cd0*/  IMAD.SHL.U32 R5, R92, 0x8, RZ ;  /* 0x000000085c057824 */ /* 0x000fe200078e00ff */
[----:B------:R-:W-:Y:S01]  /*13ce0*/  LOP3.LUT R6, R6, 0x1000, RZ, 0xc0, !PT ;  /* 0x0000100006067812 */ /* 0x000fe200078ec0ff */
[----:B------:R-:W-:Y:S01]  /*13cf0*/  IMAD.MOV.U32 R18, RZ, RZ, R28 ;  /* 0x000000ffff127224 */ /* 0x000fe200078e001c */
[----:B------:R-:W-:Y:S01]  /*13d00*/  LOP3.LUT R3, R3, 0xf0, RZ, 0xc0, !PT ;  /* 0x000000f003037812 */ /* 0x000fe200078ec0ff */
[----:B------:R-:W-:Y:S01]  /*13d10*/  IMAD.MOV.U32 R19, RZ, RZ, R30 ;  /* 0x000000ffff137224 */ /* 0x000fe200078e001e */
[----:B------:R-:W-:Y:S01]  /*13d20*/  LOP3.LUT R5, R5, 0xf00, RZ, 0xc0, !PT ;  /* 0x00000f0005057812 */ /* 0x000fe200078ec0ff */
        /* <DEDUP_REMOVED lines=32> */
[----:B------:R-:W-:Y:S01]  /*13f30*/  IMAD.MOV.U32 R83, RZ, RZ, R55 ;  /* 0x000000ffff537224 */ /* 0x000fe200078e0037 */
[----:B--2---:R-:W-:Y:S01]  /*13f40*/  R2UR UR4, R96 ;  /* 0x00000000600472ca */ /* 0x004fe200000e0000 */
[----:B------:R-:W-:Y:S01]  /*13f50*/  BAR.SYNC.DEFER_BLOCKING 0x0 ;  /* 0x0000000000007b1d */ /* 0x000fe20000010000 */
[----:B---3--:R-:W-:-:S11]  /*13f60*/  ISETP.GE.AND P0, PT, R90, R94, PT ;  /* 0x0000005e5a00720c */ /* 0x008fd60003f06270 */
[----:B------:R-:W-:Y:S02]  /*13f70*/  IADD3 R6, R6, UR4, R3 ;  /* 0x0000000406067c10 */ /* 0x000fe4000fffe003 */
[-C--:B------:R-:W-:Y:S01]  /*13f80*/  ISETP.LT.AND P2, PT, R2, R95.reuse, !P0 ;  /* 0x0000005f0200720c */ /* 0x080fe20004741270 */
[----:B------:R-:W-:Y:S01]  /*13f90*/  VIADD R2, R0, 0x4 ;  /* 0x0000000400027836 */ /* 0x000fe20000000000 */
[----:B------:R-:W-:Y:S02]  /*13fa0*/  LOP3.LUT R3, R92, 0x1ff, RZ, 0xc0, !PT ;  /* 0x000001ff5c037812 */ /* 0x000fe400078ec0ff */
[-C--:B------:R-:W-:Y:S01]  /*13fb0*/  ISETP.LT.AND P4, PT, R4, R95.reuse, !P0 ;  /* 0x0000005f0400720c */ /* 0x080fe20004781270 */
[----:B------:R-:W-:Y:S01]  /*13fc0*/  VIADD R4, R0, 0x3 ;  /* 0x0000000300047836 */ /* 0x000fe20000000000 */
[-C--:B------:R-:W-:Y:S01]  /*13fd0*/  ISETP.LT.AND P5, PT, R2, R95.reuse, !P0 ;  /* 0x0000005f0200720c */ /* 0x080fe200047a1270 */
[----:B------:R-:W-:Y:S01]  /*13fe0*/  IMAD.IADD R2, R5, 0x1, R6 ;  /* 0x0000000105027824 */ /* 0x000fe200078e0206 */
[----:B------:R-:W-:Y:S01]  /*13ff0*/  LEA R3, R3, UR4, 0x4 ;  /* 0x0000000403037c11 */ /* 0x000fe2000f8e20ff */
[----:B------:R-:W-:Y:S01]  /*14000*/  ULDC UR4, c[0x0][0x244] ;  /* 0x0000910000047ab9 */ /* 0x000fe20000000800 */
[----:B------:R-:W-:-:S02]  /*14010*/  ISETP.LT.AND P3, PT, R4, R95, !P0 ;  /* 0x0000005f0400720c */ /* 0x000fc40004761270 */
[----:B------:R-:W-:Y:S01]  /*14020*/  STSM.16.M88.4 [R2], R8 ;  /* 0x0000000802007844 */ /* 0x000fe20000000200 */
[----:B------:R-:W-:Y:S06]  /*14030*/  BAR.SYNC.DEFER_BLOCKING 0x0 ;  /* 0x0000000000007b1d */ /* 0x000fec0000010000 */
[----:B------:R-:W1:Y:S02]  /*14040*/  LDS.128 R4, [R3] ;  /* 0x0000000003047984 */ /* 0x000e640000000c00 */
[----:B------:R-:W-:Y:S06]  /*14050*/  BAR.SYNC.DEFER_BLOCKING 0x0 ;  /* 0x0000000000007b1d */ /* 0x000fec0000010000 */
[----:B------:R-:W-:Y:S02]  /*14060*/  STSM.16.M88.4 [R2], R12 ;  /* 0x0000000c02007844 */ /* 0x000fe40000000200 */
[----:B------:R-:W-:Y:S06]  /*14070*/  BAR.SYNC.DEFER_BLOCKING 0x0 ;  /* 0x0000000000007b1d */ /* 0x000fec0000010000 */
[----:B------:R-:W2:Y:S02]  /*14080*/  LDS.128 R8, [R3] ;  /* 0x0000000003087984 */ /* 0x000ea40000000c00 */
[----:B------:R-:W-:Y:S06]  /*14090*/  BAR.SYNC.DEFER_BLOCKING 0x0 ;  /* 0x0000000000007b1d */ /* 0x000fec0000010000 */
[----:B------:R-:W-:Y:S02]  /*140a0*/  STSM.16.M88.4 [R2], R16 ;  /* 0x0000001002007844 */ /* 0x000fe40000000200 */
[----:B------:R-:W-:Y:S06]  /*140b0*/  BAR.SYNC.DEFER_BLOCKING 0x0 ;  /* 0x0000000000007b1d */ /* 0x000fec0000010000 */
[----:B------:R-:W3:Y:S02]  /*140c0*/  LDS.128 R12, [R3] ;  /* 0x00000000030c7984 */ /* 0x000ee40000000c00 */
[----:B------:R-:W-:Y:S06]  /*140d0*/  BAR.SYNC.DEFER_BLOCKING 0x0 ;  /* 0x0000000000007b1d */ /* 0x000fec0000010000 */
[----:B------:R-:W-:Y:S02]  /*140e0*/  STSM.16.M88.4 [R2], R24 ;  /* 0x0000001802007844 */ /* 0x000fe40000000200 */
[----:B------:R-:W-:Y:S06]  /*140f0*/  BAR.SYNC.DEFER_BLOCKING 0x0 ;  /* 0x0000000000007b1d */ /* 0x000fec0000010000 */
[----:B------:R-:W4:Y:S02]  /*14100*/  LDS.128 R20, [R3] ;  /* 0x0000000003147984 */ /* 0x000f240000000c00 */
[----:B------:R-:W-:Y:S06]  /*14110*/  BAR.SYNC.DEFER_BLOCKING 0x0 ;  /* 0x0000000000007b1d */ /* 0x000fec0000010000 */
[----:B------:R-:W-:Y:S02]  /*14120*/  STSM.16.M88.4 [R2], R28 ;  /* 0x0000001c02007844 */ /* 0x000fe40000000200 */
[----:B------:R-:W-:Y:S06]  /*14130*/  BAR.SYNC.DEFER_BLOCKING 0x0 ;  /* 0x0000000000007b1d */ /* 0x000fec0000010000 */
[----:B------:R-:W4:Y:S02]  /*14140*/  LDS.128 R16, [R3] ;  /* 0x0000000003107984 */ /* 0x000f240000000c00 */
[----:B------:R-:W-:Y:S06]  /*14150*/  BAR.SYNC.DEFER_BLOCKING 0x0 ;  /* 0x0000000000007b1d */ /* 0x000fec0000010000 */
[----:B------:R1:W-:Y:S02]  /*14160*/  STSM.16.M88.4 [R2], R56 ;  /* 0x0000003802007844 */ /* 0x0003e40000000200 */
[----:B------:R-:W-:Y:S01]  /*14170*/  BAR.SYNC.DEFER_BLOCKING 0x0 ;  /* 0x0000000000007b1d */ /* 0x000fe20000010000 */
[----:B-1----:R-:W-:-:S02]  /*14180*/  IMAD.MOV.U32 R56, RZ, RZ, R72 ;  /* 0x000000ffff387224 */ /* 0x002fc400078e0048 */
[----:B------:R-:W-:Y:S02]  /*14190*/  IMAD.MOV.U32 R57, RZ, RZ, R74 ;  /* 0x000000ffff397224 */ /* 0x000fe400078e004a */
[----:B------:R-:W-:Y:S02]  /*141a0*/  IMAD.MOV.U32 R58, RZ, RZ, R40 ;  /* 0x000000ffff3a7224 */ /* 0x000fe400078e0028 */
[----:B------:R-:W-:Y:S02]  /*141b0*/  IMAD.MOV.U32 R59, RZ, RZ, R42 ;  /* 0x000000ffff3b7224 */ /* 0x000fe400078e002a */
[----:B------:R-:W-:Y:S02]  /*141c0*/  IMAD.MOV.U32 R74, RZ, RZ, R49 ;  /* 0x000000ffff4a7224 */ /* 0x000fe400078e0031 */
[----:B------:R-:W-:Y:S01]  /*141d0*/  IMAD.MOV.U32 R72, RZ, RZ, R81 ;  /* 0x000000ffff487224 */ /* 0x000fe200078e0051 */
[----:B------:R-:W1:Y:S01]  /*141e0*/  LDS.128 R28, [R3] ;  /* 0x00000000031c7984 */ /* 0x000e620000000c00 */
[----:B------:R-:W-:Y:S01]  /*141f0*/  IMAD.MOV.U32 R81, RZ, RZ, R87 ;  /* 0x000000ffff517224 */ /* 0x000fe200078e0057 */
[----:B------:R-:W-:Y:S06]  /*14200*/  BAR.SYNC.DEFER_BLOCKING 0x0 ;  /* 0x0000000000007b1d */ /* 0x000fec0000010000 */
[----:B------:R-:W-:Y:S02]  /*14210*/  STSM.16.M88.4 [R2], R32 ;  /* 0x0000002002007844 */ /* 0x000fe40000000200 */
[----:B------:R-:W-:Y:S06]  /*14220*/  BAR.SYNC.DEFER_BLOCKING 0x0 ;  /* 0x0000000000007b1d */ /* 0x000fec0000010000 */
[----:B------:R-:W1:Y:S02]  /*14230*/  LDS.128 R24, [R3] ;  /* 0x0000000003187984 */ /* 0x000e640000000c00 */
[----:B------:R-:W-:Y:S06]  /*14240*/  BAR.SYNC.DEFER_BLOCKING 0x0 ;  /* 0x0000000000007b1d */ /* 0x000fec0000010000 */
[----:B------:R2:W-:Y:S02]  /*14250*/  STSM.16.M88.4 [R2], R60 ;  /* 0x0000003c02007844 */ /* 0x0005e40000000200 */
[----:B------:R-:W-:Y:S01]  /*14260*/  BAR.SYNC.DEFER_BLOCKING 0x0 ;  /* 0x0000000000007b1d */ /* 0x000fe20000010000 */
[----:B--2---:R-:W-:-:S02]  /*14270*/  IMAD.MOV.U32 R62, RZ, RZ, R44 ;  /* 0x000000ffff3e7224 */ /* 0x004fc400078e002c */
[----:B------:R-:W-:Y:S02]  /*14280*/  IMAD.MOV.U32 R63, RZ, RZ, R46 ;  /* 0x000000ffff3f7224 */ /* 0x000fe400078e002e */
[----:B------:R-:W-:Y:S02]  /*14290*/  IMAD.MOV.U32 R60, RZ, RZ, R76 ;  /* 0x000000ffff3c7224 */ /* 0x000fe400078e004c */
[----:B------:R-:W-:Y:S02]  /*142a0*/  IMAD.MOV.U32 R61, RZ, RZ, R78 ;  /* 0x000000ffff3d7224 */ /* 0x000fe400078e004e */
[----:B------:R-:W-:Y:S02]  /*142b0*/  IMAD.MOV.U32 R76, RZ, RZ, R84 ;  /* 0x000000ffff4c7224 */ /* 0x000fe400078e0054 */
[----:B------:R-:W-:Y:S01]  /*142c0*/  IMAD.MOV.U32 R78, RZ, RZ, R52 ;  /* 0x000000ffff4e7224 */ /* 0x000fe200078e0034 */
[----:B------:R-:W2:Y:S01]  /*142d0*/  LDS.128 R36, [R3] ;  /* 0x0000000003247984 */ /* 0x000ea20000000c00 */
[----:B------:R-:W-:Y:S01]  /*142e0*/  IMAD R52, R0, UR5, RZ ;  /* 0x0000000500347c24 */ /* 0x000fe2000f8e02ff */
[----:B------:R-:W-:Y:S06]  /*142f0*/  BAR.SYNC.DEFER_BLOCKING 0x0 ;  /* 0x0000000000007b1d */ /* 0x000fec0000010000 */
[----:B------:R3:W-:Y:S02]  /*14300*/  STSM.16.M88.4 [R2], R56 ;  /* 0x0000003802007844 */ /* 0x0007e40000000200 */
[----:B------:R-:W-:Y:S01]  /*14310*/  BAR.SYNC.DEFER_BLOCKING 0x0 ;  /* 0x0000000000007b1d */ /* 0x000fe20000010000 */
[----:B---3--:R-:W-:-:S02]  /*14320*/  IMAD.MOV.U32 R56, RZ, RZ, R80 ;  /* 0x000000ffff387224 */ /* 0x008fc400078e0050 */
[----:B------:R-:W-:Y:S02]  /*14330*/  IMAD.MOV.U32 R57, RZ, RZ, R82 ;  /* 0x000000ffff397224 */ /* 0x000fe400078e0052 */
[----:B------:R-:W-:Y:S02]  /*14340*/  IMAD.MOV.U32 R58, RZ, RZ, R48 ;  /* 0x000000ffff3a7224 */ /* 0x000fe400078e0030 */
[----:B------:R-:W-:Y:S02]  /*14350*/  IMAD.MOV.U32 R59, RZ, RZ, R50 ;  /* 0x000000ffff3b7224 */ /* 0x000fe400078e0032 */
[----:B------:R-:W-:Y:S02]  /*14360*/  IMAD.MOV.U32 R82, RZ, RZ, R53 ;  /* 0x000000ffff527224 */ /* 0x000fe400078e0035 */
[----:B------:R-:W-:Y:S01]  /*14370*/  IMAD.MOV.U32 R80, RZ, RZ, R85 ;  /* 0x000000ffff507224 */ /* 0x000fe200078e0055 */
[----:B------:R-:W3:Y:S01]  /*14380*/  LDS.128 R32, [R3] ;  /* 0x0000000003207984 */ /* 0x000ee20000000c00 */
[----:B------:R-:W-:Y:S06]  /*14390*/  BAR.SYNC.DEFER_BLOCKING 0x0 ;  /* 0x0000000000007b1d */ /* 0x000fec0000010000 */
[----:B------:R4:W-:Y:S02]  /*143a0*/  STSM.16.M88.4 [R2], R64 ;  /* 0x0000004002007844 */ /* 0x0009e40000000200 */
[----:B------:R-:W-:Y:S01]  /*143b0*/  BAR.SYNC.DEFER_BLOCKING 0x0 ;  /* 0x0000000000007b1d */ /* 0x000fe20000010000 */
[----:B----4-:R-:W-:-:S05]  /*143c0*/  IMAD R65, R90, UR4, RZ ;  /* 0x000000045a417c24 */ /* 0x010fca000f8e02ff */
[----:B------:R-:W-:-:S04]  /*143d0*/  LEA R64, P1, R65, UR6, 0x2 ;  /* 0x0000000641407c11 */ /* 0x000fc8000f8210ff */
[----:B------:R-:W-:Y:S02]  /*143e0*/  LEA.HI.X.SX32 R65, R65, UR7, 0x2, P1 ;  /* 0x0000000741417c11 */ /* 0x000fe400088f16ff */
[C---:B------:R-:W-:Y:S01]  /*143f0*/  LEA R66, P6, R52.reuse, R64, 0x2 ;  /* 0x0000004034427211 */ /* 0x040fe200078c10ff */
[----:B------:R-:W4:Y:S01]  /*14400*/  LDS.128 R44, [R3] ;  /* 0x00000000032c7984 */ /* 0x000f220000000c00 */
[----:B------:R-:W-:Y:S02]  /*14410*/  BAR.SYNC.DEFER_BLOCKING 0x0 ;  /* 0x0000000000007b1d */ /* 0x000fe40000010000 */
[----:B------:R-:W-:Y:S02]  /*14420*/  LEA.HI.X.SX32 R67, R52, R65, 0x2, P6 ;  /* 0x0000004134437211 */ /* 0x000fe400030f16ff */
[----:B------:R-:W-:Y:S02]  /*14430*/  ISETP.LT.AND P1, PT, R0, R95, !P0 ;  /* 0x0000005f0000720c */ /* 0x000fe40004721270 */
[----:B------:R-:W-:Y:S02]  /*14440*/  STSM.16.M88.4 [R2], R60 ;  /* 0x0000003c02007844 */ /* 0x000fe40000000200 */
[----:B------:R-:W-:Y:S06]  /*14450*/  BAR.SYNC.DEFER_BLOCKING 0x0 ;  /* 0x0000000000007b1d */ /* 0x000fec0000010000 */
[----:B------:R-:W4:Y:S02]  /*14460*/  LDS.128 R40, [R3] ;  /* 0x0000000003287984 */ /* 0x000f240000000c00 */
[----:B------:R-:W-:Y:S06]  /*14470*/  BAR.SYNC.DEFER_BLOCKING 0x0 ;  /* 0x0000000000007b1d */ /* 0x000fec0000010000 */
[----:B------:R1:W-:Y:S02]  /*14480*/  STSM.16.M88.4 [R2], R68 ;  /* 0x0000004402007844 */ /* 0x0003e40000000200 */
[----:B------:R-:W-:Y:S01]  /*14490*/  BAR.SYNC.DEFER_BLOCKING 0x0 ;  /* 0x0000000000007b1d */ /* 0x000fe20000010000 */
[----:B-1----:R-:W-:-:S02]  /*144a0*/  VIADD R69, R52, UR5 ;  /* 0x0000000534457c36 */ /* 0x002fc40008000000 */
[----:B------:R-:W-:Y:S02]  /*144b0*/  VIADD R70, R0, 0x5 ;  /* 0x0000000500467836 */ /* 0x000fe40000000000 */
[C---:B------:R-:W-:Y:S01]  /*144c0*/  VIADD R71, R69.reuse, UR5 ;  /* 0x0000000545477c36 */ /* 0x040fe20008000000 */
[----:B------:R-:W-:-:S04]  /*144d0*/  LEA R68, P6, R69, R64, 0x2 ;  /* 0x0000004045447211 */ /* 0x000fc800078c10ff */
[----:B------:R-:W-:Y:S01]  /*144e0*/  LEA.HI.X.SX32 R69, R69, R65, 0x2, P6 ;  /* 0x0000004145457211 */ /* 0x000fe200030f16ff */
[----:B------:R-:W1:Y:S01]  /*144f0*/  LDS.128 R60, [R3] ;  /* 0x00000000033c7984 */ /* 0x000e620000000c00 */
[----:B------:R-:W-:Y:S06]  /*14500*/  BAR.SYNC.DEFER_BLOCKING 0x0 ;  /* 0x0000000000007b1d */ /* 0x000fec0000010000 */
[----:B------:R-:W-:Y:S02]  /*14510*/  STSM.16.M88.4 [R2], R56 ;  /* 0x0000003802007844 */ /* 0x000fe40000000200 */
[----:B------:R-:W-:Y:S06]  /*14520*/  BAR.SYNC.DEFER_BLOCKING 0x0 ;  /* 0x0000000000007b1d */ /* 0x000fec0000010000 */
[----:B------:R-:W1:Y:S02]  /*14530*/  LDS.128 R48, [R3] ;  /* 0x0000000003307984 */ /* 0x000e640000000c00 */
[----:B------:R-:W-:Y:S06]  /*14540*/  BAR.SYNC.DEFER_BLOCKING 0x0 ;  /* 0x0000000000007b1d */ /* 0x000fec0000010000 */
[----:B------:R2:W-:Y:S02]  /*14550*/  STSM.16.M88.4 [R2], R72 ;  /* 0x0000004802007844 */ /* 0x0005e40000000200 */
[----:B------:R-:W-:Y:S01]  /*14560*/  BAR.SYNC.DEFER_BLOCKING 0x0 ;  /* 0x0000000000007b1d */ /* 0x000fe20000010000 */
[----:B--2---:R-:W-:-:S02]  /*14570*/  VIADD R72, R0, 0x6 ;  /* 0x0000000600487836 */ /* 0x004fc40000000000 */
[----:B------:R-:W-:-:S03]  /*14580*/  VIADD R73, R71, UR5 ;  /* 0x0000000547497c36 */ /* 0x000fc60008000000 */
[----:B------:R-:W2:Y:S02]  /*14590*/  LDS.128 R56, [R3] ;  /* 0x0000000003387984 */ /* 0x000ea40000000c00 */
[----:B------:R-:W-:Y:S06]  /*145a0*/  BAR.SYNC.DEFER_BLOCKING 0x0 ;  /* 0x0000000000007b1d */ /* 0x000fec0000010000 */
[----:B------:R-:W-:Y:S02]  /*145b0*/  STSM.16.M88.4 [R2], R76 ;  /* 0x0000004c02007844 */ /* 0x000fe40000000200 */
[----:B------:R-:W-:Y:S06]  /*145c0*/  BAR.SYNC.DEFER_BLOCKING 0x0 ;  /* 0x0000000000007b1d */ /* 0x000fec0000010000 */
[----:B------:R-:W2:Y:S02]  /*145d0*/  LDS.128 R52, [R3] ;  /* 0x0000000003347984 */ /* 0x000ea40000000c00 */
[----:B------:R-:W-:Y:S06]  /*145e0*/  BAR.SYNC.DEFER_BLOCKING 0x0 ;  /* 0x0000000000007b1d */ /* 0x000fec0000010000 */
[----:B------:R3:W-:Y:S02]  /*145f0*/  STSM.16.M88.4 [R2], R80 ;  /* 0x0000005002007844 */ /* 0x0007e40000000200 */
[----:B------:R-:W-:Y:S01]  /*14600*/  BAR.SYNC.DEFER_BLOCKING 0x0 ;  /* 0x0000000000007b1d */ /* 0x000fe20000010000 */
[----:B---3--:R-:W-:-:S05]  /*14610*/  VIADD R2, R0, 0x7 ;  /* 0x0000000700027836 */ /* 0x008fca0000000000 */
[----:B------:R3:W-:Y:S01]  /*14620*/  @P1 STG.E desc[UR60][R66.64], R4 ;  /* 0x0000000442001986 */ /* 0x0007e2000c10193c */
[-C--:B------:R-:W-:Y:S02]  /*14630*/  ISETP.LT.AND P1, PT, R70, R95.reuse, !P0 ;  /* 0x0000005f4600720c */ /* 0x080fe40004721270 */
[CC--:B------:R-:W-:Y:S01]  /*14640*/  LEA R70, P6, R71.reuse, R64.reuse, 0x2 ;  /* 0x0000004047467211 */ /* 0x0c0fe200078c10ff */
[----:B------:R4:W-:Y:S01]  /*14650*/  @P4 STG.E desc[UR60][R68.64], R8 ;  /* 0x0000000844004986 */ /* 0x0009e2000c10193c */
[----:B------:R-:W-:Y:S02]  /*14660*/  ISETP.LT.AND P4, PT, R72, R95, !P0 ;  /* 0x0000005f4800720c */ /* 0x000fe40004781270 */
[----:B------:R-:W-:Y:S02]  /*14670*/  LEA.HI.X.SX32 R71, R71, R65, 0x2, P6 ;  /* 0x0000004147477211 */ /* 0x000fe400030f16ff */
[C---:B------:R-:W-:Y:S01]  /*14680*/  LEA R72, P6, R73.reuse, R64, 0x2 ;  /* 0x0000004049487211 */ /* 0x040fe200078c10ff */
[----:B---3--:R-:W-:-:S02]  /*14690*/  VIADD R4, R73, UR5 ;  /* 0x0000000549047c36 */ /* 0x008fc40008000000 */
[----:B------:R-:W-:Y:S01]  /*146a0*/  @P2 STG.E desc[UR60][R70.64], R5 ;  /* 0x0000000546002986 */ /* 0x000fe2000c10193c */
[----:B------:R-:W-:Y:S02]  /*146b0*/  LEA.HI.X.SX32 R73, R73, R65, 0x2, P6 ;  /* 0x0000004149497211 */ /* 0x000fe400030f16ff */
[----:B------:R-:W-:Y:S01]  /*146c0*/  ISETP.LT.AND P2, PT, R2, R95, !P0 ;  /* 0x0000005f0200720c */ /* 0x000fe20004741270 */
[----:B------:R-:W-:Y:S01]  /*146d0*/  VIADD R2, R0, 0x8 ;  /* 0x0000000800027836 */ /* 0x000fe20000000000 */
[CC--:B------:R-:W-:Y:S01]  /*146e0*/  LEA R66, P6, R4.reuse, R64.reuse, 0x2 ;  /* 0x0000004004427211 */ /* 0x0c0fe200078c10ff */
[C---:B----4-:R-:W-:Y:S01]  /*146f0*/  VIADD R8, R4.reuse, UR5 ;  /* 0x0000000504087c36 */ /* 0x050fe20008000000 */
[----:B------:R3:W-:Y:S02]  /*14700*/  @P3 STG.E desc[UR60][R72.64], R9 ;  /* 0x0000000948003986 */ /* 0x0007e4000c10193c */
[----:B------:R-:W-:Y:S01]  /*14710*/  LEA.HI.X.SX32 R67, R4, R65, 0x2, P6 ;  /* 0x0000004104437211 */ /* 0x000fe200030f16ff */
[----:B------:R-:W-:Y:S01]  /*14720*/  VIADD R74, R8, UR5 ;  /* 0x00000005084a7c36 */ /* 0x000fe20008000000 */
[----:B------:R-:W-:Y:S01]  /*14730*/  ISETP.LT.AND P3, PT, R2, R95, !P0 ;  /* 0x0000005f0200720c */ /* 0x000fe20004761270 */
[----:B------:R-:W-:Y:S01]  /*14740*/  VIADD R2, R0, 0x9 ;  /* 0x0000000900027836 */ /* 0x000fe20000000000 */
[C---:B------:R-:W-:Y:S01]  /*14750*/  LEA R68, P6, R8.reuse, R64, 0x2 ;  /* 0x0000004008447211 */ /* 0x040fe200078c10ff */
[----:B------:R4:W-:Y:S03]  /*14760*/  @P5 STG.E desc[UR60][R66.64], R6 ;  /* 0x0000000642005986 */ /* 0x0009e6000c10193c */
[----:B------:R-:W-:-:S02]  /*14770*/  LEA.HI.X.SX32 R69, R8, R65, 0x2, P6 ;  /* 0x0000004108457211 */ /* 0x000fc400030f16ff */
[----:B------:R-:W-:Y:S01]  /*14780*/  ISETP.LT.AND P5, PT, R2, R95, !P0 ;  /* 0x0000005f0200720c */ /* 0x000fe200047a1270 */
[----:B------:R-:W-:Y:S01]  /*14790*/  VIADD R2, R0, 0xa ;  /* 0x0000000a00027836 */ /* 0x000fe20000000000 */
[CC--:B------:R-:W-:Y:S01]  /*147a0*/  LEA R4, P6, R74.reuse, R64.reuse, 0x2 ;  /* 0x000000404a047211 */ /* 0x0c0fe200078c10ff */
[C---:B---3--:R-:W-:Y:S01]  /*147b0*/  VIADD R9, R74.reuse, UR5 ;  /* 0x000000054a097c36 */ /* 0x048fe20008000000 */
[----:B------:R-:W-:Y:S02]  /*147c0*/  @P1 STG.E desc[UR60][R68.64], R10 ;  /* 0x0000000a44001986 */ /* 0x000fe4000c10193c */
[----:B------:R-:W-:Y:S01]  /*147d0*/  LEA.HI.X.SX32 R5, R74, R65, 0x2, P6 ;  /* 0x000000414a057211 */ /* 0x000fe200030f16ff */
[C---:B----4-:R-:W-:Y:S01]  /*147e0*/  VIADD R6, R9.reuse, UR5 ;  /* 0x0000000509067c36 */ /* 0x050fe20008000000 */
[----:B------:R-:W-:Y:S01]  /*147f0*/  ISETP.LT.AND P1, PT, R2, R95, !P0 ;  /* 0x0000005f0200720c */ /* 0x000fe20004721270 */
[----:B------:R-:W-:Y:S01]  /*14800*/  VIADD R2, R0, 0xb ;  /* 0x0000000b00027836 */ /* 0x000fe20000000000 */
[----:B------:R-:W-:Y:S01]  /*14810*/  LEA R8, P6, R9, R64, 0x2 ;  /* 0x0000004009087211 */ /* 0x000fe200078c10ff */
[----:B------:R3:W-:Y:S01]  /*14820*/  @P4 STG.E desc[UR60][R4.64], R7 ;  /* 0x0000000704004986 */ /* 0x0007e2000c10193c */
[----:B------:R-:W-:-:S02]  /*14830*/  VIADD R70, R6, UR5 ;  /* 0x0000000506467c36 */ /* 0x000fc40008000000 */
[----:B------:R-:W-:Y:S02]  /*14840*/  LEA.HI.X.SX32 R9, R9, R65, 0x2, P6 ;  /* 0x0000004109097211 */ /* 0x000fe400030f16ff */
[----:B------:R-:W-:Y:S01]  /*14850*/  ISETP.LT.AND P4, PT, R2, R95, !P0 ;  /* 0x0000005f0200720c */ /* 0x000fe20004781270 */
[----:B------:R-:W-:Y:S01]  /*14860*/  VIADD R2, R0, 0xc ;  /* 0x0000000c00027836 */ /* 0x000fe20000000000 */
[CC--:B------:R-:W-:Y:S01]  /*14870*/  LEA R66, P6, R6.reuse, R64.reuse, 0x2 ;  /* 0x0000004006427211 */ /* 0x0c0fe200078c10ff */
[----:B------:R4:W-:Y:S03]  /*14880*/  @P2 STG.E desc[UR60][R8.64], R11 ;  /* 0x0000000b08002986 */ /* 0x0009e6000c10193c */
[----:B------:R-:W-:Y:S01]  /*14890*/  LEA.HI.X.SX32 R67, R6, R65, 0x2, P6 ;  /* 0x0000004106437211 */ /* 0x000fe200030f16ff */
[----:B---3--:R-:W-:Y:S01]  /*148a0*/  VIADD R5, R70, UR5 ;  /* 0x0000000546057c36 */ /* 0x008fe20008000000 */
[----:B------:R-:W-:Y:S01]  /*148b0*/  ISETP.LT.AND P2, PT, R2, R95, !P0 ;  /* 0x0000005f0200720c */ /* 0x000fe20004741270 */
[----:B------:R-:W-:Y:S01]  /*148c0*/  VIADD R2, R0, 0xd ;  /* 0x0000000d00027836 */ /* 0x000fe20000000000 */
[----:B------:R-:W-:Y:S01]  /*148d0*/  LEA R68, P6, R70, R64, 0x2 ;  /* 0x0000004046447211 */ /* 0x000fe200078c10ff */
[----:B------:R-:W-:Y:S01]  /*148e0*/  @P3 STG.E desc[UR60][R66.64], R12 ;  /* 0x0000000c42003986 */ /* 0x000fe2000c10193c */
[----:B------:R-:W-:-:S02]  /*148f0*/  VIADD R7, R5, UR5 ;  /* 0x0000000505077c36 */ /* 0x000fc40008000000 */
[----:B------:R-:W-:Y:S02]  /*14900*/  LEA.HI.X.SX32 R69, R70, R65, 0x2, P6 ;  /* 0x0000004146457211 */ /* 0x000fe400030f16ff */
[----:B------:R-:W-:Y:S01]  /*14910*/  ISETP.LT.AND P3, PT, R2, R95, !P0 ;  /* 0x0000005f0200720c */ /* 0x000fe20004761270 */
[----:B------:R-:W-:Y:S01]  /*14920*/  VIADD R2, R0, 0xe ;  /* 0x0000000e00027836 */ /* 0x000fe20000000000 */
[-C--:B------:R-:W-:Y:S01]  /*14930*/  LEA R4, P6, R5, R64.reuse, 0x2 ;  /* 0x0000004005047211 */ /* 0x080fe200078c10ff */
[----:B------:R-:W-:Y:S01]  /*14940*/  @P5 STG.E desc[UR60][R68.64], R20 ;  /* 0x0000001444005986 */ /* 0x000fe2000c10193c */
[----:B----4-:R-:W-:Y:S02]  /*14950*/  VIADD R9, R7, UR5 ;  /* 0x0000000507097c36 */ /* 0x010fe40008000000 */
[----:B------:R-:W-:Y:S02]  /*14960*/  LEA.HI.X.SX32 R5, R5, R65, 0x2, P6 ;  /* 0x0000004105057211 */ /* 0x000fe400030f16ff */
        /* <DEDUP_REMOVED lines=9> */
[----:B------:R-:W-:Y:S03]  /*14a00*/  @P4 STG.E desc[UR60][R6.64], R21 ;  /* 0x0000001506004986 */ /* 0x000fe6000c10193c */
[----:B------:R-:W-:Y:S01]  /*14a10*/  LEA.HI.X.SX32 R9, R9, R65, 0x2, P6 ;  /* 0x0000004109097211 */ /* 0x000fe200030f16ff */
[C---:B---3--:R-:W-:Y:S01]  /*14a20*/  VIADD R5, R11.reuse, UR5 ;  /* 0x000000050b057c36 */ /* 0x048fe20008000000 */
        /* <DEDUP_REMOVED lines=14> */
[CC--:B------:R-:W-:Y:S01]  /*14b10*/  LEA R6, P6, R12.reuse, R64.reuse, 0x2 ;  /* 0x000000400c067211 */ /* 0x0c0fe200078c10ff */
[----:B------:R-:W-:Y:S03]  /*14b20*/  @P5 STG.E desc[UR60][R4.64], R15 ;  /* 0x0000000f04005986 */ /* 0x000fe6000c10193c */
        /* <DEDUP_REMOVED lines=25> */
[----:B------:R-:W-:Y:S01]  /*14cc0*/  LEA.HI.X.SX32 R7, R7, R65, 0x2, P6 ;  /* 0x0000004107077211 */ /* 0x000fe200030f16ff */
[----:B------:R-:W-:Y:S01]  /*14cd0*/  VIADD R16, R0, 0x37 ;  /* 0x0000003700107836 */ /* 0x000fe20000000000 */
        /* <DEDUP_REMOVED lines=113> */
[C---:B---3--:R-:W-:Y:S01]  /*153f0*/  VIADD R9, R12.reuse, UR5 ;  /* 0x000000050c097c36 */ /* 0x048fe20008000000 */
[----:B------:R-:W-:-:S02]  /*15400*/  LEA R6, P6, R12, R64, 0x2 ;  /* 0x000000400c067211 */ /* 0x000fc400078c10ff */
[----:B------:R-:W-:Y:S01]  /*15410*/  ISETP.LT.AND P2, PT, R2, R95, !P0 ;  /* 0x0000005f0200720c */ /* 0x000fe20004741270 */
[----:B------:R-:W-:Y:S01]  /*15420*/  VIADD R2, R0, 0x2b ;  /* 0x0000002b00027836 */ /* 0x000fe20000000000 */
[----:B------:R-:W-:Y:S01]  /*15430*/  LEA.HI.X.SX32 R7, R12, R65, 0x2, P6 ;  /* 0x000000410c077211 */ /* 0x000fe200030f16ff */
[----:B------:R3:W-:Y:S01]  /*15440*/  @P3 STG.E desc[UR60][R4.64], R35 ;  /* 0x0000002304003986 */ /* 0x0007e2000c10193c */
[CC--:B------:R-:W-:Y:S01]  /*15450*/  LEA R8, P6, R9.reuse, R64.reuse, 0x2 ;  /* 0x0000004009087211 */ /* 0x0c0fe200078c10ff */
[C---:B----4-:R-:W-:Y:S01]  /*15460*/  VIADD R11, R9.reuse, UR5 ;  /* 0x00000005090b7c36 */ /* 0x050fe20008000000 */
[----:B------:R-:W-:Y:S01]  /*15470*/  ISETP.LT.AND P3, PT, R2, R95, !P0 ;  /* 0x0000005f0200720c */ /* 0x000fe20004761270 */
[----:B------:R-:W-:Y:S01]  /*15480*/  VIADD R2, R0, 0x2c ;  /* 0x0000002c00027836 */ /* 0x000fe20000000000 */
[----:B------:R-:W-:Y:S01]  /*15490*/  LEA.HI.X.SX32 R9, R9, R65, 0x2, P6 ;  /* 0x0000004109097211 */ /* 0x000fe200030f16ff */
[C---:B------:R-:W-:Y:S01]  /*154a0*/  VIADD R12, R11.reuse, UR5 ;  /* 0x000000050b0c7c36 */ /* 0x040fe20008000000 */
[CC--:B------:R-:W-:Y:S01]  /*154b0*/  LEA R10, P6, R11.reuse, R64.reuse, 0x2 ;  /* 0x000000400b0a7211 */ /* 0x0c0fe200078c10ff */
[----:B------:R4:W-:Y:S01]  /*154c0*/  @P5 STG.E desc[UR60][R6.64], R47 ;  /* 0x0000002f06005986 */ /* 0x0009e2000c10193c */
[----:B------:R-:W-:Y:S01]  /*154d0*/  ISETP.LT.AND P5, PT, R2, R95, !P0 ;  /* 0x0000005f0200720c */ /* 0x000fe200047a1270 */
[----:B------:R-:W-:Y:S01]  /*154e0*/  VIADD R2, R0, 0x2d ;  /* 0x0000002d00027836 */ /* 0x000fe20000000000 */
[----:B------:R-:W-:Y:S01]  /*154f0*/  LEA.HI.X.SX32 R11, R11, R65, 0x2, P6 ;  /* 0x000000410b0b7211 */ /* 0x000fe200030f16ff */
[----:B------:R2:W-:Y:S01]  /*15500*/  @P1 STG.E desc[UR60][R8.64], R40 ;  /* 0x0000002808001986 */ /* 0x0005e2000c10193c */
[----:B---3--:R-:W-:-:S02]  /*15510*/  LEA R4, P6, R12, R64, 0x2 ;  /* 0x000000400c047211 */ /* 0x008fc400078c10ff */
[----:B------:R-:W-:Y:S01]  /*15520*/  ISETP.LT.AND P1, PT, R2, R95, !P0 ;  /* 0x0000005f0200720c */ /* 0x000fe20004721270 */
[----:B------:R-:W-:Y:S01]  /*15530*/  VIADD R2, R0, 0x2e ;  /* 0x0000002e00027836 */ /* 0x000fe20000000000 */
[C---:B------:R-:W-:Y:S01]  /*15540*/  LEA.HI.X.SX32 R5, R12.reuse, R65, 0x2, P6 ;  /* 0x000000410c057211 */ /* 0x040fe200030f16ff */
[----:B-1----:R-:W-:Y:S01]  /*15550*/  @P4 STG.E desc[UR60][R10.64], R60 ;  /* 0x0000003c0a004986 */ /* 0x002fe2000c10193c */
[----:B----4-:R-:W-:Y:S02]  /*15560*/  VIADD R7, R12, UR5 ;  /* 0x000000050c077c36 */ /* 0x010fe40008000000 */
[----:B------:R-:W-:Y:S01]  /*15570*/  ISETP.LT.AND P4, PT, R2, R95, !P0 ;  /* 0x0000005f0200720c */ /* 0x000fe20004781270 */
[----:B------:R-:W-:Y:S01]  /*15580*/  VIADD R2, R0, 0x2f ;  /* 0x0000002f00027836 */ /* 0x000fe20000000000 */
[----:B------:R1:W-:Y:S01]  /*15590*/  @P2 STG.E desc[UR60][R4.64], R41 ;  /* 0x0000002904002986 */ /* 0x0003e2000c10193c */
[C---:B--2---:R-:W-:Y:S01]  /*155a0*/  VIADD R9, R7.reuse, UR5 ;  /* 0x0000000507097c36 */ /* 0x044fe20008000000 */
[----:B------:R-:W-:-:S02]  /*155b0*/  LEA R6, P6, R7, R64, 0x2 ;  /* 0x0000004007067211 */ /* 0x000fc400078c10ff */
[----:B------:R-:W-:Y:S01]  /*155c0*/  ISETP.LT.AND P2, PT, R2, R95, !P0 ;  /* 0x0000005f0200720c */ /* 0x000fe20004741270 */
[----:B------:R-:W-:Y:S01]  /*155d0*/  VIADD R12, R9, UR5 ;  /* 0x00000005090c7c36 */ /* 0x000fe20008000000 */
[----:B------:R-:W-:Y:S01]  /*155e0*/  LEA.HI.X.SX32 R7, R7, R65, 0x2, P6 ;  /* 0x0000004107077211 */ /* 0x000fe200030f16ff */
[----:B------:R-:W-:Y:S01]  /*155f0*/  VIADD R2, R0, 0x30 ;  /* 0x0000003000027836 */ /* 0x000fe20000000000 */
[----:B------:R-:W-:-:S03]  /*15600*/  LEA R8, P6, R9, R64, 0x2 ;  /* 0x0000004009087211 */ /* 0x000fc600078c10ff */
[----:B------:R2:W-:Y:S01]  /*15610*/  @P3 STG.E desc[UR60][R6.64], R61 ;  /* 0x0000003d06003986 */ /* 0x0005e2000c10193c */
[----:B------:R-:W-:Y:S01]  /*15620*/  LEA.HI.X.SX32 R9, R9, R65, 0x2, P6 ;  /* 0x0000004109097211 */ /* 0x000fe200030f16ff */
[C---:B-1----:R-:W-:Y:S01]  /*15630*/  VIADD R5, R12.reuse, UR5 ;  /* 0x000000050c057c36 */ /* 0x042fe20008000000 */
[-C--:B------:R-:W-:Y:S02]  /*15640*/  LEA R10, P6, R12, R64.reuse, 0x2 ;  /* 0x000000400c0a7211 */ /* 0x080fe400078c10ff */
[----:B------:R-:W-:Y:S01]  /*15650*/  ISETP.LT.AND P3, PT, R2, R95, !P0 ;  /* 0x0000005f0200720c */ /* 0x000fe20004761270 */
[----:B------:R-:W-:Y:S01]  /*15660*/  VIADD R2, R0, 0x31 ;  /* 0x0000003100027836 */ /* 0x000fe20000000000 */
[----:B------:R-:W-:Y:S01]  /*15670*/  LEA.HI.X.SX32 R11, R12, R65, 0x2, P6 ;  /* 0x000000410c0b7211 */ /* 0x000fe200030f16ff */
[----:B------:R1:W-:Y:S01]  /*15680*/  @P5 STG.E desc[UR60][R8.64], R42 ;  /* 0x0000002a08005986 */ /* 0x0003e2000c10193c */
[CC--:B------:R-:W-:Y:S02]  /*15690*/  LEA R4, P6, R5.reuse, R64.reuse, 0x2 ;  /* 0x0000004005047211 */ /* 0x0c0fe400078c10ff */
[----:B------:R-:W-:Y:S01]  /*156a0*/  ISETP.LT.AND P5, PT, R2, R95, !P0 ;  /* 0x0000005f0200720c */ /* 0x000fe200047a1270 */
[C---:B--2---:R-:W-:Y:S01]  /*156b0*/  VIADD R7, R5.reuse, UR5 ;  /* 0x0000000505077c36 */ /* 0x044fe20008000000 */
[----:B------:R-:W-:Y:S01]  /*156c0*/  LEA.HI.X.SX32 R5, R5, R65, 0x2, P6 ;  /* 0x0000004105057211 */ /* 0x000fe200030f16ff */
[----:B------:R-:W-:Y:S01]  /*156d0*/  VIADD R2, R0, 0x32 ;  /* 0x0000003200027836 */ /* 0x000fe20000000000 */
[----:B------:R2:W-:Y:S01]  /*156e0*/  @P1 STG.E desc[UR60][R10.64], R62 ;  /* 0x0000003e0a001986 */ /* 0x0005e2000c10193c */
[C---:B------:R-:W-:Y:S01]  /*156f0*/  VIADD R12, R7.reuse, UR5 ;  /* 0x00000005070c7c36 */ /* 0x040fe20008000000 */
[----:B------:R-:W-:-:S02]  /*15700*/  LEA R6, P6, R7, R64, 0x2 ;  /* 0x0000004007067211 */ /* 0x000fc400078c10ff */
[----:B------:R-:W-:Y:S01]  /*15710*/  ISETP.LT.AND P1, PT, R2, R95, !P0 ;  /* 0x0000005f0200720c */ /* 0x000fe20004721270 */
[----:B------:R-:W-:Y:S01]  /*15720*/  VIADD R2, R0, 0x33 ;  /* 0x0000003300027836 */ /* 0x000fe20000000000 */
[----:B------:R-:W-:Y:S01]  /*15730*/  LEA.HI.X.SX32 R7, R7, R65, 0x2, P6 ;  /* 0x0000004107077211 */ /* 0x000fe200030f16ff */
[----:B------:R3:W-:Y:S01]  /*15740*/  @P4 STG.E desc[UR60][R4.64], R43 ;  /* 0x0000002b04004986 */ /* 0x0007e2000c10193c */
[----:B-1----:R-:W-:Y:S02]  /*15750*/  LEA R8, P6, R12, R64, 0x2 ;  /* 0x000000400c087211 */ /* 0x002fe400078c10ff */
[----:B------:R-:W-:Y:S01]  /*15760*/  ISETP.LT.AND P4, PT, R2, R95, !P0 ;  /* 0x0000005f0200720c */ /* 0x000fe20004781270 */
[----:B------:R-:W-:Y:S01]  /*15770*/  @P2 STG.E desc[UR60][R6.64], R63 ;  /* 0x0000003f06002986 */ /* 0x000fe2000c10193c */
[C---:B--2---:R-:W-:Y:S01]  /*15780*/  VIADD R11, R12.reuse, UR5 ;  /* 0x000000050c0b7c36 */ /* 0x044fe20008000000 */
[----:B------:R-:W-:Y:S01]  /*15790*/  LEA.HI.X.SX32 R9, R12, R65, 0x2, P6 ;  /* 0x000000410c097211 */ /* 0x000fe200030f16ff */
[----:B------:R-:W-:-:S02]  /*157a0*/  VIADD R2, R0, 0x34 ;  /* 0x0000003400027836 */ /* 0x000fc40000000000 */
[C---:B------:R-:W-:Y:S01]  /*157b0*/  VIADD R13, R11.reuse, UR5 ;  /* 0x000000050b0d7c36 */ /* 0x040fe20008000000 */
[-C--:B------:R-:W-:Y:S01]  /*157c0*/  LEA R10, P6, R11, R64.reuse, 0x2 ;  /* 0x000000400b0a7211 */ /* 0x080fe200078c10ff */
[----:B------:R1:W-:Y:S01]  /*157d0*/  @P3 STG.E desc[UR60][R8.64], R48 ;  /* 0x0000003008003986 */ /* 0x0003e2000c10193c */
[----:B---3--:R-:W-:Y:S01]  /*157e0*/  VIADD R4, R0, 0x35 ;  /* 0x0000003500047836 */ /* 0x008fe20000000000 */
[----:B------:R-:W-:Y:S01]  /*157f0*/  ISETP.LT.AND P2, PT, R2, R95, !P0 ;  /* 0x0000005f0200720c */ /* 0x000fe20004741270 */
[----:B------:R-:W-:Y:S01]  /*15800*/  VIADD R5, R13, UR5 ;  /* 0x000000050d057c36 */ /* 0x000fe20008000000 */
[-C--:B------:R-:W-:Y:S01]  /*15810*/  LEA.HI.X.SX32 R11, R11, R65.reuse, 0x2, P6 ;  /* 0x000000410b0b7211 */ /* 0x080fe200030f16ff */
[----:B------:R-:W-:Y:S01]  /*15820*/  VIADD R2, R0, 0x36 ;  /* 0x0000003600027836 */ /* 0x000fe20000000000 */
[-C--:B------:R-:W-:Y:S02]  /*15830*/  LEA R12, P6, R13, R64.reuse, 0x2 ;  /* 0x000000400d0c7211 */ /* 0x080fe400078c10ff */
[----:B------:R-:W-:Y:S01]  /*15840*/  LEA R14, P3, R5, R64, 0x2 ;  /* 0x00000040050e7211 */ /* 0x000fe200078610ff */
[----:B------:R2:W-:Y:S01]  /*15850*/  @P5 STG.E desc[UR60][R10.64], R56 ;  /* 0x000000380a005986 */ /* 0x0005e2000c10193c */
[----:B------:R-:W-:Y:S01]  /*15860*/  LEA.HI.X.SX32 R13, R13, R65, 0x2, P6 ;  /* 0x000000410d0d7211 */ /* 0x000fe200030f16ff */
[----:B-1----:R-:W-:Y:S01]  /*15870*/  VIADD R9, R5, UR5 ;  /* 0x0000000505097c36 */ /* 0x002fe20008000000 */
[----:B------:R-:W-:-:S02]  /*15880*/  ISETP.LT.AND P5, PT, R4, R95, !P0 ;  /* 0x0000005f0400720c */ /* 0x000fc400047a1270 */
[----:B------:R-:W-:Y:S01]  /*15890*/  LEA.HI.X.SX32 R15, R5, R65, 0x2, P3 ;  /* 0x00000041050f7211 */ /* 0x000fe200018f16ff */
[C---:B------:R-:W-:Y:S01]  /*158a0*/  VIADD R17, R9.reuse, UR5 ;  /* 0x0000000509117c36 */ /* 0x040fe20008000000 */
[----:B------:R-:W1:Y:S01]  /*158b0*/  LDS.128 R4, [R3] ;  /* 0x0000000003047984 */ /* 0x000e620000000c00 */
[----:B------:R-:W-:Y:S01]  /*158c0*/  ISETP.LT.AND P3, PT, R2, R95, !P0 ;  /* 0x0000005f0200720c */ /* 0x000fe20004761270 */
[----:B------:R-:W-:Y:S02]  /*158d0*/  VIADD R2, R0, 0x38 ;  /* 0x0000003800027836 */ /* 0x000fe40000000000 */
[----:B------:R3:W-:Y:S01]  /*158e0*/  @P1 STG.E desc[UR60][R12.64], R49 ;  /* 0x000000310c001986 */ /* 0x0007e2000c10193c */
[-C--:B------:R-:W-:Y:S02]  /*158f0*/  LEA R8, P1, R9, R64.reuse, 0x2 ;  /* 0x0000004009087211 */ /* 0x080fe400078210ff */
[----:B--2---:R-:W-:Y:S01]  /*15900*/  LEA R10, P6, R17, R64, 0x2 ;  /* 0x00000040110a7211 */ /* 0x004fe200078c10ff */
[----:B------:R2:W-:Y:S01]  /*15910*/  @P4 STG.E desc[UR60][R14.64], R57 ;  /* 0x000000390e004986 */ /* 0x0005e2000c10193c */
[----:B------:R-:W-:-:S02]  /*15920*/  LEA.HI.X.SX32 R9, R9, R65, 0x2, P1 ;  /* 0x0000004109097211 */ /* 0x000fc400008f16ff */
[C---:B------:R-:W-:Y:S02]  /*15930*/  LEA.HI.X.SX32 R11, R17.reuse, R65, 0x2, P6 ;  /* 0x00000041110b7211 */ /* 0x040fe400030f16ff */
[-C--:B------:R-:W-:Y:S01]  /*15940*/  ISETP.LT.AND P1, PT, R2, R95.reuse, !P0 ;  /* 0x0000005f0200720c */ /* 0x080fe20004721270 */
[----:B------:R-:W-:Y:S01]  /*15950*/  @P2 STG.E desc[UR60][R8.64], R50 ;  /* 0x0000003208002986 */ /* 0x000fe2000c10193c */
[----:B------:R-:W-:Y:S01]  /*15960*/  ISETP.LT.AND P4, PT, R16, R95, !P0 ;  /* 0x0000005f1000720c */ /* 0x000fe20004781270 */
[----:B---3--:R-:W-:Y:S02]  /*15970*/  VIADD R13, R17, UR5 ;  /* 0x00000005110d7c36 */ /* 0x008fe40008000000 */
[----:B------:R3:W-:Y:S01]  /*15980*/  @P5 STG.E desc[UR60][R10.64], R58 ;  /* 0x0000003a0a005986 */ /* 0x0007e2000c10193c */
[C---:B------:R-:W-:Y:S02]  /*15990*/  VIADD R16, R0.reuse, 0x39 ;  /* 0x0000003900107836 */ /* 0x040fe40000000000 */
[C---:B--2---:R-:W-:Y:S01]  /*159a0*/  VIADD R15, R13.reuse, UR5 ;  /* 0x000000050d0f7c36 */ /* 0x044fe20008000000 */
[----:B------:R-:W-:Y:S01]  /*159b0*/  LEA R2, P2, R13, R64, 0x2 ;  /* 0x000000400d027211 */ /* 0x000fe200078410ff */
[----:B------:R-:W-:-:S03]  /*159c0*/  VIADD R14, R0, 0x3a ;  /* 0x0000003a000e7836 */ /* 0x000fc60000000000 */
[-C--:B------:R-:W-:Y:S02]  /*159d0*/  LEA R12, P5, R15, R64.reuse, 0x2 ;  /* 0x000000400f0c7211 */ /* 0x080fe400078a10ff */
[-C--:B------:R-:W-:Y:S02]  /*159e0*/  LEA.HI.X.SX32 R3, R13, R65.reuse, 0x2, P2 ;  /* 0x000000410d037211 */ /* 0x080fe400010f16ff */
[C---:B------:R-:W-:Y:S01]  /*159f0*/  LEA.HI.X.SX32 R13, R15.reuse, R65, 0x2, P5 ;  /* 0x000000410f0d7211 */ /* 0x040fe200028f16ff */
[----:B------:R-:W-:Y:S01]  /*15a00*/  VIADD R15, R15, UR5 ;  /* 0x000000050f0f7c36 */ /* 0x000fe20008000000 */
[-C--:B------:R-:W-:Y:S01]  /*15a10*/  ISETP.LT.AND P2, PT, R16, R95.reuse, !P0 ;  /* 0x0000005f1000720c */ /* 0x080fe20004741270 */
[----:B------:R2:W-:Y:S01]  /*15a20*/  @P3 STG.E desc[UR60][R2.64], R51 ;  /* 0x0000003302003986 */ /* 0x0005e2000c10193c */
[----:B------:R-:W-:Y:S01]  /*15a30*/  VIADD R16, R0, 0x3b ;  /* 0x0000003b00107836 */ /* 0x000fe20000000000 */
[-C--:B------:R-:W-:Y:S01]  /*15a40*/  ISETP.LT.AND P5, PT, R14, R95.reuse, !P0 ;  /* 0x0000005f0e00720c */ /* 0x080fe200047a1270 */
[C---:B---3--:R-:W-:Y:S01]  /*15a50*/  VIADD R11, R15.reuse, UR5 ;  /* 0x000000050f0b7c36 */ /* 0x048fe20008000000 */
[----:B------:R-:W-:Y:S01]  /*15a60*/  LEA R8, P3, R15, R64, 0x2 ;  /* 0x000000400f087211 */ /* 0x000fe200078610ff */
[----:B------:R3:W-:Y:S01]  /*15a70*/  @P4 STG.E desc[UR60][R12.64], R59 ;  /* 0x0000003b0c004986 */ /* 0x0007e2000c10193c */
[----:B------:R-:W-:Y:S01]  /*15a80*/  VIADD R14, R0, 0x3c ;  /* 0x0000003c000e7836 */ /* 0x000fe20000000000 */
[----:B------:R-:W-:-:S02]  /*15a90*/  ISETP.LT.AND P4, PT, R16, R95, !P0 ;  /* 0x0000005f1000720c */ /* 0x000fc40004781270 */
[----:B------:R-:W-:Y:S01]  /*15aa0*/  LEA.HI.X.SX32 R9, R15, R65, 0x2, P3 ;  /* 0x000000410f097211 */ /* 0x000fe200018f16ff */
[C---:B------:R-:W-:Y:S01]  /*15ab0*/  VIADD R15, R11.reuse, UR5 ;  /* 0x000000050b0f7c36 */ /* 0x040fe20008000000 */
[CC--:B------:R-:W-:Y:S02]  /*15ac0*/  LEA R10, P6, R11.reuse, R64.reuse, 0x2 ;  /* 0x000000400b0a7211 */ /* 0x0c0fe400078c10ff */
[----:B------:R-:W-:Y:S01]  /*15ad0*/  ISETP.LT.AND P3, PT, R14, R95, !P0 ;  /* 0x0000005f0e00720c */ /* 0x000fe20004761270 */
[----:B------:R4:W-:Y:S01]  /*15ae0*/  @P1 STG.E desc[UR60][R8.64], R52 ;  /* 0x0000003408001986 */ /* 0x0009e2000c10193c */
[-C--:B------:R-:W-:Y:S01]  /*15af0*/  LEA.HI.X.SX32 R11, R11, R65.reuse, 0x2, P6 ;  /* 0x000000410b0b7211 */ /* 0x080fe200030f16ff */
[----:B------:R-:W-:Y:S01]  /*15b00*/  VIADD R14, R0, 0x3d ;  /* 0x0000003d000e7836 */ /* 0x000fe20000000000 */
[CC--:B--2---:R-:W-:Y:S01]  /*15b10*/  LEA R2, P1, R15.reuse, R64.reuse, 0x2 ;  /* 0x000000400f027211 */ /* 0x0c4fe200078210ff */
[C---:B---3--:R-:W-:Y:S02]  /*15b20*/  VIADD R13, R15.reuse, UR5 ;  /* 0x000000050f0d7c36 */ /* 0x048fe40008000000 */
[----:B-1----:R1:W-:Y:S01]  /*15b30*/  @P2 STG.E desc[UR60][R10.64], R4 ;  /* 0x000000040a002986 */ /* 0x0023e2000c10193c */
[----:B------:R-:W-:Y:S01]  /*15b40*/  LEA.HI.X.SX32 R3, R15, R65, 0x2, P1 ;  /* 0x000000410f037211 */ /* 0x000fe200008f16ff */
[C---:B------:R-:W-:Y:S01]  /*15b50*/  VIADD R16, R13.reuse, UR5 ;  /* 0x000000050d107c36 */ /* 0x040fe20008000000 */
[----:B------:R-:W-:-:S02]  /*15b60*/  LEA R12, P6, R13, R64, 0x2 ;  /* 0x000000400d0c7211 */ /* 0x000fc400078c10ff */
[----:B------:R-:W-:Y:S01]  /*15b70*/  ISETP.LT.AND P2, PT, R14, R95, !P0 ;  /* 0x0000005f0e00720c */ /* 0x000fe20004741270 */
[C---:B------:R-:W-:Y:S01]  /*15b80*/  VIADD R17, R16.reuse, UR5 ;  /* 0x0000000510117c36 */ /* 0x040fe20008000000 */
[-C--:B----4-:R-:W-:Y:S01]  /*15b90*/  LEA R8, P1, R16, R64.reuse, 0x2 ;  /* 0x0000004010087211 */ /* 0x090fe200078210ff */
[----:B------:R2:W-:Y:S01]  /*15ba0*/  @P5 STG.E desc[UR60][R2.64], R53 ;  /* 0x0000003502005986 */ /* 0x0005e2000c10193c */
[-C--:B------:R-:W-:Y:S02]  /*15bb0*/  LEA.HI.X.SX32 R13, R13, R65.reuse, 0x2, P6 ;  /* 0x000000410d0d7211 */ /* 0x080fe400030f16ff */
[CC--:B------:R-:W-:Y:S01]  /*15bc0*/  LEA R14, P6, R17.reuse, R64.reuse, 0x2 ;  /* 0x00000040110e7211 */ /* 0x0c0fe200078c10ff */
[----:B-1----:R-:W-:Y:S01]  /*15bd0*/  VIADD R4, R0, 0x3e ;  /* 0x0000003e00047836 */ /* 0x002fe20000000000 */
[-C--:B------:R-:W-:Y:S01]  /*15be0*/  LEA.HI.X.SX32 R9, R16, R65.reuse, 0x2, P1 ;  /* 0x0000004110097211 */ /* 0x080fe200008f16ff */
[----:B------:R-:W-:Y:S01]  /*15bf0*/  VIADD R0, R0, 0x3f ;  /* 0x0000003f00007836 */ /* 0x000fe20000000000 */
[C---:B------:R-:W-:Y:S01]  /*15c00*/  LEA.HI.X.SX32 R15, R17.reuse, R65, 0x2, P6 ;  /* 0x00000041110f7211 */ /* 0x040fe200030f16ff */
[----:B------:R-:W-:Y:S01]  /*15c10*/  VIADD R11, R17, UR5 ;  /* 0x00000005110b7c36 */ /* 0x000fe20008000000 */
[-C--:B------:R-:W-:Y:S01]  /*15c20*/  ISETP.LT.AND P1, PT, R4, R95.reuse, !P0 ;  /* 0x0000005f0400720c */ /* 0x080fe20004721270 */
[----:B------:R2:W-:Y:S01]  /*15c30*/  @P4 STG.E desc[UR60][R12.64], R5 ;  /* 0x000000050c004986 */ /* 0x0005e2000c10193c */
[----:B------:R-:W-:Y:S01]  /*15c40*/  ISETP.LT.AND P0, PT, R0, R95, !P0 ;  /* 0x0000005f0000720c */ /* 0x000fe20004701270 */
[C---:B------:R-:W-:Y:S01]  /*15c50*/  VIADD R16, R11.reuse, UR5 ;  /* 0x000000050b107c36 */ /* 0x040fe20008000000 */
[CC--:B------:R-:W-:Y:S01]  /*15c60*/  LEA R10, P6, R11.reuse, R64.reuse, 0x2 ;  /* 0x000000400b0a7211 */ /* 0x0c0fe200078c10ff */
[----:B------:R2:W-:Y:S03]  /*15c70*/  @P3 STG.E desc[UR60][R8.64], R54 ;  /* 0x0000003608003986 */ /* 0x0005e6000c10193c */
[----:B------:R-:W-:Y:S01]  /*15c80*/  LEA.HI.X.SX32 R11, R11, R65, 0x2, P6 ;  /* 0x000000410b0b7211 */ /* 0x000fe200030f16ff */
[----:B------:R2:W-:Y:S01]  /*15c90*/  @P2 STG.E desc[UR60][R14.64], R6 ;  /* 0x000000060e002986 */ /* 0x0005e2000c10193c */
[----:B------:R-:W-:-:S03]  /*15ca0*/  LEA R64, P6, R16, R64, 0x2 ;  /* 0x0000004010407211 */ /* 0x000fc600078c10ff */
[----:B------:R2:W-:Y:S01]  /*15cb0*/  @P1 STG.E desc[UR60][R10.64], R55 ;  /* 0x000000370a001986 */ /* 0x0005e2000c10193c */
[----:B------:R-:W-:Y:S01]  /*15cc0*/  LEA.HI.X.SX32 R65, R16, R65, 0x2, P6 ;  /* 0x0000004110417211 */ /* 0x000fe200030f16ff */
[----:B------:R-:W-:Y:S08]  /*15cd0*/  @!P0 EXIT ;  /* 0x000000000000894d */ /* 0x000ff00003800000 */
[----:B------:R-:W-:Y:S01]  /*15ce0*/  STG.E desc[UR60][R64.64], R7 ;  /* 0x0000000740007986 */ /* 0x000fe2000c10193c */
[----:B------:R-:W-:Y:S05]  /*15cf0*/  EXIT ;  /* 0x000000000000794d */ /* 0x000fea0003800000 */
.L_x_2:
[----:B------:R-:W-:-:S00]  /*15d00*/  BRA `(.L_x_2) ;  /* 0xfffffffc00fc7947 */ /* 0x000fc0000383ffff */
[----:B------:R-:W-:-:S00]  /*15d10*/  NOP ;  /* 0x0000000000007918 */ /* 0x000fc00000000000 */
        /* <DEDUP_REMOVED lines=14> */
.L_x_3:


//--------------------- .nv.shared.matmul_kernel  --------------------------
	.section	.nv.shared.matmul_kernel,"aw",@nobits
	.sectionflags	@""
	.align	16
	.zero		1024


//--------------------- .nv.shared.reserved.0     --------------------------
	.section	.nv.shared.reserved.0,"aw",@nobits
	.weak		__nv_reservedSMEM_offset_0_alias
	.size		__nv_reservedSMEM_offset_0_alias, 0, 0
	.other		__nv_reservedSMEM_offset_0_alias,@"STO_CUDA_RESERVED_SHARED STV_DEFAULT"
__nv_reservedSMEM_offset_0_alias:
	.zero		0


//--------------------- .nv.constant0.matmul_kernel --------------------------
	.section	.nv.constant0.matmul_kernel,"a",@progbits
	.sectionflags	@""
	.align	4
.nv.constant0.matmul_kernel:
	.zero		608


//--------------------- SYMBOLS --------------------------

	.type		.nv.reservedSmem.offset0,@object
	.size		.nv.reservedSmem.offset0,0x4
